	.target	sm_100a

	.elftype	@"ET_EXEC"


//--------------------- .note.nv.tkinfo           --------------------------
	.section	.note.nv.tkinfo,"",@"SHT_NOTE"
	.sectionflags	@"SHF_NOTE_NV_TKINFO"
	.tkinfo
        /*0018*/ 	.word	0x00000002
        /*0030*/ 	.string	""
        /*0030*/ 	.string	"ptxas"
        /*0030*/ 	.string	"Cuda compilation tools, release 13.0, V13.0.88"
        /*0030*/ 	.string	"Build cuda_13.0.r13.0/compiler.36424714_0"
        /*0030*/ 	.string	"-arch sm_100a -m 64 "



//--------------------- .note.nv.cuinfo           --------------------------
	.section	.note.nv.cuinfo,"",@"SHT_NOTE"
	.sectionflags	@"SHF_NOTE_NV_CUINFO"
        /*0018*/ 	.short	0x0002
        /*001a*/ 	.short	0x0064
        /*001c*/ 	.short	0x0082
	.zero		2


//--------------------- .nv.info                  --------------------------
	.section	.nv.info,"",@"SHT_CUDA_INFO"
	.align	4


	//----- nvinfo : EIATTR_REGCOUNT
	.align		4
        /*0000*/ 	.byte	0x04, 0x2f
        /*0002*/ 	.short	(.L_19 - .L_18)
	.align		4
.L_18:
        /*0004*/ 	.word	index@(_ZN7cutlass13device_kernelINS_4gemm6kernel13GemmUniversalIN4cute5tupleIJiiiiEEENS1_10collective13CollectiveMmaINS1_46MainloopSm100TmaUmmaWarpSpecializedBlockScaledILi3ELi2ELi1ENS5_IJNS4_1CILi1EEENSA_ILi4EEESB_EEEEENS5_IJNSA_ILi128EEENSA_ILi256EEESF_EEENS5_IJNS_12float_e4m3_tENS_13float_ue8m0_tEEEENS5_IJNS5_IJlSB_lEEENS4_6LayoutINS5_IJNS5_IJNS5_IJNSA_ILi32EEESC_EEEiEEESP_NS5_IJSB_iEEEEEENS5_IJNS5_IJNS5_IJNSA_ILi16EEESC_EEEiEEENS5_IJNS5_IJNSA_ILi0EEESB_EEENSA_ILi512EEEEEENS5_IJSV_iEEEEEEEEEEESK_S12_NS4_8TiledMMAINS4_8MMA_AtomIJNS4_21SM100_MMA_MXF8F6F4_SSISI_SI_fSJ_Li128ELi256ELNS4_4UMMA5MajorE0ELS17_0ELNS16_7ScaleInE0ELS18_0EEEEEENSM_INS5_IJSB_SB_SB_EEENS5_IJSV_SV_SV_EEEEENS5_IJNS4_10UnderscoreES1E_S1E_EEEEENS5_IJNS4_23SM90_TMA_LOAD_MULTICASTES1H_EEENS5_IJNS4_14ComposedLayoutINS4_7SwizzleILi3ELi4ELi3EEENS4_18smem_ptr_flag_bitsILi8EEENSM_INS5_IJNSA_ILi8EEESF_EEENS5_IJSF_SB_EEEEEEENSM_INS5_IJNS5_IJNS5_IJSO_SB_EEENS5_IJSN_SB_EEEEEESB_NS5_IJSC_SB_EEEEEENS5_IJNS5_IJNS5_IJST_SX_EEESW_EEESV_NS5_IJSB_SX_EEEEEEEEEEEvNS4_8identityENS5_IJNS4_13SM90_TMA_LOADES25_EEENS5_IJS1S_NSM_INS5_IJNS5_IJNS5_IJSO_NSA_ILi2EEEEEES1U_EEESB_S1W_EEENS5_IJS1Z_SV_NS5_IJSB_NSA_ILi1024EEEEEEEEEEEEEEvS24_EENS_8epilogue10collective18CollectiveEpilogueINS2H_23Sm100TmaWarpSpecializedILi4ELi2ELi64ELb1ELb0EEEJSH_NS5_IJNSM_ISF_SB_EENSM_INSA_ILi64EEESB_EEEEENS_10bfloat16_tESL_S2Q_SL_NS2H_6fusion15FusionCallbacksIS2L_NS2R_17LinearCombinationIS2Q_fS2Q_fLNS_15FloatRoundStyleE2EEESH_S2P_JEEENS4_5SM1004TMEM4LOAD26SM100_TMEM_LOAD_32dp32b64xES25_NS1J_IS1L_NS1M_ILi16EEENSM_INS5_IJS1O_S2N_EEENS5_IJS2N_SB_EEEEEEENS4_39AutoVectorizingCopyWithAssumedAlignmentILi128EEENS4_14SM90_TMA_STOREES35_S37_S37_EEEvvEEEEvNT_6ParamsE)
        /*0008*/ 	.word	0x000000ba


	//----- nvinfo : EIATTR_FRAME_SIZE
	.align		4
.L_19:
        /*000c*/ 	.byte	0x04, 0x11
        /*000e*/ 	.short	(.L_21 - .L_20)
	.align		4
.L_20:
        /*0010*/ 	.word	index@($__internal_2_$__cuda_sm10x_tcgen05_guardrail_trap_unallocated_columns_being_dealloced)
        /*0014*/ 	.word	0x00000000


	//----- nvinfo : EIATTR_FRAME_SIZE
	.align		4
.L_21:
        /*0018*/ 	.byte	0x04, 0x11
        /*001a*/ 	.short	(.L_23 - .L_22)
	.align		4
.L_22:
        /*001c*/ 	.word	index@($__internal_1_$__cuda_sm10x_tcgen05_guardrail_trap_phase_invalid_during_alloc)
        /*0020*/ 	.word	0x00000000


	//----- nvinfo : EIATTR_FRAME_SIZE
	.align		4
.L_23:
        /*0024*/ 	.byte	0x04, 0x11
        /*0026*/ 	.short	(.L_25 - .L_24)
	.align		4
.L_24:
        /*0028*/ 	.word	index@($__internal_0_$__cuda_sm10x_tcgen05_guardrail_trap_col_being_dealloced_not_returned_by_alloc)
        /*002c*/ 	.word	0x00000000


	//----- nvinfo : EIATTR_FRAME_SIZE
	.align		4
.L_25:
        /*0030*/ 	.byte	0x04, 0x11
        /*0032*/ 	.short	(.L_27 - .L_26)
	.align		4
.L_26:
        /*0034*/ 	.word	index@(_ZN7cutlass13device_kernelINS_4gemm6kernel13GemmUniversalIN4cute5tupleIJiiiiEEENS1_10collective13CollectiveMmaINS1_46MainloopSm100TmaUmmaWarpSpecializedBlockScaledILi3ELi2ELi1ENS5_IJNS4_1CILi1EEENSA_ILi4EEESB_EEEEENS5_IJNSA_ILi128EEENSA_ILi256EEESF_EEENS5_IJNS_12float_e4m3_tENS_13float_ue8m0_tEEEENS5_IJNS5_IJlSB_lEEENS4_6LayoutINS5_IJNS5_IJNS5_IJNSA_ILi32EEESC_EEEiEEESP_NS5_IJSB_iEEEEEENS5_IJNS5_IJNS5_IJNSA_ILi16EEESC_EEEiEEENS5_IJNS5_IJNSA_ILi0EEESB_EEENSA_ILi512EEEEEENS5_IJSV_iEEEEEEEEEEESK_S12_NS4_8TiledMMAINS4_8MMA_AtomIJNS4_21SM100_MMA_MXF8F6F4_SSISI_SI_fSJ_Li128ELi256ELNS4_4UMMA5MajorE0ELS17_0ELNS16_7ScaleInE0ELS18_0EEEEEENSM_INS5_IJSB_SB_SB_EEENS5_IJSV_SV_SV_EEEEENS5_IJNS4_10UnderscoreES1E_S1E_EEEEENS5_IJNS4_23SM90_TMA_LOAD_MULTICASTES1H_EEENS5_IJNS4_14ComposedLayoutINS4_7SwizzleILi3ELi4ELi3EEENS4_18smem_ptr_flag_bitsILi8EEENSM_INS5_IJNSA_ILi8EEESF_EEENS5_IJSF_SB_EEEEEEENSM_INS5_IJNS5_IJNS5_IJSO_SB_EEENS5_IJSN_SB_EEEEEESB_NS5_IJSC_SB_EEEEEENS5_IJNS5_IJNS5_IJST_SX_EEESW_EEESV_NS5_IJSB_SX_EEEEEEEEEEEvNS4_8identityENS5_IJNS4_13SM90_TMA_LOADES25_EEENS5_IJS1S_NSM_INS5_IJNS5_IJNS5_IJSO_NSA_ILi2EEEEEES1U_EEESB_S1W_EEENS5_IJS1Z_SV_NS5_IJSB_NSA_ILi1024EEEEEEEEEEEEEEvS24_EENS_8epilogue10collective18CollectiveEpilogueINS2H_23Sm100TmaWarpSpecializedILi4ELi2ELi64ELb1ELb0EEEJSH_NS5_IJNSM_ISF_SB_EENSM_INSA_ILi64EEESB_EEEEENS_10bfloat16_tESL_S2Q_SL_NS2H_6fusion15FusionCallbacksIS2L_NS2R_17LinearCombinationIS2Q_fS2Q_fLNS_15FloatRoundStyleE2EEESH_S2P_JEEENS4_5SM1004TMEM4LOAD26SM100_TMEM_LOAD_32dp32b64xES25_NS1J_IS1L_NS1M_ILi16EEENSM_INS5_IJS1O_S2N_EEENS5_IJS2N_SB_EEEEEEENS4_39AutoVectorizingCopyWithAssumedAlignmentILi128EEENS4_14SM90_TMA_STOREES35_S37_S37_EEEvvEEEEvNT_6ParamsE)
        /*0038*/ 	.word	0x00000000


	//----- nvinfo : EIATTR_MIN_STACK_SIZE
	.align		4
.L_27:
        /*003c*/ 	.byte	0x04, 0x12
        /*003e*/ 	.short	(.L_29 - .L_28)
	.align		4
.L_28:
        /*0040*/ 	.word	index@(_ZN7cutlass13device_kernelINS_4gemm6kernel13GemmUniversalIN4cute5tupleIJiiiiEEENS1_10collective13CollectiveMmaINS1_46MainloopSm100TmaUmmaWarpSpecializedBlockScaledILi3ELi2ELi1ENS5_IJNS4_1CILi1EEENSA_ILi4EEESB_EEEEENS5_IJNSA_ILi128EEENSA_ILi256EEESF_EEENS5_IJNS_12float_e4m3_tENS_13float_ue8m0_tEEEENS5_IJNS5_IJlSB_lEEENS4_6LayoutINS5_IJNS5_IJNS5_IJNSA_ILi32EEESC_EEEiEEESP_NS5_IJSB_iEEEEEENS5_IJNS5_IJNS5_IJNSA_ILi16EEESC_EEEiEEENS5_IJNS5_IJNSA_ILi0EEESB_EEENSA_ILi512EEEEEENS5_IJSV_iEEEEEEEEEEESK_S12_NS4_8TiledMMAINS4_8MMA_AtomIJNS4_21SM100_MMA_MXF8F6F4_SSISI_SI_fSJ_Li128ELi256ELNS4_4UMMA5MajorE0ELS17_0ELNS16_7ScaleInE0ELS18_0EEEEEENSM_INS5_IJSB_SB_SB_EEENS5_IJSV_SV_SV_EEEEENS5_IJNS4_10UnderscoreES1E_S1E_EEEEENS5_IJNS4_23SM90_TMA_LOAD_MULTICASTES1H_EEENS5_IJNS4_14ComposedLayoutINS4_7SwizzleILi3ELi4ELi3EEENS4_18smem_ptr_flag_bitsILi8EEENSM_INS5_IJNSA_ILi8EEESF_EEENS5_IJSF_SB_EEEEEEENSM_INS5_IJNS5_IJNS5_IJSO_SB_EEENS5_IJSN_SB_EEEEEESB_NS5_IJSC_SB_EEEEEENS5_IJNS5_IJNS5_IJST_SX_EEESW_EEESV_NS5_IJSB_SX_EEEEEEEEEEEvNS4_8identityENS5_IJNS4_13SM90_TMA_LOADES25_EEENS5_IJS1S_NSM_INS5_IJNS5_IJNS5_IJSO_NSA_ILi2EEEEEES1U_EEESB_S1W_EEENS5_IJS1Z_SV_NS5_IJSB_NSA_ILi1024EEEEEEEEEEEEEEvS24_EENS_8epilogue10collective18CollectiveEpilogueINS2H_23Sm100TmaWarpSpecializedILi4ELi2ELi64ELb1ELb0EEEJSH_NS5_IJNSM_ISF_SB_EENSM_INSA_ILi64EEESB_EEEEENS_10bfloat16_tESL_S2Q_SL_NS2H_6fusion15FusionCallbacksIS2L_NS2R_17LinearCombinationIS2Q_fS2Q_fLNS_15FloatRoundStyleE2EEESH_S2P_JEEENS4_5SM1004TMEM4LOAD26SM100_TMEM_LOAD_32dp32b64xES25_NS1J_IS1L_NS1M_ILi16EEENSM_INS5_IJS1O_S2N_EEENS5_IJS2N_SB_EEEEEEENS4_39AutoVectorizingCopyWithAssumedAlignmentILi128EEENS4_14SM90_TMA_STOREES35_S37_S37_EEEvvEEEEvNT_6ParamsE)
        /*0044*/ 	.word	0x00000000
.L_29:


//--------------------- .nv.compat                --------------------------
	.section	.nv.compat,"",@"SHT_CUDA_COMPAT_INFO"
	.align	4
        /*0000*/ 	.byte	0x02, 0x09, 0x01, 0x00, 0x02, 0x02, 0x02, 0x00, 0x02, 0x05, 0x05, 0x00, 0x03, 0x07, 0x01, 0x01
        /*0010*/ 	.byte	0x02, 0x03, 0x01, 0x00, 0x02, 0x06, 0x01, 0x00, 0x04, 0x0b, 0x08, 0x00, 0x09, 0x00, 0x00, 0x00
        /*0020*/ 	.byte	0x00, 0x00, 0x00, 0x00


//--------------------- .nv.info._ZN7cutlass13device_kernelINS_4gemm6kernel13GemmUniversalIN4cute5tupleIJiiiiEEENS1_10collective13CollectiveMmaINS1_46MainloopSm100TmaUmmaWarpSpecializedBlockScaledILi3ELi2ELi1ENS5_IJNS4_1CILi1EEENSA_ILi4EEESB_EEEEENS5_IJNSA_ILi128EEENSA_ILi256EEESF_EEENS5_IJNS_12float_e4m3_tENS_13float_ue8m0_tEEEENS5_IJNS5_IJlSB_lEEENS4_6LayoutINS5_IJNS5_IJNS5_IJNSA_ILi32EEESC_EEEiEEESP_NS5_IJSB_iEEEEEENS5_IJNS5_IJNS5_IJNSA_ILi16EEESC_EEEiEEENS5_IJNS5_IJNSA_ILi0EEESB_EEENSA_ILi512EEEEEENS5_IJSV_iEEEEEEEEEEESK_S12_NS4_8TiledMMAINS4_8MMA_AtomIJNS4_21SM100_MMA_MXF8F6F4_SSISI_SI_fSJ_Li128ELi256ELNS4_4UMMA5MajorE0ELS17_0ELNS16_7ScaleInE0ELS18_0EEEEEENSM_INS5_IJSB_SB_SB_EEENS5_IJSV_SV_SV_EEEEENS5_IJNS4_10UnderscoreES1E_S1E_EEEEENS5_IJNS4_23SM90_TMA_LOAD_MULTICASTES1H_EEENS5_IJNS4_14ComposedLayoutINS4_7SwizzleILi3ELi4ELi3EEENS4_18smem_ptr_flag_bitsILi8EEENSM_INS5_IJNSA_ILi8EEESF_EEENS5_IJSF_SB_EEEEEEENSM_INS5_IJNS5_IJNS5_IJSO_SB_EEENS5_IJSN_SB_EEEEEESB_NS5_IJSC_SB_EEEEEENS5_IJNS5_IJNS5_IJST_SX_EEESW_EEESV_NS5_IJSB_SX_EEEEEEEEEEEvNS4_8identityENS5_IJNS4_13SM90_TMA_LOADES25_EEENS5_IJS1S_NSM_INS5_IJNS5_IJNS5_IJSO_NSA_ILi2EEEEEES1U_EEESB_S1W_EEENS5_IJS1Z_SV_NS5_IJSB_NSA_ILi1024EEEEEEEEEEEEEEvS24_EENS_8epilogue10collective18CollectiveEpilogueINS2H_23Sm100TmaWarpSpecializedILi4ELi2ELi64ELb1ELb0EEEJSH_NS5_IJNSM_ISF_SB_EENSM_INSA_ILi64EEESB_EEEEENS_10bfloat16_tESL_S2Q_SL_NS2H_6fusion15FusionCallbacksIS2L_NS2R_17LinearCombinationIS2Q_fS2Q_fLNS_15FloatRoundStyleE2EEESH_S2P_JEEENS4_5SM1004TMEM4LOAD26SM100_TMEM_LOAD_32dp32b64xES25_NS1J_IS1L_NS1M_ILi16EEENSM_INS5_IJS1O_S2N_EEENS5_IJS2N_SB_EEEEEEENS4_39AutoVectorizingCopyWithAssumedAlignmentILi128EEENS4_14SM90_TMA_STOREES35_S37_S37_EEEvvEEEEvNT_6ParamsE --------------------------
	.section	.nv.info._ZN7cutlass13device_kernelINS_4gemm6kernel13GemmUniversalIN4cute5tupleIJiiiiEEENS1_10collective13CollectiveMmaINS1_46MainloopSm100TmaUmmaWarpSpecializedBlockScaledILi3ELi2ELi1ENS5_IJNS4_1CILi1EEENSA_ILi4EEESB_EEEEENS5_IJNSA_ILi128EEENSA_ILi256EEESF_EEENS5_IJNS_12float_e4m3_tENS_13float_ue8m0_tEEEENS5_IJNS5_IJlSB_lEEENS4_6LayoutINS5_IJNS5_IJNS5_IJNSA_ILi32EEESC_EEEiEEESP_NS5_IJSB_iEEEEEENS5_IJNS5_IJNS5_IJNSA_ILi16EEESC_EEEiEEENS5_IJNS5_IJNSA_ILi0EEESB_EEENSA_ILi512EEEEEENS5_IJSV_iEEEEEEEEEEESK_S12_NS4_8TiledMMAINS4_8MMA_AtomIJNS4_21SM100_MMA_MXF8F6F4_SSISI_SI_fSJ_Li128ELi256ELNS4_4UMMA5MajorE0ELS17_0ELNS16_7ScaleInE0ELS18_0EEEEEENSM_INS5_IJSB_SB_SB_EEENS5_IJSV_SV_SV_EEEEENS5_IJNS4_10UnderscoreES1E_S1E_EEEEENS5_IJNS4_23SM90_TMA_LOAD_MULTICASTES1H_EEENS5_IJNS4_14ComposedLayoutINS4_7SwizzleILi3ELi4ELi3EEENS4_18smem_ptr_flag_bitsILi8EEENSM_INS5_IJNSA_ILi8EEESF_EEENS5_IJSF_SB_EEEEEEENSM_INS5_IJNS5_IJNS5_IJSO_SB_EEENS5_IJSN_SB_EEEEEESB_NS5_IJSC_SB_EEEEEENS5_IJNS5_IJNS5_IJST_SX_EEESW_EEESV_NS5_IJSB_SX_EEEEEEEEEEEvNS4_8identityENS5_IJNS4_13SM90_TMA_LOADES25_EEENS5_IJS1S_NSM_INS5_IJNS5_IJNS5_IJSO_NSA_ILi2EEEEEES1U_EEESB_S1W_EEENS5_IJS1Z_SV_NS5_IJSB_NSA_ILi1024EEEEEEEEEEEEEEvS24_EENS_8epilogue10collective18CollectiveEpilogueINS2H_23Sm100TmaWarpSpecializedILi4ELi2ELi64ELb1ELb0EEEJSH_NS5_IJNSM_ISF_SB_EENSM_INSA_ILi64EEESB_EEEEENS_10bfloat16_tESL_S2Q_SL_NS2H_6fusion15FusionCallbacksIS2L_NS2R_17LinearCombinationIS2Q_fS2Q_fLNS_15FloatRoundStyleE2EEESH_S2P_JEEENS4_5SM1004TMEM4LOAD26SM100_TMEM_LOAD_32dp32b64xES25_NS1J_IS1L_NS1M_ILi16EEENSM_INS5_IJS1O_S2N_EEENS5_IJS2N_SB_EEEEEEENS4_39AutoVectorizingCopyWithAssumedAlignmentILi128EEENS4_14SM90_TMA_STOREES35_S37_S37_EEEvvEEEEvNT_6ParamsE,"",@"SHT_CUDA_INFO"
	.sectionflags	@""
	.align	4


	//----- nvinfo : EIATTR_CUDA_API_VERSION
	.align		4
        /*0000*/ 	.byte	0x04, 0x37
        /*0002*/ 	.short	(.L_31 - .L_30)
.L_30:
        /*0004*/ 	.word	0x00000082


	//----- nvinfo : EIATTR_KPARAM_INFO
	.align		4
.L_31:
        /*0008*/ 	.byte	0x04, 0x17
        /*000a*/ 	.short	(.L_33 - .L_32)
.L_32:
        /*000c*/ 	.word	0x00000000
        /*0010*/ 	.short	0x0000
        /*0012*/ 	.short	0x0000
        /*0014*/ 	.byte	0x00, 0xf0, 0x01, 0x30


	//----- nvinfo : EIATTR_AT_ENTRY_FRAGMENTS
	.align		4
.L_33:
        /*0018*/ 	.byte	0x04, 0x4f
        /*001a*/ 	.short	(.L_35 - .L_34)


	//   ....[0]....
.L_34:
        /*001c*/ 	.word	0x00000006


	//----- nvinfo : EIATTR_RESERVED_SMEM_USED
	.align		4
.L_35:
        /*0020*/ 	.byte	0x01, 0x41
	.zero		2


	//----- nvinfo : EIATTR_SPARSE_MMA_MASK
	.align		4
        /*0024*/ 	.byte	0x03, 0x50
        /*0026*/ 	.short	0x0000


	//----- nvinfo : EIATTR_TCGEN05_1CTA_USED
	.align		4
        /*0028*/ 	.byte	0x01, 0x51
	.zero		2


	//----- nvinfo : EIATTR_MAXREG_COUNT
	.align		4
        /*002c*/ 	.byte	0x03, 0x1b
        /*002e*/ 	.short	0x00ff


	//----- nvinfo : EIATTR_NUM_BARRIERS
	.align		4
        /*0030*/ 	.byte	0x02, 0x4c
        /*0032*/ 	.byte	0x07
	.zero		1


	//----- nvinfo : EIATTR_EXTERNS
	.align		4
        /*0034*/ 	.byte	0x04, 0x0f
        /*0036*/ 	.short	(.L_37 - .L_36)


	//   ....[0]....
	.align		4
.L_36:
        /*0038*/ 	.word	index@(__assertfail)


	//----- nvinfo : EIATTR_MERCURY_ISA_VERSION
	.align		4
.L_37:
        /*003c*/ 	.byte	0x03, 0x5f
        /*003e*/ 	.short	0x0101


	//----- nvinfo : EIATTR_INT_WARP_WIDE_INSTR_OFFSETS
	.align		4
        /*0040*/ 	.byte	0x04, 0x31
        /*0042*/ 	.short	(.L_39 - .L_38)


	//   ....[0]....
.L_38:
        /*0044*/ 	.word	0x00000d50


	//   ....[1]....
        /*0048*/ 	.word	0x00000e00


	//   ....[2]....
        /*004c*/ 	.word	0x00002440


	//   ....[3]....
        /*0050*/ 	.word	0x00004300


	//   ....[4]....
        /*0054*/ 	.word	0x00004320


	//   ....[5]....
        /*0058*/ 	.word	0x00004350


	//   ....[6]....
        /*005c*/ 	.word	0x00004c90


	//   ....[7]....
        /*0060*/ 	.word	0x00004cf0


	//   ....[8]....
        /*0064*/ 	.word	0x00004e00


	//   ....[9]....
        /*0068*/ 	.word	0x00004f00


	//   ....[10]....
        /*006c*/ 	.word	0x00004f80


	//   ....[11]....
        /*0070*/ 	.word	0x00005090


	//   ....[12]....
        /*0074*/ 	.word	0x00005170


	//   ....[13]....
        /*0078*/ 	.word	0x00005260


	//----- nvinfo : EIATTR_COOP_GROUP_MASK_REGIDS
	.align		4
.L_39:
        /*007c*/ 	.byte	0x04, 0x29
        /*007e*/ 	.short	(.L_41 - .L_40)


	//   ....[0]....
.L_40:
        /*0080*/ 	.word	0xffffffff


	//   ....[1]....
        /*0084*/ 	.word	0xffffffff


	//   ....[2]....
        /*0088*/ 	.word	0xffffffff


	//   ....[3]....
        /*008c*/ 	.word	0xffffffff


	//   ....[4]....
        /*0090*/ 	.word	0xffffffff


	//   ....[5]....
        /*0094*/ 	.word	0xffffffff


	//   ....[6]....
        /*0098*/ 	.word	0xffffffff


	//   ....[7]....
        /*009c*/ 	.word	0xffffffff


	//   ....[8]....
        /*00a0*/ 	.word	0xffffffff


	//   ....[9]....
        /*00a4*/ 	.word	0xffffffff


	//   ....[10]....
        /*00a8*/ 	.word	0xffffffff


	//   ....[11]....
        /*00ac*/ 	.word	0xffffffff


	//   ....[12]....
        /*00b0*/ 	.word	0xffffffff


	//   ....[13]....
        /*00b4*/ 	.word	0xffffffff


	//----- nvinfo : EIATTR_COOP_GROUP_INSTR_OFFSETS
	.align		4
.L_41:
        /*00b8*/ 	.byte	0x04, 0x28
        /*00ba*/ 	.short	(.L_43 - .L_42)


	//   ....[0]....
.L_42:
        /*00bc*/ 	.word	0x00000090


	//   ....[1]....
        /*00c0*/ 	.word	0x00000530


	//   ....[2]....
        /*00c4*/ 	.word	0x000006c0


	//   ....[3]....
        /*00c8*/ 	.word	0x00000860


	//   ....[4]....
        /*00cc*/ 	.word	0x00000960


	//   ....[5]....
        /*00d0*/ 	.word	0x00000ad0


	//   ....[6]....
        /*00d4*/ 	.word	0x00000c10


	//   ....[7]....
        /*00d8*/ 	.word	0x00000e80


	//   ....[8]....
        /*00dc*/ 	.word	0x00002320


	//   ....[9]....
        /*00e0*/ 	.word	0x00003080


	//   ....[10]....
        /*00e4*/ 	.word	0x00003290


	//   ....[11]....
        /*00e8*/ 	.word	0x000032c0


	//   ....[12]....
        /*00ec*/ 	.word	0x000041e0


	//   ....[13]....
        /*00f0*/ 	.word	0x00004410


	//----- nvinfo : EIATTR_VRC_CTA_INIT_COUNT
	.align		4
.L_43:
        /*00f4*/ 	.byte	0x02, 0x4a
        /*00f6*/ 	.byte	0x80
	.zero		1


	//----- nvinfo : EIATTR_SYSCALL_OFFSETS
	.align		4
        /*00f8*/ 	.byte	0x04, 0x46
        /*00fa*/ 	.short	(.L_45 - .L_44)


	//   ....[0]....
.L_44:
        /*00fc*/ 	.word	0x00005e50


	//   ....[1]....
        /*0100*/ 	.word	0x00005f40


	//   ....[2]....
        /*0104*/ 	.word	0x000068e0


	//   ....[3]....
        /*0108*/ 	.word	0x00007dc0


	//   ....[4]....
        /*010c*/ 	.word	0x00009220


	//   ....[5]....
        /*0110*/ 	.word	0x0000a660


	//----- nvinfo : EIATTR_MBARRIER_INSTR_OFFSETS
	.align		4
.L_45:
        /*0114*/ 	.byte	0x04, 0x39
        /*0116*/ 	.short	(.L_47 - .L_46)


	//   ....[0]....
.L_46:
        /*0118*/ 	.word	0x00000650
        /*011c*/ 	.word	0x000000ff
        /*0120*/ 	.word	0x00000000
        /*0124*/ 	.short	0x0100
        /*0126*/ 	.byte	0x06
	.zero		1


	//   ....[1]....
        /*0128*/ 	.word	0x00000660
        /*012c*/ 	.word	0x000000ff
        /*0130*/ 	.word	0x00000018
        /*0134*/ 	.short	0x0100
        /*0136*/ 	.byte	0x06
	.zero		1


	//   ....[2]....
        /*0138*/ 	.word	0x00000670
        /*013c*/ 	.word	0x000000ff
        /*0140*/ 	.word	0x00000008
        /*0144*/ 	.short	0x0100
        /*0146*/ 	.byte	0x06
	.zero		1


	//   ....[3]....
        /*0148*/ 	.word	0x00000680
        /*014c*/ 	.word	0x000000ff
        /*0150*/ 	.word	0x00000020
        /*0154*/ 	.short	0x0100
        /*0156*/ 	.byte	0x06
	.zero		1


	//   ....[4]....
        /*0158*/ 	.word	0x00000690
        /*015c*/ 	.word	0x000000ff
        /*0160*/ 	.word	0x00000010
        /*0164*/ 	.short	0x0100
        /*0166*/ 	.byte	0x06
	.zero		1


	//   ....[5]....
        /*0168*/ 	.word	0x000006a0
        /*016c*/ 	.word	0x000000ff
        /*0170*/ 	.word	0x00000028
        /*0174*/ 	.short	0x0100
        /*0176*/ 	.byte	0x06
	.zero		1


	//   ....[6]....
        /*0178*/ 	.word	0x000007d0
        /*017c*/ 	.word	0x000000ff
        /*0180*/ 	.word	0x00000030
        /*0184*/ 	.short	0x0100
        /*0186*/ 	.byte	0x06
	.zero		1


	//   ....[7]....
        /*0188*/ 	.word	0x000007e0
        /*018c*/ 	.word	0x000000ff
        /*0190*/ 	.word	0x00000050
        /*0194*/ 	.short	0x0100
        /*0196*/ 	.byte	0x06
	.zero		1


	//   ....[8]....
        /*0198*/ 	.word	0x000007f0
        /*019c*/ 	.word	0x000000ff
        /*01a0*/ 	.word	0x00000038
        /*01a4*/ 	.short	0x0100
        /*01a6*/ 	.byte	0x06
	.zero		1


	//   ....[9]....
        /*01a8*/ 	.word	0x00000800
        /*01ac*/ 	.word	0x000000ff
        /*01b0*/ 	.word	0x00000058
        /*01b4*/ 	.short	0x0100
        /*01b6*/ 	.byte	0x06
	.zero		1


	//   ....[10]....
        /*01b8*/ 	.word	0x00000810
        /*01bc*/ 	.word	0x000000ff
        /*01c0*/ 	.word	0x00000040
        /*01c4*/ 	.short	0x0100
        /*01c6*/ 	.byte	0x06
	.zero		1


	//   ....[11]....
        /*01c8*/ 	.word	0x00000820
        /*01cc*/ 	.word	0x000000ff
        /*01d0*/ 	.word	0x00000060
        /*01d4*/ 	.short	0x0100
        /*01d6*/ 	.byte	0x06
	.zero		1


	//   ....[12]....
        /*01d8*/ 	.word	0x00000830
        /*01dc*/ 	.word	0x000000ff
        /*01e0*/ 	.word	0x00000048
        /*01e4*/ 	.short	0x0100
        /*01e6*/ 	.byte	0x06
	.zero		1


	//   ....[13]....
        /*01e8*/ 	.word	0x00000840
        /*01ec*/ 	.word	0x000000ff
        /*01f0*/ 	.word	0x00000068
        /*01f4*/ 	.short	0x0100
        /*01f6*/ 	.byte	0x06
	.zero		1


	//   ....[14]....
        /*01f8*/ 	.word	0x00000930
        /*01fc*/ 	.word	0x000000ff
        /*0200*/ 	.word	0x00000070
        /*0204*/ 	.short	0x0100
        /*0206*/ 	.byte	0x05
	.zero		1


	//   ....[15]....
        /*0208*/ 	.word	0x00000940
        /*020c*/ 	.word	0x000000ff
        /*0210*/ 	.word	0x00000078
        /*0214*/ 	.short	0x0100
        /*0216*/ 	.byte	0x05
	.zero		1


	//   ....[16]....
        /*0218*/ 	.word	0x00000a80
        /*021c*/ 	.word	0x000000ff
        /*0220*/ 	.word	0x00000080
        /*0224*/ 	.short	0x0100
        /*0226*/ 	.byte	0x05
	.zero		1


	//   ....[17]....
        /*0228*/ 	.word	0x00000a90
        /*022c*/ 	.word	0x000000ff
        /*0230*/ 	.word	0x00000090
        /*0234*/ 	.short	0x0100
        /*0236*/ 	.byte	0x05
	.zero		1


	//   ....[18]....
        /*0238*/ 	.word	0x00000aa0
        /*023c*/ 	.word	0x000000ff
        /*0240*/ 	.word	0x00000088
        /*0244*/ 	.short	0x0100
        /*0246*/ 	.byte	0x05
	.zero		1


	//   ....[19]....
        /*0248*/ 	.word	0x00000ab0
        /*024c*/ 	.word	0x000000ff
        /*0250*/ 	.word	0x00000098
        /*0254*/ 	.short	0x0100
        /*0256*/ 	.byte	0x05
	.zero		1


	//   ....[20]....
        /*0258*/ 	.word	0x00000be0
        /*025c*/ 	.word	0x000000ff
        /*0260*/ 	.word	0x000000a0
        /*0264*/ 	.short	0x0100
        /*0266*/ 	.byte	0x06
	.zero		1


	//   ....[21]....
        /*0268*/ 	.word	0x00000bf0
        /*026c*/ 	.word	0x000000ff
        /*0270*/ 	.word	0x000000a8
        /*0274*/ 	.short	0x0100
        /*0276*/ 	.byte	0x06
	.zero		1


	//   ....[22]....
        /*0278*/ 	.word	0x00000d00
        /*027c*/ 	.word	0x000000ff
        /*0280*/ 	.word	0x000000b0
        /*0284*/ 	.short	0x0100
        /*0286*/ 	.byte	0x05
	.zero		1


	//   ....[23]....
        /*0288*/ 	.word	0x00000d10
        /*028c*/ 	.word	0x000000ff
        /*0290*/ 	.word	0x000000c0
        /*0294*/ 	.short	0x0100
        /*0296*/ 	.byte	0x05
	.zero		1


	//   ....[24]....
        /*0298*/ 	.word	0x00000d20
        /*029c*/ 	.word	0x000000ff
        /*02a0*/ 	.word	0x000000b8
        /*02a4*/ 	.short	0x0100
        /*02a6*/ 	.byte	0x05
	.zero		1


	//   ....[25]....
        /*02a8*/ 	.word	0x00000d30
        /*02ac*/ 	.word	0x000000ff
        /*02b0*/ 	.word	0x000000c8
        /*02b4*/ 	.short	0x0100
        /*02b6*/ 	.byte	0x05
	.zero		1


	//   ....[26]....
        /*02b8*/ 	.word	0x00000e30
        /*02bc*/ 	.word	0x000000ff
        /*02c0*/ 	.word	0x000000d0
        /*02c4*/ 	.short	0x0100
        /*02c6*/ 	.byte	0x04
	.zero		1


	//   ....[27]....
        /*02c8*/ 	.word	0x00001920
        /*02cc*/ 	.word	0x00000002
        /*02d0*/ 	.word	0x000000c0
        /*02d4*/ 	.short	0x010a
        /*02d6*/ 	.byte	0xff
	.zero		1


	//   ....[28]....
        /*02d8*/ 	.word	0x00001940
        /*02dc*/ 	.word	0x00000002
        /*02e0*/ 	.word	0x000000b0
        /*02e4*/ 	.short	0x0101
        /*02e6*/ 	.byte	0xff
	.zero		1


	//   ....[29]....
        /*02e8*/ 	.word	0x00001a00
        /*02ec*/ 	.word	0x000000ff
        /*02f0*/ 	.word	0x00000018
        /*02f4*/ 	.short	0x010a
        /*02f6*/ 	.byte	0x08
	.zero		1


	//   ....[30]....
        /*02f8*/ 	.word	0x00001aa0
        /*02fc*/ 	.word	0x000000ff
        /*0300*/ 	.word	0x00000018
        /*0304*/ 	.short	0x010a
        /*0306*/ 	.byte	0x29
	.zero		1


	//   ....[31]....
        /*0308*/ 	.word	0x00001be0
        /*030c*/ 	.word	0x000000ff
        /*0310*/ 	.word	0x00000018
        /*0314*/ 	.short	0x010a
        /*0316*/ 	.byte	0x08
	.zero		1


	//   ....[32]....
        /*0318*/ 	.word	0x00001ea0
        /*031c*/ 	.word	0x000000ff
        /*0320*/ 	.word	0x00000078
        /*0324*/ 	.short	0x0101
        /*0326*/ 	.byte	0x06
	.zero		1


	//   ....[33]....
        /*0328*/ 	.word	0x00001ec0
        /*032c*/ 	.word	0x000000ff
        /*0330*/ 	.word	0x00000018
        /*0334*/ 	.short	0x010a
        /*0336*/ 	.byte	0x08
	.zero		1


	//   ....[34]....
        /*0338*/ 	.word	0x00001f40
        /*033c*/ 	.word	0x000000ff
        /*0340*/ 	.word	0x00000018
        /*0344*/ 	.short	0x010a
        /*0346*/ 	.byte	0x29
	.zero		1


	//   ....[35]....
        /*0348*/ 	.word	0x00002080
        /*034c*/ 	.word	0x000000ff
        /*0350*/ 	.word	0x00000018
        /*0354*/ 	.short	0x010a
        /*0356*/ 	.byte	0x08
	.zero		1


	//   ....[36]....
        /*0358*/ 	.word	0x00002350
        /*035c*/ 	.word	0x00000002
        /*0360*/ 	.word	0x00000080
        /*0364*/ 	.short	0x010a
        /*0366*/ 	.byte	0xff
	.zero		1


	//   ....[37]....
        /*0368*/ 	.word	0x00002410
        /*036c*/ 	.word	0x00000002
        /*0370*/ 	.word	0x00000000
        /*0374*/ 	.short	0x0101
        /*0376*/ 	.byte	0xff
	.zero		1


	//   ....[38]....
        /*0378*/ 	.word	0x00002980
        /*037c*/ 	.word	0x000000ff
        /*0380*/ 	.word	0x00000000
        /*0384*/ 	.short	0x010a
        /*0386*/ 	.byte	0x04
	.zero		1


	//   ....[39]....
        /*0388*/ 	.word	0x00002a10
        /*038c*/ 	.word	0x000000ff
        /*0390*/ 	.word	0x00000000
        /*0394*/ 	.short	0x010a
        /*0396*/ 	.byte	0x04
	.zero		1


	//   ....[40]....
        /*0398*/ 	.word	0x00002ab0
        /*039c*/ 	.word	0x00000000
        /*03a0*/ 	.word	0x00000000
        /*03a4*/ 	.short	0x010a
        /*03a6*/ 	.byte	0xff
	.zero		1


	//   ....[41]....
        /*03a8*/ 	.word	0x00002be0
        /*03ac*/ 	.word	0x00000000
        /*03b0*/ 	.word	0x000000b0
        /*03b4*/ 	.short	0x010a
        /*03b6*/ 	.byte	0xff
	.zero		1


	//   ....[42]....
        /*03b8*/ 	.word	0x00002c50
        /*03bc*/ 	.word	0x00000004
        /*03c0*/ 	.word	0x00000000
        /*03c4*/ 	.short	0x0101
        /*03c6*/ 	.byte	0xff
	.zero		1


	//   ....[43]....
        /*03c8*/ 	.word	0x00002c70
        /*03cc*/ 	.word	0x000000ff
        /*03d0*/ 	.word	0x00000090
        /*03d4*/ 	.short	0x010a
        /*03d6*/ 	.byte	0x05
	.zero		1


	//   ....[44]....
        /*03d8*/ 	.word	0x00002d90
        /*03dc*/ 	.word	0x00000000
        /*03e0*/ 	.word	0x00000080
        /*03e4*/ 	.short	0x010a
        /*03e6*/ 	.byte	0xff
	.zero		1


	//   ....[45]....
        /*03e8*/ 	.word	0x00002e90
        /*03ec*/ 	.word	0x00000000
        /*03f0*/ 	.word	0x00000000
        /*03f4*/ 	.short	0x0101
        /*03f6*/ 	.byte	0xff
	.zero		1


	//   ....[46]....
        /*03f8*/ 	.word	0x00002f20
        /*03fc*/ 	.word	0x000000ff
        /*0400*/ 	.word	0x00000090
        /*0404*/ 	.short	0x0106
        /*0406*/ 	.byte	0x05
	.zero		1


	//   ....[47]....
        /*0408*/ 	.word	0x00002f40
        /*040c*/ 	.word	0x000000ff
        /*0410*/ 	.word	0x00000090
        /*0414*/ 	.short	0x010a
        /*0416*/ 	.byte	0x05
	.zero		1


	//   ....[48]....
        /*0418*/ 	.word	0x00002fd0
        /*041c*/ 	.word	0x000000ff
        /*0420*/ 	.word	0x00000090
        /*0424*/ 	.short	0x0106
        /*0426*/ 	.byte	0x04
	.zero		1


	//   ....[49]....
        /*0428*/ 	.word	0x00003010
        /*042c*/ 	.word	0x00000000
        /*0430*/ 	.word	0x00000090
        /*0434*/ 	.short	0x010a
        /*0436*/ 	.byte	0xff
	.zero		1


	//   ....[50]....
        /*0438*/ 	.word	0x000037e0
        /*043c*/ 	.word	0x00000002
        /*0440*/ 	.word	0x00000080
        /*0444*/ 	.short	0x010a
        /*0446*/ 	.byte	0xff
	.zero		1


	//   ....[51]....
        /*0448*/ 	.word	0x000038f0
        /*044c*/ 	.word	0x00000002
        /*0450*/ 	.word	0x00000000
        /*0454*/ 	.short	0x0101
        /*0456*/ 	.byte	0xff
	.zero		1


	//   ....[52]....
        /*0458*/ 	.word	0x00003940
        /*045c*/ 	.word	0x000000ff
        /*0460*/ 	.word	0x00000000
        /*0464*/ 	.short	0x010a
        /*0466*/ 	.byte	0x17
	.zero		1


	//   ....[53]....
        /*0468*/ 	.word	0x00003960
        /*046c*/ 	.word	0x000000ff
        /*0470*/ 	.word	0x00000000
        /*0474*/ 	.short	0x010a
        /*0476*/ 	.byte	0x17
	.zero		1


	//   ....[54]....
        /*0478*/ 	.word	0x00003a90
        /*047c*/ 	.word	0x000000ff
        /*0480*/ 	.word	0x00000000
        /*0484*/ 	.short	0x010a
        /*0486*/ 	.byte	0x18
	.zero		1


	//   ....[55]....
        /*0488*/ 	.word	0x00003ad0
        /*048c*/ 	.word	0x000000ff
        /*0490*/ 	.word	0x000000a8
        /*0494*/ 	.short	0x010a
        /*0496*/ 	.byte	0x0d
	.zero		1


	//   ....[56]....
        /*0498*/ 	.word	0x00003d50
        /*049c*/ 	.word	0x000000ff
        /*04a0*/ 	.word	0x00000000
        /*04a4*/ 	.short	0x010a
        /*04a6*/ 	.byte	0x0e
	.zero		1


	//   ....[57]....
        /*04a8*/ 	.word	0x00003e80
        /*04ac*/ 	.word	0x000000ff
        /*04b0*/ 	.word	0x00000000
        /*04b4*/ 	.short	0x010a
        /*04b6*/ 	.byte	0x22
	.zero		1


	//   ....[58]....
        /*04b8*/ 	.word	0x000041c0
        /*04bc*/ 	.word	0x000000ff
        /*04c0*/ 	.word	0x000000d0
        /*04c4*/ 	.short	0x010a
        /*04c6*/ 	.byte	0x0d
	.zero		1


	//   ....[59]....
        /*04c8*/ 	.word	0x00004630
        /*04cc*/ 	.word	0x00000000
        /*04d0*/ 	.word	0x00000080
        /*04d4*/ 	.short	0x010a
        /*04d6*/ 	.byte	0xff
	.zero		1


	//   ....[60]....
        /*04d8*/ 	.word	0x00004750
        /*04dc*/ 	.word	0x00000000
        /*04e0*/ 	.word	0x00000000
        /*04e4*/ 	.short	0x0101
        /*04e6*/ 	.byte	0xff
	.zero		1


	//   ....[61]....
        /*04e8*/ 	.word	0x00004a70
        /*04ec*/ 	.word	0x000000ff
        /*04f0*/ 	.word	0x00000078
        /*04f4*/ 	.short	0x010a
        /*04f6*/ 	.byte	0x04
	.zero		1


	//   ....[62]....
        /*04f8*/ 	.word	0x00004be0
        /*04fc*/ 	.word	0x000000ff
        /*0500*/ 	.word	0x00000050
        /*0504*/ 	.short	0x010a
        /*0506*/ 	.byte	0x04
	.zero		1


	//   ....[63]....
        /*0508*/ 	.word	0x00004da0
        /*050c*/ 	.word	0x000000ff
        /*0510*/ 	.word	0x00000030
        /*0514*/ 	.short	0x010b
        /*0516*/ 	.byte	0x04
	.zero		1


	//   ....[64]....
        /*0518*/ 	.word	0x00004db0
        /*051c*/ 	.word	0x000000ff
        /*0520*/ 	.word	0x00000000
        /*0524*/ 	.short	0x0101
        /*0526*/ 	.byte	0x07
	.zero		1


	//   ....[65]....
        /*0528*/ 	.word	0x00004dd0
        /*052c*/ 	.word	0x000000ff
        /*0530*/ 	.word	0x00000058
        /*0534*/ 	.short	0x010a
        /*0536*/ 	.byte	0x04
	.zero		1


	//   ....[66]....
        /*0538*/ 	.word	0x00004f20
        /*053c*/ 	.word	0x000000ff
        /*0540*/ 	.word	0x00000038
        /*0544*/ 	.short	0x010b
        /*0546*/ 	.byte	0x04
	.zero		1


	//   ....[67]....
        /*0548*/ 	.word	0x00004f30
        /*054c*/ 	.word	0x000000ff
        /*0550*/ 	.word	0x00000000
        /*0554*/ 	.short	0x0101
        /*0556*/ 	.byte	0x06
	.zero		1


	//   ....[68]....
        /*0558*/ 	.word	0x00004f50
        /*055c*/ 	.word	0x000000ff
        /*0560*/ 	.word	0x00000060
        /*0564*/ 	.short	0x010a
        /*0566*/ 	.byte	0x04
	.zero		1


	//   ....[69]....
        /*0568*/ 	.word	0x000050b0
        /*056c*/ 	.word	0x000000ff
        /*0570*/ 	.word	0x00000040
        /*0574*/ 	.short	0x010b
        /*0576*/ 	.byte	0x04
	.zero		1


	//   ....[70]....
        /*0578*/ 	.word	0x000050c0
        /*057c*/ 	.word	0x000000ff
        /*0580*/ 	.word	0x00000000
        /*0584*/ 	.short	0x0101
        /*0586*/ 	.byte	0x2d
	.zero		1


	//   ....[71]....
        /*0588*/ 	.word	0x000050d0
        /*058c*/ 	.word	0x000000ff
        /*0590*/ 	.word	0x00000068
        /*0594*/ 	.short	0x010a
        /*0596*/ 	.byte	0x04
	.zero		1


	//   ....[72]....
        /*0598*/ 	.word	0x000052e0
        /*059c*/ 	.word	0x000000ff
        /*05a0*/ 	.word	0x00000048
        /*05a4*/ 	.short	0x010b
        /*05a6*/ 	.byte	0x04
	.zero		1


	//   ....[73]....
        /*05a8*/ 	.word	0x00005380
        /*05ac*/ 	.word	0x000000ff
        /*05b0*/ 	.word	0x00000000
        /*05b4*/ 	.short	0x0101
        /*05b6*/ 	.byte	0x05
	.zero		1


	//   ....[74]....
        /*05b8*/ 	.word	0x00005460
        /*05bc*/ 	.word	0x000000ff
        /*05c0*/ 	.word	0x00000050
        /*05c4*/ 	.short	0x010a
        /*05c6*/ 	.byte	0x04
	.zero		1


	//   ....[75]....
        /*05c8*/ 	.word	0x00005480
        /*05cc*/ 	.word	0x000000ff
        /*05d0*/ 	.word	0x00000058
        /*05d4*/ 	.short	0x010a
        /*05d6*/ 	.byte	0x04
	.zero		1


	//   ....[76]....
        /*05d8*/ 	.word	0x000054a0
        /*05dc*/ 	.word	0x000000ff
        /*05e0*/ 	.word	0x00000060
        /*05e4*/ 	.short	0x010a
        /*05e6*/ 	.byte	0x04
	.zero		1


	//   ....[77]....
        /*05e8*/ 	.word	0x000054e0
        /*05ec*/ 	.word	0x00000000
        /*05f0*/ 	.word	0x00000068
        /*05f4*/ 	.short	0x010a
        /*05f6*/ 	.byte	0xff
	.zero		1


	//   ....[78]....
        /*05f8*/ 	.word	0x00005830
        /*05fc*/ 	.word	0x00000000
        /*0600*/ 	.word	0x00000080
        /*0604*/ 	.short	0x010a
        /*0606*/ 	.byte	0xff
	.zero		1


	//   ....[79]....
        /*0608*/ 	.word	0x00005940
        /*060c*/ 	.word	0x00000000
        /*0610*/ 	.word	0x00000000
        /*0614*/ 	.short	0x0101
        /*0616*/ 	.byte	0xff
	.zero		1


	//   ....[80]....
        /*0618*/ 	.word	0x000063d0
        /*061c*/ 	.word	0x000000ff
        /*0620*/ 	.word	0x00000030
        /*0624*/ 	.short	0x010a
        /*0626*/ 	.byte	0x31
	.zero		1


	//   ....[81]....
        /*0628*/ 	.word	0x000064d0
        /*062c*/ 	.word	0x000000ff
        /*0630*/ 	.word	0x000000a0
        /*0634*/ 	.short	0x010a
        /*0636*/ 	.byte	0x31
	.zero		1


	//   ....[82]....
        /*0638*/ 	.word	0x00006680
        /*063c*/ 	.word	0x000000ff
        /*0640*/ 	.word	0x00000030
        /*0644*/ 	.short	0x010a
        /*0646*/ 	.byte	0x31
	.zero		1


	//   ....[83]....
        /*0648*/ 	.word	0x000067c0
        /*064c*/ 	.word	0x000000ff
        /*0650*/ 	.word	0x000000a0
        /*0654*/ 	.short	0x010a
        /*0656*/ 	.byte	0x31
	.zero		1


	//   ....[84]....
        /*0658*/ 	.word	0x000069c0
        /*065c*/ 	.word	0x000000ff
        /*0660*/ 	.word	0x00000000
        /*0664*/ 	.short	0x0101
        /*0666*/ 	.byte	0x05
	.zero		1


	//   ....[85]....
        /*0668*/ 	.word	0x00007a30
        /*066c*/ 	.word	0x00000000
        /*0670*/ 	.word	0x00000000
        /*0674*/ 	.short	0x0101
        /*0676*/ 	.byte	0xff
	.zero		1


	//   ....[86]....
        /*0678*/ 	.word	0x00007a40
        /*067c*/ 	.word	0x00000003
        /*0680*/ 	.word	0x00000030
        /*0684*/ 	.short	0x010a
        /*0686*/ 	.byte	0xff
	.zero		1


	//   ....[87]....
        /*0688*/ 	.word	0x00007b50
        /*068c*/ 	.word	0x00000003
        /*0690*/ 	.word	0x00000030
        /*0694*/ 	.short	0x010a
        /*0696*/ 	.byte	0xff
	.zero		1


	//   ....[88]....
        /*0698*/ 	.word	0x00008ea0
        /*069c*/ 	.word	0x00000000
        /*06a0*/ 	.word	0x00000000
        /*06a4*/ 	.short	0x0101
        /*06a6*/ 	.byte	0xff
	.zero		1


	//   ....[89]....
        /*06a8*/ 	.word	0x00008ec0
        /*06ac*/ 	.word	0x00000003
        /*06b0*/ 	.word	0x00000030
        /*06b4*/ 	.short	0x010a
        /*06b6*/ 	.byte	0xff
	.zero		1


	//   ....[90]....
        /*06b8*/ 	.word	0x00008fb0
        /*06bc*/ 	.word	0x00000003
        /*06c0*/ 	.word	0x00000030
        /*06c4*/ 	.short	0x010a
        /*06c6*/ 	.byte	0xff
	.zero		1


	//   ....[91]....
        /*06c8*/ 	.word	0x0000a300
        /*06cc*/ 	.word	0x00000000
        /*06d0*/ 	.word	0x00000000
        /*06d4*/ 	.short	0x0101
        /*06d6*/ 	.byte	0xff
	.zero		1


	//   ....[92]....
        /*06d8*/ 	.word	0x0000a320
        /*06dc*/ 	.word	0x00000003
        /*06e0*/ 	.word	0x00000030
        /*06e4*/ 	.short	0x010a
        /*06e6*/ 	.byte	0xff
	.zero		1


	//   ....[93]....
        /*06e8*/ 	.word	0x0000a3f0
        /*06ec*/ 	.word	0x00000003
        /*06f0*/ 	.word	0x00000030
        /*06f4*/ 	.short	0x010a
        /*06f6*/ 	.byte	0xff
	.zero		1


	//   ....[94]....
        /*06f8*/ 	.word	0x0000b730
        /*06fc*/ 	.word	0x00000000
        /*0700*/ 	.word	0x00000000
        /*0704*/ 	.short	0x0101
        /*0706*/ 	.byte	0xff
	.zero		1


	//   ....[95]....
        /*0708*/ 	.word	0x0000b810
        /*070c*/ 	.word	0x000000ff
        /*0710*/ 	.word	0x000000d0
        /*0714*/ 	.short	0x0101
        /*0716*/ 	.byte	0x31
	.zero		1


	//   ....[96]....
        /*0718*/ 	.word	0x0000b9a0
        /*071c*/ 	.word	0x000000ff
        /*0720*/ 	.word	0x00000000
        /*0724*/ 	.short	0x0101
        /*0726*/ 	.byte	0x04
	.zero		1


	//   ....[97]....
        /*0728*/ 	.word	0x0000b9c0
        /*072c*/ 	.word	0x00000002
        /*0730*/ 	.word	0x000000c0
        /*0734*/ 	.short	0x010a
        /*0736*/ 	.byte	0xff
	.zero		1


	//   ....[98]....
        /*0738*/ 	.word	0x0000ba20
        /*073c*/ 	.word	0x00000002
        /*0740*/ 	.word	0x00000018
        /*0744*/ 	.short	0x010a
        /*0746*/ 	.byte	0xff
	.zero		1


	//   ....[99]....
        /*0748*/ 	.word	0x0000ba80
        /*074c*/ 	.word	0x00000002
        /*0750*/ 	.word	0x00000018
        /*0754*/ 	.short	0x010a
        /*0756*/ 	.byte	0xff
	.zero		1


	//   ....[100]....
        /*0758*/ 	.word	0x0000bad0
        /*075c*/ 	.word	0x00000002
        /*0760*/ 	.word	0x00000080
        /*0764*/ 	.short	0x010a
        /*0766*/ 	.byte	0xff
	.zero		1


	//   ....[101]....
        /*0768*/ 	.word	0x0000bb30
        /*076c*/ 	.word	0x00000000
        /*0770*/ 	.word	0x00000000
        /*0774*/ 	.short	0x010a
        /*0776*/ 	.byte	0xff
	.zero		1


	//   ....[102]....
        /*0778*/ 	.word	0x0000bb90
        /*077c*/ 	.word	0x00000000
        /*0780*/ 	.word	0x00000000
        /*0784*/ 	.short	0x010a
        /*0786*/ 	.byte	0xff
	.zero		1


	//   ....[103]....
        /*0788*/ 	.word	0x0000bbe0
        /*078c*/ 	.word	0x00000000
        /*0790*/ 	.word	0x000000b0
        /*0794*/ 	.short	0x010a
        /*0796*/ 	.byte	0xff
	.zero		1


	//   ....[104]....
        /*0798*/ 	.word	0x0000bc40
        /*079c*/ 	.word	0x00000000
        /*07a0*/ 	.word	0x00000090
        /*07a4*/ 	.short	0x010a
        /*07a6*/ 	.byte	0xff
	.zero		1


	//   ....[105]....
        /*07a8*/ 	.word	0x0000bc90
        /*07ac*/ 	.word	0x00000000
        /*07b0*/ 	.word	0x00000080
        /*07b4*/ 	.short	0x010a
        /*07b6*/ 	.byte	0xff
	.zero		1


	//   ....[106]....
        /*07b8*/ 	.word	0x0000bcf0
        /*07bc*/ 	.word	0x00000000
        /*07c0*/ 	.word	0x00000090
        /*07c4*/ 	.short	0x010a
        /*07c6*/ 	.byte	0xff
	.zero		1


	//   ....[107]....
        /*07c8*/ 	.word	0x0000bd40
        /*07cc*/ 	.word	0x00000002
        /*07d0*/ 	.word	0x00000080
        /*07d4*/ 	.short	0x010a
        /*07d6*/ 	.byte	0xff
	.zero		1


	//   ....[108]....
        /*07d8*/ 	.word	0x0000bda0
        /*07dc*/ 	.word	0x00000002
        /*07e0*/ 	.word	0x00000000
        /*07e4*/ 	.short	0x010a
        /*07e6*/ 	.byte	0xff
	.zero		1


	//   ....[109]....
        /*07e8*/ 	.word	0x0000be00
        /*07ec*/ 	.word	0x00000002
        /*07f0*/ 	.word	0x000000a8
        /*07f4*/ 	.short	0x010a
        /*07f6*/ 	.byte	0xff
	.zero		1


	//   ....[110]....
        /*07f8*/ 	.word	0x0000be60
        /*07fc*/ 	.word	0x00000002
        /*0800*/ 	.word	0x00000000
        /*0804*/ 	.short	0x010a
        /*0806*/ 	.byte	0xff
	.zero		1


	//   ....[111]....
        /*0808*/ 	.word	0x0000bec0
        /*080c*/ 	.word	0x00000000
        /*0810*/ 	.word	0x000000d0
        /*0814*/ 	.short	0x010a
        /*0816*/ 	.byte	0xff
	.zero		1


	//   ....[112]....
        /*0818*/ 	.word	0x0000bf10
        /*081c*/ 	.word	0x00000000
        /*0820*/ 	.word	0x00000080
        /*0824*/ 	.short	0x010a
        /*0826*/ 	.byte	0xff
	.zero		1


	//   ....[113]....
        /*0828*/ 	.word	0x0000bf70
        /*082c*/ 	.word	0x00000000
        /*0830*/ 	.word	0x00000078
        /*0834*/ 	.short	0x010a
        /*0836*/ 	.byte	0xff
	.zero		1


	//   ....[114]....
        /*0838*/ 	.word	0x0000bfd0
        /*083c*/ 	.word	0x00000003
        /*0840*/ 	.word	0x00000050
        /*0844*/ 	.short	0x010a
        /*0846*/ 	.byte	0xff
	.zero		1


	//   ....[115]....
        /*0848*/ 	.word	0x0000c030
        /*084c*/ 	.word	0x00000003
        /*0850*/ 	.word	0x00000058
        /*0854*/ 	.short	0x010a
        /*0856*/ 	.byte	0xff
	.zero		1


	//   ....[116]....
        /*0858*/ 	.word	0x0000c090
        /*085c*/ 	.word	0x00000003
        /*0860*/ 	.word	0x00000060
        /*0864*/ 	.short	0x010a
        /*0866*/ 	.byte	0xff
	.zero		1


	//   ....[117]....
        /*0868*/ 	.word	0x0000c0f0
        /*086c*/ 	.word	0x00000003
        /*0870*/ 	.word	0x00000068
        /*0874*/ 	.short	0x010a
        /*0876*/ 	.byte	0xff
	.zero		1


	//   ....[118]....
        /*0878*/ 	.word	0x0000c150
        /*087c*/ 	.word	0x00000000
        /*0880*/ 	.word	0x00000050
        /*0884*/ 	.short	0x010a
        /*0886*/ 	.byte	0xff
	.zero		1


	//   ....[119]....
        /*0888*/ 	.word	0x0000c1b0
        /*088c*/ 	.word	0x00000000
        /*0890*/ 	.word	0x00000058
        /*0894*/ 	.short	0x010a
        /*0896*/ 	.byte	0xff
	.zero		1


	//   ....[120]....
        /*0898*/ 	.word	0x0000c210
        /*089c*/ 	.word	0x00000000
        /*08a0*/ 	.word	0x00000060
        /*08a4*/ 	.short	0x010a
        /*08a6*/ 	.byte	0xff
	.zero		1


	//   ....[121]....
        /*08a8*/ 	.word	0x0000c260
        /*08ac*/ 	.word	0x00000000
        /*08b0*/ 	.word	0x00000080
        /*08b4*/ 	.short	0x010a
        /*08b6*/ 	.byte	0xff
	.zero		1


	//   ....[122]....
        /*08b8*/ 	.word	0x0000c2c0
        /*08bc*/ 	.word	0x00000000
        /*08c0*/ 	.word	0x00000030
        /*08c4*/ 	.short	0x010a
        /*08c6*/ 	.byte	0xff
	.zero		1


	//   ....[123]....
        /*08c8*/ 	.word	0x0000c320
        /*08cc*/ 	.word	0x00000000
        /*08d0*/ 	.word	0x000000a0
        /*08d4*/ 	.short	0x010a
        /*08d6*/ 	.byte	0xff
	.zero		1


	//   ....[124]....
        /*08d8*/ 	.word	0x0000c370
        /*08dc*/ 	.word	0x00000003
        /*08e0*/ 	.word	0x00000030
        /*08e4*/ 	.short	0x010a
        /*08e6*/ 	.byte	0xff
	.zero		1


	//   ....[125]....
        /*08e8*/ 	.word	0x0000c3c0
        /*08ec*/ 	.word	0x00000003
        /*08f0*/ 	.word	0x00000030
        /*08f4*/ 	.short	0x010a
        /*08f6*/ 	.byte	0xff
	.zero		1


	//   ....[126]....
        /*08f8*/ 	.word	0x0000c410
        /*08fc*/ 	.word	0x00000003
        /*0900*/ 	.word	0x00000030
        /*0904*/ 	.short	0x010a
        /*0906*/ 	.byte	0xff
	.zero		1


	//----- nvinfo : EIATTR_NUM_MBARRIERS
	.align		4
.L_47:
        /*0908*/ 	.byte	0x03, 0x38
        /*090a*/ 	.short	0x001b


	//----- nvinfo : EIATTR_EXIT_INSTR_OFFSETS
	.align		4
        /*090c*/ 	.byte	0x04, 0x1c
        /*090e*/ 	.short	(.L_49 - .L_48)


	//   ....[0]....
.L_48:
        /*0910*/ 	.word	0x00002ae0


	//   ....[1]....
        /*0914*/ 	.word	0x00002fe0


	//   ....[2]....
        /*0918*/ 	.word	0x00003040


	//   ....[3]....
        /*091c*/ 	.word	0x00004420


	//   ....[4]....
        /*0920*/ 	.word	0x00005510


	//   ....[5]....
        /*0924*/ 	.word	0x00005550


	//   ....[6]....
        /*0928*/ 	.word	0x0000b890


	//   ....[7]....
        /*092c*/ 	.word	0x0000b910


	//   ....[8]....
        /*0930*/ 	.word	0x0000b940


	//   ....[9]....
        /*0934*/ 	.word	0x0000b9b0


	//----- nvinfo : EIATTR_MAX_THREADS
	.align		4
.L_49:
        /*0938*/ 	.byte	0x04, 0x05
        /*093a*/ 	.short	(.L_51 - .L_50)
.L_50:
        /*093c*/ 	.word	0x00000100
        /*0940*/ 	.word	0x00000001
        /*0944*/ 	.word	0x00000001


	//----- nvinfo : EIATTR_CRS_STACK_SIZE
	.align		4
.L_51:
        /*0948*/ 	.byte	0x04, 0x1e
        /*094a*/ 	.short	(.L_53 - .L_52)
.L_52:
        /*094c*/ 	.word	0x00000000


	//----- nvinfo : EIATTR_CBANK_PARAM_SIZE
	.align		4
.L_53:
        /*0950*/ 	.byte	0x03, 0x19
        /*0952*/ 	.short	0x0c00


	//----- nvinfo : EIATTR_PARAM_CBANK
	.align		4
        /*0954*/ 	.byte	0x04, 0x0a
        /*0956*/ 	.short	(.L_55 - .L_54)
	.align		4
.L_54:
        /*0958*/ 	.word	index@(.nv.constant0._ZN7cutlass13device_kernelINS_4gemm6kernel13GemmUniversalIN4cute5tupleIJiiiiEEENS1_10collective13CollectiveMmaINS1_46MainloopSm100TmaUmmaWarpSpecializedBlockScaledILi3ELi2ELi1ENS5_IJNS4_1CILi1EEENSA_ILi4EEESB_EEEEENS5_IJNSA_ILi128EEENSA_ILi256EEESF_EEENS5_IJNS_12float_e4m3_tENS_13float_ue8m0_tEEEENS5_IJNS5_IJlSB_lEEENS4_6LayoutINS5_IJNS5_IJNS5_IJNSA_ILi32EEESC_EEEiEEESP_NS5_IJSB_iEEEEEENS5_IJNS5_IJNS5_IJNSA_ILi16EEESC_EEEiEEENS5_IJNS5_IJNSA_ILi0EEESB_EEENSA_ILi512EEEEEENS5_IJSV_iEEEEEEEEEEESK_S12_NS4_8TiledMMAINS4_8MMA_AtomIJNS4_21SM100_MMA_MXF8F6F4_SSISI_SI_fSJ_Li128ELi256ELNS4_4UMMA5MajorE0ELS17_0ELNS16_7ScaleInE0ELS18_0EEEEEENSM_INS5_IJSB_SB_SB_EEENS5_IJSV_SV_SV_EEEEENS5_IJNS4_10UnderscoreES1E_S1E_EEEEENS5_IJNS4_23SM90_TMA_LOAD_MULTICASTES1H_EEENS5_IJNS4_14ComposedLayoutINS4_7SwizzleILi3ELi4ELi3EEENS4_18smem_ptr_flag_bitsILi8EEENSM_INS5_IJNSA_ILi8EEESF_EEENS5_IJSF_SB_EEEEEEENSM_INS5_IJNS5_IJNS5_IJSO_SB_EEENS5_IJSN_SB_EEEEEESB_NS5_IJSC_SB_EEEEEENS5_IJNS5_IJNS5_IJST_SX_EEESW_EEESV_NS5_IJSB_SX_EEEEEEEEEEEvNS4_8identityENS5_IJNS4_13SM90_TMA_LOADES25_EEENS5_IJS1S_NSM_INS5_IJNS5_IJNS5_IJSO_NSA_ILi2EEEEEES1U_EEESB_S1W_EEENS5_IJS1Z_SV_NS5_IJSB_NSA_ILi1024EEEEEEEEEEEEEEvS24_EENS_8epilogue10collective18CollectiveEpilogueINS2H_23Sm100TmaWarpSpecializedILi4ELi2ELi64ELb1ELb0EEEJSH_NS5_IJNSM_ISF_SB_EENSM_INSA_ILi64EEESB_EEEEENS_10bfloat16_tESL_S2Q_SL_NS2H_6fusion15FusionCallbacksIS2L_NS2R_17LinearCombinationIS2Q_fS2Q_fLNS_15FloatRoundStyleE2EEESH_S2P_JEEENS4_5SM1004TMEM4LOAD26SM100_TMEM_LOAD_32dp32b64xES25_NS1J_IS1L_NS1M_ILi16EEENSM_INS5_IJS1O_S2N_EEENS5_IJS2N_SB_EEEEEEENS4_39AutoVectorizingCopyWithAssumedAlignmentILi128EEENS4_14SM90_TMA_STOREES35_S37_S37_EEEvvEEEEvNT_6ParamsE)
        /*095c*/ 	.short	0x0380
        /*095e*/ 	.short	0x0c00


	//----- nvinfo : EIATTR_SW_WAR
	.align		4
.L_55:
        /*0960*/ 	.byte	0x04, 0x36
        /*0962*/ 	.short	(.L_57 - .L_56)
.L_56:
        /*0964*/ 	.word	0x00000008
.L_57:


//--------------------- .nv.callgraph             --------------------------
	.section	.nv.callgraph,"",@"SHT_CUDA_CALLGRAPH"
	.align	4
	.sectionentsize	8
	.align		4
        /*0000*/ 	.word	0x00000000
	.align		4
        /*0004*/ 	.word	0xffffffff
	.align		4
        /*0008*/ 	.word	index@(_ZN7cutlass13device_kernelINS_4gemm6kernel13GemmUniversalIN4cute5tupleIJiiiiEEENS1_10collective13CollectiveMmaINS1_46MainloopSm100TmaUmmaWarpSpecializedBlockScaledILi3ELi2ELi1ENS5_IJNS4_1CILi1EEENSA_ILi4EEESB_EEEEENS5_IJNSA_ILi128EEENSA_ILi256EEESF_EEENS5_IJNS_12float_e4m3_tENS_13float_ue8m0_tEEEENS5_IJNS5_IJlSB_lEEENS4_6LayoutINS5_IJNS5_IJNS5_IJNSA_ILi32EEESC_EEEiEEESP_NS5_IJSB_iEEEEEENS5_IJNS5_IJNS5_IJNSA_ILi16EEESC_EEEiEEENS5_IJNS5_IJNSA_ILi0EEESB_EEENSA_ILi512EEEEEENS5_IJSV_iEEEEEEEEEEESK_S12_NS4_8TiledMMAINS4_8MMA_AtomIJNS4_21SM100_MMA_MXF8F6F4_SSISI_SI_fSJ_Li128ELi256ELNS4_4UMMA5MajorE0ELS17_0ELNS16_7ScaleInE0ELS18_0EEEEEENSM_INS5_IJSB_SB_SB_EEENS5_IJSV_SV_SV_EEEEENS5_IJNS4_10UnderscoreES1E_S1E_EEEEENS5_IJNS4_23SM90_TMA_LOAD_MULTICASTES1H_EEENS5_IJNS4_14ComposedLayoutINS4_7SwizzleILi3ELi4ELi3EEENS4_18smem_ptr_flag_bitsILi8EEENSM_INS5_IJNSA_ILi8EEESF_EEENS5_IJSF_SB_EEEEEEENSM_INS5_IJNS5_IJNS5_IJSO_SB_EEENS5_IJSN_SB_EEEEEESB_NS5_IJSC_SB_EEEEEENS5_IJNS5_IJNS5_IJST_SX_EEESW_EEESV_NS5_IJSB_SX_EEEEEEEEEEEvNS4_8identityENS5_IJNS4_13SM90_TMA_LOADES25_EEENS5_IJS1S_NSM_INS5_IJNS5_IJNS5_IJSO_NSA_ILi2EEEEEES1U_EEESB_S1W_EEENS5_IJS1Z_SV_NS5_IJSB_NSA_ILi1024EEEEEEEEEEEEEEvS24_EENS_8epilogue10collective18CollectiveEpilogueINS2H_23Sm100TmaWarpSpecializedILi4ELi2ELi64ELb1ELb0EEEJSH_NS5_IJNSM_ISF_SB_EENSM_INSA_ILi64EEESB_EEEEENS_10bfloat16_tESL_S2Q_SL_NS2H_6fusion15FusionCallbacksIS2L_NS2R_17LinearCombinationIS2Q_fS2Q_fLNS_15FloatRoundStyleE2EEESH_S2P_JEEENS4_5SM1004TMEM4LOAD26SM100_TMEM_LOAD_32dp32b64xES25_NS1J_IS1L_NS1M_ILi16EEENSM_INS5_IJS1O_S2N_EEENS5_IJS2N_SB_EEEEEEENS4_39AutoVectorizingCopyWithAssumedAlignmentILi128EEENS4_14SM90_TMA_STOREES35_S37_S37_EEEvvEEEEvNT_6ParamsE)
	.align		4
        /*000c*/ 	.word	index@(__assertfail)
	.align		4
        /*0010*/ 	.word	0x00000000
	.align		4
        /*0014*/ 	.word	0xfffffffe
	.align		4
        /*0018*/ 	.word	0x00000000
	.align		4
        /*001c*/ 	.word	0xfffffffd
	.align		4
        /*0020*/ 	.word	0x00000000
	.align		4
        /*0024*/ 	.word	0xfffffffc


//--------------------- .nv.constant4             --------------------------
	.section	.nv.constant4,"a",@progbits
	.align	8
	.align		8
.nv.constant4:
        /*0000*/ 	.dword	__assertfail
	.align		8
        /*0008*/ 	.dword	__unnamed_1
	.align		8
        /*0010*/ 	.dword	__unnamed_2
	.align		8
        /*0018*/ 	.dword	_ZN40_INTERNAL_5881455e_4_k_cu_6a88be73_370374cuda3std3__45__cpo5beginE
	.align		8
        /*0020*/ 	.dword	_ZN40_INTERNAL_5881455e_4_k_cu_6a88be73_370374cuda3std3__45__cpo3endE
	.align		8
        /*0028*/ 	.dword	_ZN40_INTERNAL_5881455e_4_k_cu_6a88be73_370374cuda3std3__45__cpo6cbeginE
	.align		8
        /*0030*/ 	.dword	_ZN40_INTERNAL_5881455e_4_k_cu_6a88be73_370374cuda3std3__45__cpo4cendE
	.align		8
        /*0038*/ 	.dword	_ZN40_INTERNAL_5881455e_4_k_cu_6a88be73_370374cuda3std3__442_GLOBAL__N__5881455e_4_k_cu_6a88be73_370376ignoreE
	.align		8
        /*0040*/ 	.dword	_ZN40_INTERNAL_5881455e_4_k_cu_6a88be73_370374cuda3std3__419piecewise_constructE
	.align		8
        /*0048*/ 	.dword	_ZN40_INTERNAL_5881455e_4_k_cu_6a88be73_370374cuda3std3__48in_placeE
	.align		8
        /*0050*/ 	.dword	_ZN40_INTERNAL_5881455e_4_k_cu_6a88be73_370374cuda3std6ranges3__45__cpo4swapE
	.align		8
        /*0058*/ 	.dword	_ZN40_INTERNAL_5881455e_4_k_cu_6a88be73_370374cuda3std6ranges3__45__cpo9iter_moveE
	.align		8
        /*0060*/ 	.dword	_ZN40_INTERNAL_5881455e_4_k_cu_6a88be73_370374cute7productE
	.align		8
        /*0068*/ 	.dword	_ZN40_INTERNAL_5881455e_4_k_cu_6a88be73_370374cute1_E
	.align		8
        /*0070*/ 	.dword	$str$25
	.align		8
        /*0078*/ 	.dword	$str$26
	.align		8
        /*0080*/ 	.dword	$str$27
	.align		8
        /*0088*/ 	.dword	$str$28


//--------------------- .text._ZN7cutlass13device_kernelINS_4gemm6kernel13GemmUniversalIN4cute5tupleIJiiiiEEENS1_10collective13CollectiveMmaINS1_46MainloopSm100TmaUmmaWarpSpecializedBlockScaledILi3ELi2ELi1ENS5_IJNS4_1CILi1EEENSA_ILi4EEESB_EEEEENS5_IJNSA_ILi128EEENSA_ILi256EEESF_EEENS5_IJNS_12float_e4m3_tENS_13float_ue8m0_tEEEENS5_IJNS5_IJlSB_lEEENS4_6LayoutINS5_IJNS5_IJNS5_IJNSA_ILi32EEESC_EEEiEEESP_NS5_IJSB_iEEEEEENS5_IJNS5_IJNS5_IJNSA_ILi16EEESC_EEEiEEENS5_IJNS5_IJNSA_ILi0EEESB_EEENSA_ILi512EEEEEENS5_IJSV_iEEEEEEEEEEESK_S12_NS4_8TiledMMAINS4_8MMA_AtomIJNS4_21SM100_MMA_MXF8F6F4_SSISI_SI_fSJ_Li128ELi256ELNS4_4UMMA5MajorE0ELS17_0ELNS16_7ScaleInE0ELS18_0EEEEEENSM_INS5_IJSB_SB_SB_EEENS5_IJSV_SV_SV_EEEEENS5_IJNS4_10UnderscoreES1E_S1E_EEEEENS5_IJNS4_23SM90_TMA_LOAD_MULTICASTES1H_EEENS5_IJNS4_14ComposedLayoutINS4_7SwizzleILi3ELi4ELi3EEENS4_18smem_ptr_flag_bitsILi8EEENSM_INS5_IJNSA_ILi8EEESF_EEENS5_IJSF_SB_EEEEEEENSM_INS5_IJNS5_IJNS5_IJSO_SB_EEENS5_IJSN_SB_EEEEEESB_NS5_IJSC_SB_EEEEEENS5_IJNS5_IJNS5_IJST_SX_EEESW_EEESV_NS5_IJSB_SX_EEEEEEEEEEEvNS4_8identityENS5_IJNS4_13SM90_TMA_LOADES25_EEENS5_IJS1S_NSM_INS5_IJNS5_IJNS5_IJSO_NSA_ILi2EEEEEES1U_EEESB_S1W_EEENS5_IJS1Z_SV_NS5_IJSB_NSA_ILi1024EEEEEEEEEEEEEEvS24_EENS_8epilogue10collective18CollectiveEpilogueINS2H_23Sm100TmaWarpSpecializedILi4ELi2ELi64ELb1ELb0EEEJSH_NS5_IJNSM_ISF_SB_EENSM_INSA_ILi64EEESB_EEEEENS_10bfloat16_tESL_S2Q_SL_NS2H_6fusion15FusionCallbacksIS2L_NS2R_17LinearCombinationIS2Q_fS2Q_fLNS_15FloatRoundStyleE2EEESH_S2P_JEEENS4_5SM1004TMEM4LOAD26SM100_TMEM_LOAD_32dp32b64xES25_NS1J_IS1L_NS1M_ILi16EEENSM_INS5_IJS1O_S2N_EEENS5_IJS2N_SB_EEEEEEENS4_39AutoVectorizingCopyWithAssumedAlignmentILi128EEENS4_14SM90_TMA_STOREES35_S37_S37_EEEvvEEEEvNT_6ParamsE --------------------------
	.section	.text._ZN7cutlass13device_kernelINS_4gemm6kernel13GemmUniversalIN4cute5tupleIJiiiiEEENS1_10collective13CollectiveMmaINS1_46MainloopSm100TmaUmmaWarpSpecializedBlockScaledILi3ELi2ELi1ENS5_IJNS4_1CILi1EEENSA_ILi4EEESB_EEEEENS5_IJNSA_ILi128EEENSA_ILi256EEESF_EEENS5_IJNS_12float_e4m3_tENS_13float_ue8m0_tEEEENS5_IJNS5_IJlSB_lEEENS4_6LayoutINS5_IJNS5_IJNS5_IJNSA_ILi32EEESC_EEEiEEESP_NS5_IJSB_iEEEEEENS5_IJNS5_IJNS5_IJNSA_ILi16EEESC_EEEiEEENS5_IJNS5_IJNSA_ILi0EEESB_EEENSA_ILi512EEEEEENS5_IJSV_iEEEEEEEEEEESK_S12_NS4_8TiledMMAINS4_8MMA_AtomIJNS4_21SM100_MMA_MXF8F6F4_SSISI_SI_fSJ_Li128ELi256ELNS4_4UMMA5MajorE0ELS17_0ELNS16_7ScaleInE0ELS18_0EEEEEENSM_INS5_IJSB_SB_SB_EEENS5_IJSV_SV_SV_EEEEENS5_IJNS4_10UnderscoreES1E_S1E_EEEEENS5_IJNS4_23SM90_TMA_LOAD_MULTICASTES1H_EEENS5_IJNS4_14ComposedLayoutINS4_7SwizzleILi3ELi4ELi3EEENS4_18smem_ptr_flag_bitsILi8EEENSM_INS5_IJNSA_ILi8EEESF_EEENS5_IJSF_SB_EEEEEEENSM_INS5_IJNS5_IJNS5_IJSO_SB_EEENS5_IJSN_SB_EEEEEESB_NS5_IJSC_SB_EEEEEENS5_IJNS5_IJNS5_IJST_SX_EEESW_EEESV_NS5_IJSB_SX_EEEEEEEEEEEvNS4_8identityENS5_IJNS4_13SM90_TMA_LOADES25_EEENS5_IJS1S_NSM_INS5_IJNS5_IJNS5_IJSO_NSA_ILi2EEEEEES1U_EEESB_S1W_EEENS5_IJS1Z_SV_NS5_IJSB_NSA_ILi1024EEEEEEEEEEEEEEvS24_EENS_8epilogue10collective18CollectiveEpilogueINS2H_23Sm100TmaWarpSpecializedILi4ELi2ELi64ELb1ELb0EEEJSH_NS5_IJNSM_ISF_SB_EENSM_INSA_ILi64EEESB_EEEEENS_10bfloat16_tESL_S2Q_SL_NS2H_6fusion15FusionCallbacksIS2L_NS2R_17LinearCombinationIS2Q_fS2Q_fLNS_15FloatRoundStyleE2EEESH_S2P_JEEENS4_5SM1004TMEM4LOAD26SM100_TMEM_LOAD_32dp32b64xES25_NS1J_IS1L_NS1M_ILi16EEENSM_INS5_IJS1O_S2N_EEENS5_IJS2N_SB_EEEEEEENS4_39AutoVectorizingCopyWithAssumedAlignmentILi128EEENS4_14SM90_TMA_STOREES35_S37_S37_EEEvvEEEEvNT_6ParamsE,"ax",@progbits
	.align	128
.text._ZN7cutlass13device_kernelINS_4gemm6kernel13GemmUniversalIN4cute5tupleIJiiiiEEENS1_10collective13CollectiveMmaINS1_46MainloopSm100TmaUmmaWarpSpecializedBlockScaledILi3ELi2ELi1ENS5_IJNS4_1CILi1EEENSA_ILi4EEESB_EEEEENS5_IJNSA_ILi128EEENSA_ILi256EEESF_EEENS5_IJNS_12float_e4m3_tENS_13float_ue8m0_tEEEENS5_IJNS5_IJlSB_lEEENS4_6LayoutINS5_IJNS5_IJNS5_IJNSA_ILi32EEESC_EEEiEEESP_NS5_IJSB_iEEEEEENS5_IJNS5_IJNS5_IJNSA_ILi16EEESC_EEEiEEENS5_IJNS5_IJNSA_ILi0EEESB_EEENSA_ILi512EEEEEENS5_IJSV_iEEEEEEEEEEESK_S12_NS4_8TiledMMAINS4_8MMA_AtomIJNS4_21SM100_MMA_MXF8F6F4_SSISI_SI_fSJ_Li128ELi256ELNS4_4UMMA5MajorE0ELS17_0ELNS16_7ScaleInE0ELS18_0EEEEEENSM_INS5_IJSB_SB_SB_EEENS5_IJSV_SV_SV_EEEEENS5_IJNS4_10UnderscoreES1E_S1E_EEEEENS5_IJNS4_23SM90_TMA_LOAD_MULTICASTES1H_EEENS5_IJNS4_14ComposedLayoutINS4_7SwizzleILi3ELi4ELi3EEENS4_18smem_ptr_flag_bitsILi8EEENSM_INS5_IJNSA_ILi8EEESF_EEENS5_IJSF_SB_EEEEEEENSM_INS5_IJNS5_IJNS5_IJSO_SB_EEENS5_IJSN_SB_EEEEEESB_NS5_IJSC_SB_EEEEEENS5_IJNS5_IJNS5_IJST_SX_EEESW_EEESV_NS5_IJSB_SX_EEEEEEEEEEEvNS4_8identityENS5_IJNS4_13SM90_TMA_LOADES25_EEENS5_IJS1S_NSM_INS5_IJNS5_IJNS5_IJSO_NSA_ILi2EEEEEES1U_EEESB_S1W_EEENS5_IJS1Z_SV_NS5_IJSB_NSA_ILi1024EEEEEEEEEEEEEEvS24_EENS_8epilogue10collective18CollectiveEpilogueINS2H_23Sm100TmaWarpSpecializedILi4ELi2ELi64ELb1ELb0EEEJSH_NS5_IJNSM_ISF_SB_EENSM_INSA_ILi64EEESB_EEEEENS_10bfloat16_tESL_S2Q_SL_NS2H_6fusion15FusionCallbacksIS2L_NS2R_17LinearCombinationIS2Q_fS2Q_fLNS_15FloatRoundStyleE2EEESH_S2P_JEEENS4_5SM1004TMEM4LOAD26SM100_TMEM_LOAD_32dp32b64xES25_NS1J_IS1L_NS1M_ILi16EEENSM_INS5_IJS1O_S2N_EEENS5_IJS2N_SB_EEEEEEENS4_39AutoVectorizingCopyWithAssumedAlignmentILi128EEENS4_14SM90_TMA_STOREES35_S37_S37_EEEvvEEEEvNT_6ParamsE:
        .type           _ZN7cutlass13device_kernelINS_4gemm6kernel13GemmUniversalIN4cute5tupleIJiiiiEEENS1_10collective13CollectiveMmaINS1_46MainloopSm100TmaUmmaWarpSpecializedBlockScaledILi3ELi2ELi1ENS5_IJNS4_1CILi1EEENSA_ILi4EEESB_EEEEENS5_IJNSA_ILi128EEENSA_ILi256EEESF_EEENS5_IJNS_12float_e4m3_tENS_13float_ue8m0_tEEEENS5_IJNS5_IJlSB_lEEENS4_6LayoutINS5_IJNS5_IJNS5_IJNSA_ILi32EEESC_EEEiEEESP_NS5_IJSB_iEEEEEENS5_IJNS5_IJNS5_IJNSA_ILi16EEESC_EEEiEEENS5_IJNS5_IJNSA_ILi0EEESB_EEENSA_ILi512EEEEEENS5_IJSV_iEEEEEEEEEEESK_S12_NS4_8TiledMMAINS4_8MMA_AtomIJNS4_21SM100_MMA_MXF8F6F4_SSISI_SI_fSJ_Li128ELi256ELNS4_4UMMA5MajorE0ELS17_0ELNS16_7ScaleInE0ELS18_0EEEEEENSM_INS5_IJSB_SB_SB_EEENS5_IJSV_SV_SV_EEEEENS5_IJNS4_10UnderscoreES1E_S1E_EEEEENS5_IJNS4_23SM90_TMA_LOAD_MULTICASTES1H_EEENS5_IJNS4_14ComposedLayoutINS4_7SwizzleILi3ELi4ELi3EEENS4_18smem_ptr_flag_bitsILi8EEENSM_INS5_IJNSA_ILi8EEESF_EEENS5_IJSF_SB_EEEEEEENSM_INS5_IJNS5_IJNS5_IJSO_SB_EEENS5_IJSN_SB_EEEEEESB_NS5_IJSC_SB_EEEEEENS5_IJNS5_IJNS5_IJST_SX_EEESW_EEESV_NS5_IJSB_SX_EEEEEEEEEEEvNS4_8identityENS5_IJNS4_13SM90_TMA_LOADES25_EEENS5_IJS1S_NSM_INS5_IJNS5_IJNS5_IJSO_NSA_ILi2EEEEEES1U_EEESB_S1W_EEENS5_IJS1Z_SV_NS5_IJSB_NSA_ILi1024EEEEEEEEEEEEEEvS24_EENS_8epilogue10collective18CollectiveEpilogueINS2H_23Sm100TmaWarpSpecializedILi4ELi2ELi64ELb1ELb0EEEJSH_NS5_IJNSM_ISF_SB_EENSM_INSA_ILi64EEESB_EEEEENS_10bfloat16_tESL_S2Q_SL_NS2H_6fusion15FusionCallbacksIS2L_NS2R_17LinearCombinationIS2Q_fS2Q_fLNS_15FloatRoundStyleE2EEESH_S2P_JEEENS4_5SM1004TMEM4LOAD26SM100_TMEM_LOAD_32dp32b64xES25_NS1J_IS1L_NS1M_ILi16EEENSM_INS5_IJS1O_S2N_EEENS5_IJS2N_SB_EEEEEEENS4_39AutoVectorizingCopyWithAssumedAlignmentILi128EEENS4_14SM90_TMA_STOREES35_S37_S37_EEEvvEEEEvNT_6ParamsE,@function
        .size           _ZN7cutlass13device_kernelINS_4gemm6kernel13GemmUniversalIN4cute5tupleIJiiiiEEENS1_10collective13CollectiveMmaINS1_46MainloopSm100TmaUmmaWarpSpecializedBlockScaledILi3ELi2ELi1ENS5_IJNS4_1CILi1EEENSA_ILi4EEESB_EEEEENS5_IJNSA_ILi128EEENSA_ILi256EEESF_EEENS5_IJNS_12float_e4m3_tENS_13float_ue8m0_tEEEENS5_IJNS5_IJlSB_lEEENS4_6LayoutINS5_IJNS5_IJNS5_IJNSA_ILi32EEESC_EEEiEEESP_NS5_IJSB_iEEEEEENS5_IJNS5_IJNS5_IJNSA_ILi16EEESC_EEEiEEENS5_IJNS5_IJNSA_ILi0EEESB_EEENSA_ILi512EEEEEENS5_IJSV_iEEEEEEEEEEESK_S12_NS4_8TiledMMAINS4_8MMA_AtomIJNS4_21SM100_MMA_MXF8F6F4_SSISI_SI_fSJ_Li128ELi256ELNS4_4UMMA5MajorE0ELS17_0ELNS16_7ScaleInE0ELS18_0EEEEEENSM_INS5_IJSB_SB_SB_EEENS5_IJSV_SV_SV_EEEEENS5_IJNS4_10UnderscoreES1E_S1E_EEEEENS5_IJNS4_23SM90_TMA_LOAD_MULTICASTES1H_EEENS5_IJNS4_14ComposedLayoutINS4_7SwizzleILi3ELi4ELi3EEENS4_18smem_ptr_flag_bitsILi8EEENSM_INS5_IJNSA_ILi8EEESF_EEENS5_IJSF_SB_EEEEEEENSM_INS5_IJNS5_IJNS5_IJSO_SB_EEENS5_IJSN_SB_EEEEEESB_NS5_IJSC_SB_EEEEEENS5_IJNS5_IJNS5_IJST_SX_EEESW_EEESV_NS5_IJSB_SX_EEEEEEEEEEEvNS4_8identityENS5_IJNS4_13SM90_TMA_LOADES25_EEENS5_IJS1S_NSM_INS5_IJNS5_IJNS5_IJSO_NSA_ILi2EEEEEES1U_EEESB_S1W_EEENS5_IJS1Z_SV_NS5_IJSB_NSA_ILi1024EEEEEEEEEEEEEEvS24_EENS_8epilogue10collective18CollectiveEpilogueINS2H_23Sm100TmaWarpSpecializedILi4ELi2ELi64ELb1ELb0EEEJSH_NS5_IJNSM_ISF_SB_EENSM_INSA_ILi64EEESB_EEEEENS_10bfloat16_tESL_S2Q_SL_NS2H_6fusion15FusionCallbacksIS2L_NS2R_17LinearCombinationIS2Q_fS2Q_fLNS_15FloatRoundStyleE2EEESH_S2P_JEEENS4_5SM1004TMEM4LOAD26SM100_TMEM_LOAD_32dp32b64xES25_NS1J_IS1L_NS1M_ILi16EEENSM_INS5_IJS1O_S2N_EEENS5_IJS2N_SB_EEEEEEENS4_39AutoVectorizingCopyWithAssumedAlignmentILi128EEENS4_14SM90_TMA_STOREES35_S37_S37_EEEvvEEEEvNT_6ParamsE,(.L_x_180 - _ZN7cutlass13device_kernelINS_4gemm6kernel13GemmUniversalIN4cute5tupleIJiiiiEEENS1_10collective13CollectiveMmaINS1_46MainloopSm100TmaUmmaWarpSpecializedBlockScaledILi3ELi2ELi1ENS5_IJNS4_1CILi1EEENSA_ILi4EEESB_EEEEENS5_IJNSA_ILi128EEENSA_ILi256EEESF_EEENS5_IJNS_12float_e4m3_tENS_13float_ue8m0_tEEEENS5_IJNS5_IJlSB_lEEENS4_6LayoutINS5_IJNS5_IJNS5_IJNSA_ILi32EEESC_EEEiEEESP_NS5_IJSB_iEEEEEENS5_IJNS5_IJNS5_IJNSA_ILi16EEESC_EEEiEEENS5_IJNS5_IJNSA_ILi0EEESB_EEENSA_ILi512EEEEEENS5_IJSV_iEEEEEEEEEEESK_S12_NS4_8TiledMMAINS4_8MMA_AtomIJNS4_21SM100_MMA_MXF8F6F4_SSISI_SI_fSJ_Li128ELi256ELNS4_4UMMA5MajorE0ELS17_0ELNS16_7ScaleInE0ELS18_0EEEEEENSM_INS5_IJSB_SB_SB_EEENS5_IJSV_SV_SV_EEEEENS5_IJNS4_10UnderscoreES1E_S1E_EEEEENS5_IJNS4_23SM90_TMA_LOAD_MULTICASTES1H_EEENS5_IJNS4_14ComposedLayoutINS4_7SwizzleILi3ELi4ELi3EEENS4_18smem_ptr_flag_bitsILi8EEENSM_INS5_IJNSA_ILi8EEESF_EEENS5_IJSF_SB_EEEEEEENSM_INS5_IJNS5_IJNS5_IJSO_SB_EEENS5_IJSN_SB_EEEEEESB_NS5_IJSC_SB_EEEEEENS5_IJNS5_IJNS5_IJST_SX_EEESW_EEESV_NS5_IJSB_SX_EEEEEEEEEEEvNS4_8identityENS5_IJNS4_13SM90_TMA_LOADES25_EEENS5_IJS1S_NSM_INS5_IJNS5_IJNS5_IJSO_NSA_ILi2EEEEEES1U_EEESB_S1W_EEENS5_IJS1Z_SV_NS5_IJSB_NSA_ILi1024EEEEEEEEEEEEEEvS24_EENS_8epilogue10collective18CollectiveEpilogueINS2H_23Sm100TmaWarpSpecializedILi4ELi2ELi64ELb1ELb0EEEJSH_NS5_IJNSM_ISF_SB_EENSM_INSA_ILi64EEESB_EEEEENS_10bfloat16_tESL_S2Q_SL_NS2H_6fusion15FusionCallbacksIS2L_NS2R_17LinearCombinationIS2Q_fS2Q_fLNS_15FloatRoundStyleE2EEESH_S2P_JEEENS4_5SM1004TMEM4LOAD26SM100_TMEM_LOAD_32dp32b64xES25_NS1J_IS1L_NS1M_ILi16EEENSM_INS5_IJS1O_S2N_EEENS5_IJS2N_SB_EEEEEEENS4_39AutoVectorizingCopyWithAssumedAlignmentILi128EEENS4_14SM90_TMA_STOREES35_S37_S37_EEEvvEEEEvNT_6ParamsE)
        .other          _ZN7cutlass13device_kernelINS_4gemm6kernel13GemmUniversalIN4cute5tupleIJiiiiEEENS1_10collective13CollectiveMmaINS1_46MainloopSm100TmaUmmaWarpSpecializedBlockScaledILi3ELi2ELi1ENS5_IJNS4_1CILi1EEENSA_ILi4EEESB_EEEEENS5_IJNSA_ILi128EEENSA_ILi256EEESF_EEENS5_IJNS_12float_e4m3_tENS_13float_ue8m0_tEEEENS5_IJNS5_IJlSB_lEEENS4_6LayoutINS5_IJNS5_IJNS5_IJNSA_ILi32EEESC_EEEiEEESP_NS5_IJSB_iEEEEEENS5_IJNS5_IJNS5_IJNSA_ILi16EEESC_EEEiEEENS5_IJNS5_IJNSA_ILi0EEESB_EEENSA_ILi512EEEEEENS5_IJSV_iEEEEEEEEEEESK_S12_NS4_8TiledMMAINS4_8MMA_AtomIJNS4_21SM100_MMA_MXF8F6F4_SSISI_SI_fSJ_Li128ELi256ELNS4_4UMMA5MajorE0ELS17_0ELNS16_7ScaleInE0ELS18_0EEEEEENSM_INS5_IJSB_SB_SB_EEENS5_IJSV_SV_SV_EEEEENS5_IJNS4_10UnderscoreES1E_S1E_EEEEENS5_IJNS4_23SM90_TMA_LOAD_MULTICASTES1H_EEENS5_IJNS4_14ComposedLayoutINS4_7SwizzleILi3ELi4ELi3EEENS4_18smem_ptr_flag_bitsILi8EEENSM_INS5_IJNSA_ILi8EEESF_EEENS5_IJSF_SB_EEEEEEENSM_INS5_IJNS5_IJNS5_IJSO_SB_EEENS5_IJSN_SB_EEEEEESB_NS5_IJSC_SB_EEEEEENS5_IJNS5_IJNS5_IJST_SX_EEESW_EEESV_NS5_IJSB_SX_EEEEEEEEEEEvNS4_8identityENS5_IJNS4_13SM90_TMA_LOADES25_EEENS5_IJS1S_NSM_INS5_IJNS5_IJNS5_IJSO_NSA_ILi2EEEEEES1U_EEESB_S1W_EEENS5_IJS1Z_SV_NS5_IJSB_NSA_ILi1024EEEEEEEEEEEEEEvS24_EENS_8epilogue10collective18CollectiveEpilogueINS2H_23Sm100TmaWarpSpecializedILi4ELi2ELi64ELb1ELb0EEEJSH_NS5_IJNSM_ISF_SB_EENSM_INSA_ILi64EEESB_EEEEENS_10bfloat16_tESL_S2Q_SL_NS2H_6fusion15FusionCallbacksIS2L_NS2R_17LinearCombinationIS2Q_fS2Q_fLNS_15FloatRoundStyleE2EEESH_S2P_JEEENS4_5SM1004TMEM4LOAD26SM100_TMEM_LOAD_32dp32b64xES25_NS1J_IS1L_NS1M_ILi16EEENSM_INS5_IJS1O_S2N_EEENS5_IJS2N_SB_EEEEEEENS4_39AutoVectorizingCopyWithAssumedAlignmentILi128EEENS4_14SM90_TMA_STOREES35_S37_S37_EEEvvEEEEvNT_6ParamsE,@"STO_CUDA_ENTRY STV_DEFAULT"
_ZN7cutlass13device_kernelINS_4gemm6kernel13GemmUniversalIN4cute5tupleIJiiiiEEENS1_10collective13CollectiveMmaINS1_46MainloopSm100TmaUmmaWarpSpecializedBlockScaledILi3ELi2ELi1ENS5_IJNS4_1CILi1EEENSA_ILi4EEESB_EEEEENS5_IJNSA_ILi128EEENSA_ILi256EEESF_EEENS5_IJNS_12float_e4m3_tENS_13float_ue8m0_tEEEENS5_IJNS5_IJlSB_lEEENS4_6LayoutINS5_IJNS5_IJNS5_IJNSA_ILi32EEESC_EEEiEEESP_NS5_IJSB_iEEEEEENS5_IJNS5_IJNS5_IJNSA_ILi16EEESC_EEEiEEENS5_IJNS5_IJNSA_ILi0EEESB_EEENSA_ILi512EEEEEENS5_IJSV_iEEEEEEEEEEESK_S12_NS4_8TiledMMAINS4_8MMA_AtomIJNS4_21SM100_MMA_MXF8F6F4_SSISI_SI_fSJ_Li128ELi256ELNS4_4UMMA5MajorE0ELS17_0ELNS16_7ScaleInE0ELS18_0EEEEEENSM_INS5_IJSB_SB_SB_EEENS5_IJSV_SV_SV_EEEEENS5_IJNS4_10UnderscoreES1E_S1E_EEEEENS5_IJNS4_23SM90_TMA_LOAD_MULTICASTES1H_EEENS5_IJNS4_14ComposedLayoutINS4_7SwizzleILi3ELi4ELi3EEENS4_18smem_ptr_flag_bitsILi8EEENSM_INS5_IJNSA_ILi8EEESF_EEENS5_IJSF_SB_EEEEEEENSM_INS5_IJNS5_IJNS5_IJSO_SB_EEENS5_IJSN_SB_EEEEEESB_NS5_IJSC_SB_EEEEEENS5_IJNS5_IJNS5_IJST_SX_EEESW_EEESV_NS5_IJSB_SX_EEEEEEEEEEEvNS4_8identityENS5_IJNS4_13SM90_TMA_LOADES25_EEENS5_IJS1S_NSM_INS5_IJNS5_IJNS5_IJSO_NSA_ILi2EEEEEES1U_EEESB_S1W_EEENS5_IJS1Z_SV_NS5_IJSB_NSA_ILi1024EEEEEEEEEEEEEEvS24_EENS_8epilogue10collective18CollectiveEpilogueINS2H_23Sm100TmaWarpSpecializedILi4ELi2ELi64ELb1ELb0EEEJSH_NS5_IJNSM_ISF_SB_EENSM_INSA_ILi64EEESB_EEEEENS_10bfloat16_tESL_S2Q_SL_NS2H_6fusion15FusionCallbacksIS2L_NS2R_17LinearCombinationIS2Q_fS2Q_fLNS_15FloatRoundStyleE2EEESH_S2P_JEEENS4_5SM1004TMEM4LOAD26SM100_TMEM_LOAD_32dp32b64xES25_NS1J_IS1L_NS1M_ILi16EEENSM_INS5_IJS1O_S2N_EEENS5_IJS2N_SB_EEEEEEENS4_39AutoVectorizingCopyWithAssumedAlignmentILi128EEENS4_14SM90_TMA_STOREES35_S37_S37_EEEvvEEEEvNT_6ParamsE:
[----:B------:R-:W1:Y:S01]  /*0000*/  LDC R1, c[0x0][0x37c] ;  /* 0x0000df00ff017b82 */ /* 0x000e620000000800 */
[----:B------:R-:W2:Y:S01]  /*0010*/  S2R R165, SR_TID.X ;  /* 0x0000000000a57919 */ /* 0x000ea20000002100 */
[----:B------:R-:W3:Y:S01]  /*0020*/  LDCU.64 UR4, c[0x0][0xc90] ;  /* 0x00019200ff0477ac */ /* 0x000ee20008000a00 */
[----:B------:R-:W-:Y:S02]  /*0030*/  PRMT R151, RZ, 0x7610, R151 ;  /* 0x00007610ff977816 */ /* 0x000fe40000000097 */
[----:B------:R-:W-:Y:S01]  /*0040*/  ELECT P6, URZ, PT ;  /* 0x0000000000ff782f */ /* 0x000fe200038c0000 */
[----:B------:R-:W4:Y:S01]  /*0050*/  LDCU.64 UR46, c[0x0][0x358] ;  /* 0x00006b00ff2e77ac */ /* 0x000f220008000a00 */
[----:B---3--:R-:W-:-:S04]  /*0060*/  UISETP.NE.U32.AND UP0, UPT, UR4, URZ, UPT ;  /* 0x000000ff0400728c */ /* 0x008fc8000bf05070 */
[----:B------:R-:W-:Y:S01]  /*0070*/  UISETP.NE.AND.EX UP0, UPT, UR5, URZ, UPT, UP0 ;  /* 0x000000ff0500728c */ /* 0x000fe2000bf05300 */
[----:B--2---:R-:W-:-:S05]  /*0080*/  SHF.R.U32.HI R158, RZ, 0x5, R165 ;  /* 0x00000005ff9e7819 */ /* 0x004fca00000116a5 */
[----:B------:R-:W2:Y:S02]  /*0090*/  SHFL.IDX PT, R0, R158, RZ, 0x1f ;  /* 0x00001fff9e007589 */ /* 0x000ea400000e0000 */
[----:B--2---:R-:W-:Y:S01]  /*00a0*/  R2UR UR7, R0 ;  /* 0x00000000000772ca */ /* 0x004fe200000e0000 */
[----:B-1--4-:R-:W-:-:S14]  /*00b0*/  BRA.U UP0, `(.L_x_0) ;  /* 0x00000001002c7547 */ /* 0x012fdc000b800000 */
[----:B------:R-:W1:Y:S02]  /*00c0*/  LDCU.64 UR8, c[0x0][0xc88] ;  /* 0x00019100ff0877ac */ /* 0x000e640008000a00 */
[----:B-1----:R-:W-:-:S04]  /*00d0*/  UISETP.NE.U32.AND UP0, UPT, UR8, URZ, UPT ;  /* 0x000000ff0800728c */ /* 0x002fc8000bf05070 */
[----:B------:R-:W-:-:S09]  /*00e0*/  UISETP.NE.AND.EX UP0, UPT, UR9, URZ, UPT, UP0 ;  /* 0x000000ff0900728c */ /* 0x000fd2000bf05300 */
[----:B------:R-:W-:Y:S05]  /*00f0*/  BRA.U !UP0, `(.L_x_1) ;  /* 0x0000000108107547 */ /* 0x000fea000b800000 */
[----:B------:R-:W1:Y:S02]  /*0100*/  LDC.64 R2, c[0x0][0xc88] ;  /* 0x00032200ff027b82 */ /* 0x000e640000000a00 */
[----:B-1----:R1:W5:Y:S01]  /*0110*/  LDG.E R83, desc[UR46][R2.64] ;  /* 0x0000002e02537981 */ /* 0x002362000c1e1900 */
[----:B------:R-:W-:Y:S01]  /*0120*/  HFMA2 R151, -RZ, RZ, 0, 5.9604644775390625e-08 ;  /* 0x00000001ff977431 */ /* 0x000fe200000001ff */
[----:B------:R-:W-:Y:S05]  /*0130*/  BRA `(.L_x_0) ;  /* 0x00000000000c7947 */ /* 0x000fea0003800000 */
.L_x_1:
[----:B------:R-:W1:Y:S01]  /*0140*/  LDCU UR6, c[0x0][0xc80] ;  /* 0x00019000ff0677ac */ /* 0x000e620008000800 */
[----:B------:R-:W-:Y:S01]  /*0150*/  HFMA2 R151, -RZ, RZ, 0, 5.9604644775390625e-08 ;  /* 0x00000001ff977431 */ /* 0x000fe200000001ff */
[----:B-1----:R-:W-:Y:S02]  /*0160*/  MOV R83, UR6 ;  /* 0x0000000600537c02 */ /* 0x002fe40008000f00 */
.L_x_0:
[----:B------:R-:W2:Y:S02]  /*0170*/  LDCU.64 UR8, c[0x0][0xcb0] ;  /* 0x00019600ff0877ac */ /* 0x000ea40008000a00 */
[----:B--2---:R-:W-:-:S04]  /*0180*/  UISETP.NE.U32.AND UP0, UPT, UR8, URZ, UPT ;  /* 0x000000ff0800728c */ /* 0x004fc8000bf05070 */
[----:B------:R-:W-:-:S09]  /*0190*/  UISETP.NE.AND.EX UP0, UPT, UR9, URZ, UPT, UP0 ;  /* 0x000000ff0900728c */ /* 0x000fd2000bf05300 */
[----:B------:R-:W-:Y:S05]  /*01a0*/  BRA.U UP0, `(.L_x_2) ;  /* 0x0000000100247547 */ /* 0x000fea000b800000 */
[----:B------:R-:W2:Y:S02]  /*01b0*/  LDCU.64 UR8, c[0x0][0xca8] ;  /* 0x00019500ff0877ac */ /* 0x000ea40008000a00 */
[----:B--2---:R-:W-:-:S04]  /*01c0*/  UISETP.NE.U32.AND UP0, UPT, UR8, URZ, UPT ;  /* 0x000000ff0800728c */ /* 0x004fc8000bf05070 */
[----:B------:R-:W-:-:S09]  /*01d0*/  UISETP.NE.AND.EX UP0, UPT, UR9, URZ, UPT, UP0 ;  /* 0x000000ff0900728c */ /* 0x000fd2000bf05300 */
[----:B------:R-:W-:Y:S05]  /*01e0*/  BRA.U !UP0, `(.L_x_3) ;  /* 0x00000001080c7547 */ /* 0x000fea000b800000 */
[----:B------:R-:W2:Y:S02]  /*01f0*/  LDC.64 R76, c[0x0][0xca8] ;  /* 0x00032a00ff4c7b82 */ /* 0x000ea40000000a00 */
[----:B--2---:R2:W5:Y:S01]  /*0200*/  LDG.E R76, desc[UR46][R76.64] ;  /* 0x0000002e4c4c7981 */ /* 0x004562000c1e1900 */
[----:B------:R-:W-:Y:S05]  /*0210*/  BRA `(.L_x_2) ;  /* 0x0000000000087947 */ /* 0x000fea0003800000 */
.L_x_3:
[----:B------:R-:W2:Y:S02]  /*0220*/  LDCU UR6, c[0x0][0xca0] ;  /* 0x00019400ff0677ac */ /* 0x000ea40008000800 */
[----:B--2---:R-:W-:Y:S02]  /*0230*/  MOV R76, UR6 ;  /* 0x00000006004c7c02 */ /* 0x004fe40008000f00 */
.L_x_2:
[----:B------:R-:W-:Y:S01]  /*0240*/  IMAD.U32 R0, RZ, RZ, UR7 ;  /* 0x00000007ff007e24 */ /* 0x000fe2000f8e00ff */
[----:B------:R-:W-:Y:S04]  /*0250*/  BSSY.RECONVERGENT B0, `(.L_x_4) ;  /* 0x0000012000007945 */ /* 0x000fe80003800200 */
[C---:B------:R-:W-:Y:S02]  /*0260*/  ISETP.NE.OR P1, PT, R0.reuse, 0x1, !P6 ;  /* 0x000000010000780c */ /* 0x040fe40007725670 */
[----:B------:R-:W-:-:S11]  /*0270*/  ISETP.NE.OR P0, PT, R0, 0x3, !P6 ;  /* 0x000000030000780c */ /* 0x000fd60007705670 */
[----:B------:R-:W-:Y:S05]  /*0280*/  @P1 BRA `(.L_x_5) ;  /* 0x0000000000381947 */ /* 0x000fea0003800000 */
[----:B------:R-:W3:Y:S02]  /*0290*/  LDCU.64 UR8, c[0x0][0x348] ;  /* 0x00006900ff0877ac */ /* 0x000ee40008000a00 */
[----:B---3--:R-:W-:Y:S02]  /*02a0*/  UIADD3 UR14, UP3, UPT, UR8, 0x80, URZ ;  /* 0x00000080080e7890 */ /* 0x008fe4000ff7e0ff */
[----:B------:R-:W-:Y:S02]  /*02b0*/  UIADD3 UR12, UP2, UPT, UR8, 0x180, URZ ;  /* 0x00000180080c7890 */ /* 0x000fe4000ff5e0ff */
[----:B------:R-:W-:Y:S02]  /*02c0*/  UIADD3 UR10, UP1, UPT, UR8, 0x280, URZ ;  /* 0x00000280080a7890 */ /* 0x000fe4000ff3e0ff */
[----:B------:R-:W-:Y:S02]  /*02d0*/  UIADD3 UR8, UP0, UPT, UR8, 0x380, URZ ;  /* 0x0000038008087890 */ /* 0x000fe4000ff1e0ff */
[----:B------:R-:W-:-:S02]  /*02e0*/  UIADD3.X UR15, UPT, UPT, URZ, UR9, URZ, UP3, !UPT ;  /* 0x00000009ff0f7290 */ /* 0x000fc40009ffe4ff */
[----:B------:R-:W-:Y:S02]  /*02f0*/  UIADD3.X UR13, UPT, UPT, URZ, UR9, URZ, UP2, !UPT ;  /* 0x00000009ff0d7290 */ /* 0x000fe400097fe4ff */
[----:B------:R-:W-:Y:S02]  /*0300*/  UIADD3.X UR11, UPT, UPT, URZ, UR9, URZ, UP1, !UPT ;  /* 0x00000009ff0b7290 */ /* 0x000fe40008ffe4ff */
[----:B------:R-:W-:-:S03]  /*0310*/  UIADD3.X UR9, UPT, UPT, URZ, UR9, URZ, UP0, !UPT ;  /* 0x00000009ff097290 */ /* 0x000fc600087fe4ff */
[----:B------:R3:W-:Y:S02]  /*0320*/  UTMACCTL.PF [UR14] ;  /* 0x000000000e0079b9 */ /* 0x0007e40008040000 */
[----:B------:R3:W-:Y:S02]  /*0330*/  UTMACCTL.PF [UR12] ;  /* 0x000000000c0079b9 */ /* 0x0007e40008040000 */
[----:B------:R3:W-:Y:S02]  /*0340*/  UTMACCTL.PF [UR10] ;  /* 0x000000000a0079b9 */ /* 0x0007e40008040000 */
[----:B------:R3:W-:Y:S02]  /*0350*/  UTMACCTL.PF [UR8] ;  /* 0x00000000080079b9 */ /* 0x0007e40008040000 */
[----:B---3--:R-:W-:Y:S01]  /*0360*/  NOP ;  /* 0x0000000000007918 */ /* 0x008fe20000000000 */
.L_x_5:
[----:B------:R-:W-:Y:S05]  /*0370*/  BSYNC.RECONVERGENT B0 ;  /* 0x0000000000007941 */ /* 0x000fea0003800200 */
.L_x_4:
[----:B------:R-:W-:Y:S04]  /*0380*/  BSSY.RECONVERGENT B0, `(.L_x_6) ;  /* 0x000000a000007945 */ /* 0x000fe80003800200 */
[----:B------:R-:W-:Y:S05]  /*0390*/  @P0 BRA `(.L_x_7) ;  /* 0x0000000000200947 */ /* 0x000fea0003800000 */
[----:B------:R-:W3:Y:S02]  /*03a0*/  LDCU.64 UR8, c[0x0][0x348] ;  /* 0x00006900ff0877ac */ /* 0x000ee40008000a00 */
[----:B---3--:R-:W-:Y:S02]  /*03b0*/  UIADD3 UR10, UP1, UPT, UR8, 0x980, URZ ;  /* 0x00000980080a7890 */ /* 0x008fe4000ff3e0ff */
[----:B------:R-:W-:Y:S02]  /*03c0*/  UIADD3 UR8, UP0, UPT, UR8, 0xa80, URZ ;  /* 0x00000a8008087890 */ /* 0x000fe4000ff1e0ff */
[----:B------:R-:W-:Y:S02]  /*03d0*/  UIADD3.X UR11, UPT, UPT, URZ, UR9, URZ, UP1, !UPT ;  /* 0x00000009ff0b7290 */ /* 0x000fe40008ffe4ff */
[----:B------:R-:W-:-:S07]  /*03e0*/  UIADD3.X UR9, UPT, UPT, URZ, UR9, URZ, UP0, !UPT ;  /* 0x00000009ff097290 */ /* 0x000fce00087fe4ff */
[----:B------:R3:W-:Y:S02]  /*03f0*/  UTMACCTL.PF [UR10] ;  /* 0x000000000a0079b9 */ /* 0x0007e40008040000 */
[----:B------:R3:W-:Y:S02]  /*0400*/  UTMACCTL.PF [UR8] ;  /* 0x00000000080079b9 */ /* 0x0007e40008040000 */
[----:B---3--:R-:W-:Y:S01]  /*0410*/  NOP ;  /* 0x0000000000007918 */ /* 0x008fe20000000000 */
.L_x_7:
[----:B------:R-:W-:Y:S05]  /*0420*/  BSYNC.RECONVERGENT B0 ;  /* 0x0000000000007941 */ /* 0x000fea0003800200 */
.L_x_6:
[----:B------:R-:W3:Y:S01]  /*0430*/  LDCU.64 UR8, c[0x0][0xc88] ;  /* 0x00019100ff0877ac */ /* 0x000ee20008000a00 */
[----:B------:R-:W-:Y:S02]  /*0440*/  UISETP.EQ.U32.AND UP1, UPT, UR4, URZ, UPT ;  /* 0x000000ff0400728c */ /* 0x000fe4000bf22070 */
[----:B------:R-:W-:Y:S02]  /*0450*/  UPLOP3.LUT UP4, UPT, UPT, UPT, UPT, 0x80, 0x8 ;  /* 0x000000000008789c */ /* 0x000fe40003f8f070 */
[----:B---3--:R-:W-:-:S04]  /*0460*/  UISETP.NE.U32.AND UP0, UPT, UR8, URZ, UPT ;  /* 0x000000ff0800728c */ /* 0x008fc8000bf05070 */
[----:B------:R-:W-:-:S04]  /*0470*/  UISETP.NE.AND.EX UP0, UPT, UR9, URZ, UPT, UP0 ;  /* 0x000000ff0900728c */ /* 0x000fc8000bf05300 */
[----:B------:R-:W-:-:S04]  /*0480*/  UISETP.EQ.OR.EX UP2, UPT, UR5, URZ, !UP0, UP1 ;  /* 0x000000ff0500728c */ /* 0x000fc8000c742710 */
[----:B------:R-:W-:-:S05]  /*0490*/  UP2UR UR48, UPR, URZ, 0x4 ;  /* 0x00000004ff307883 */ /* 0x000fca0008000000 */
[----:B------:R-:W-:Y:S07]  /*04a0*/  BRA.U !UP2, `(.L_x_8) ;  /* 0x000000010a207547 */ /* 0x000fee000b800000 */
[----:B------:R-:W-:Y:S01]  /*04b0*/  UISETP.NE.U32.AND UP1, UPT, UR4, URZ, UPT ;  /* 0x000000ff0400728c */ /* 0x000fe2000bf25070 */
[----:B-----5:R-:W-:Y:S01]  /*04c0*/  FSETP.NEU.AND P0, PT, R83, RZ, PT ;  /* 0x000000ff5300720b */ /* 0x020fe20003f0d000 */
[----:B------:R-:W-:Y:S02]  /*04d0*/  USEL UR4, URZ, 0xffffffff, UP0 ;  /* 0xffffffffff047887 */ /* 0x000fe40008000000 */
[----:B------:R-:W-:-:S10]  /*04e0*/  UISETP.NE.AND.EX UP1, UPT, UR5, URZ, UPT, UP1 ;  /* 0x000000ff0500728c */ /* 0x000fd4000bf25310 */
[----:B------:R-:W-:Y:S01]  /*04f0*/  VOTEU.ANY UP0, P0 ;  /* 0x0000000000ff7886 */ /* 0x000fe20000000100 */
[----:B------:R-:W-:-:S04]  /*0500*/  @!UP1 USEL UR4, URZ, 0xffffffff, UP0 ;  /* 0xffffffffff049887 */ /* 0x000fc80008000000 */
[----:B------:R-:W-:-:S04]  /*0510*/  ULOP3.LUT UR4, UR4, 0x1, URZ, 0xc0, !UPT ;  /* 0x0000000104047892 */ /* 0x000fc8000f8ec0ff */
[----:B------:R-:W-:-:S11]  /*0520*/  UISETP.NE.U32.AND UP4, UPT, UR4, 0x1, UPT ;  /* 0x000000010400788c */ /* 0x000fd6000bf85070 */
.L_x_8:
[----:B-1----:R-:W1:Y:S01]  /*0530*/  SHFL.IDX PT, R2, R158, RZ, 0x1f ;  /* 0x00001fff9e027589 */ /* 0x002e6200000e0000 */
[----:B------:R-:W-:-:S04]  /*0540*/  UISETP.NE.AND UP0, UPT, UR7, 0x2, UPT ;  /* 0x000000020700788c */ /* 0x000fc8000bf05270 */
[----:B------:R-:W-:Y:S01]  /*0550*/  USEL UR14, URZ, 0x1, UP0 ;  /* 0x00000001ff0e7887 */ /* 0x000fe20008000000 */
[----:B-1----:R-:W-:-:S13]  /*0560*/  ISETP.NE.AND P0, PT, R2, RZ, PT ;  /* 0x000000ff0200720c */ /* 0x002fda0003f05270 */
[----:B------:R-:W-:Y:S05]  /*0570*/  @P0 BRA `(.L_x_9) ;  /* 0x0000000000500947 */ /* 0x000fea0003800000 */
[----:B------:R-:W1:Y:S01]  /*0580*/  S2UR UR6, SR_CgaCtaId ;  /* 0x00000000000679c3 */ /* 0x000e620000008800 */
[----:B------:R-:W-:Y:S01]  /*0590*/  UMOV UR8, 0x400 ;  /* 0x0000040000087882 */ /* 0x000fe20000000000 */
[----:B------:R-:W-:Y:S01]  /*05a0*/  UMOV UR5, 0x1 ;  /* 0x0000000100057882 */ /* 0x000fe20000000000 */
[----:B------:R-:W-:Y:S01]  /*05b0*/  UMOV UR4, 0x4 ;  /* 0x0000000400047882 */ /* 0x000fe20000000000 */
[----:B------:R-:W-:Y:S01]  /*05c0*/  ELECT P0, URZ, PT ;  /* 0x0000000000ff782f */ /* 0x000fe20003800000 */
[----:B-1----:R-:W-:Y:S02]  /*05d0*/  ULEA UR6, UR6, UR8, 0x18 ;  /* 0x0000000806067291 */ /* 0x002fe4000f8ec0ff */
[----:B------:R-:W-:-:S04]  /*05e0*/  UIADD3 UR8, UPT, UPT, -UR5, 0x100000, URZ ;  /* 0x0010000005087890 */ /* 0x000fc8000fffe1ff */
[----:B------:R-:W-:Y:S02]  /*05f0*/  USHF.L.U32 UR9, UR8, 0xb, URZ ;  /* 0x0000000b08097899 */ /* 0x000fe400080006ff */
[----:B------:R-:W-:Y:S02]  /*0600*/  USHF.L.U32 UR8, UR8, 0x1, URZ ;  /* 0x0000000108087899 */ /* 0x000fe400080006ff */
[----:B------:R-:W-:-:S04]  /*0610*/  UIADD3 UR4, UPT, UPT, -UR4, 0x100000, URZ ;  /* 0x0010000004047890 */ /* 0x000fc8000fffe1ff */
[----:B------:R-:W-:Y:S02]  /*0620*/  USHF.L.U32 UR5, UR4, 0xb, URZ ;  /* 0x0000000b04057899 */ /* 0x000fe400080006ff */
[----:B------:R-:W-:Y:S01]  /*0630*/  USHF.L.U32 UR4, UR4, 0x1, URZ ;  /* 0x0000000104047899 */ /* 0x000fe200080006ff */
[----:B------:R-:W1:Y:S03]  /*0640*/  FENCE.VIEW.ASYNC.S ;  /* 0x00000000000073c6 */ /* 0x000e660000000000 */
[----:B-1----:R1:W3:Y:S08]  /*0650*/  SYNCS.EXCH.64 URZ, [UR6], UR8 ;  /* 0x0000000806ff75b2 */ /* 0x0022f00008000100 */
[----:B------:R1:W4:Y:S01]  /*0660*/  SYNCS.EXCH.64 URZ, [UR6+0x18], UR4 ;  /* 0x0000180406ff75b2 */ /* 0x0003220008000100 */
[----:B------:R1:W1:Y:S01]  /*0670*/  SYNCS.EXCH.64 URZ, [UR6+0x8], UR8 ;  /* 0x0000080806ff75b2 */ /* 0x0002620008000100 */
[----:B------:R1:W1:Y:S01]  /*0680*/  SYNCS.EXCH.64 URZ, [UR6+0x20], UR4 ;  /* 0x0000200406ff75b2 */ /* 0x0002620008000100 */
[----:B------:R1:W1:Y:S01]  /*0690*/  SYNCS.EXCH.64 URZ, [UR6+0x10], UR8 ;  /* 0x0000100806ff75b2 */ /* 0x0002620008000100 */
[----:B------:R1:W1:Y:S01]  /*06a0*/  SYNCS.EXCH.64 URZ, [UR6+0x28], UR4 ;  /* 0x0000280406ff75b2 */ /* 0x0002620008000100 */
[----:B------:R-:W-:Y:S01]  /*06b0*/  NOP ;  /* 0x0000000000007918 */ /* 0x000fe20000000000 */
.L_x_9:
[----:B------:R-:W2:Y:S01]  /*06c0*/  SHFL.IDX PT, R2, R158, RZ, 0x1f ;  /* 0x00001fff9e027589 */ /* 0x000ea200000e0000 */
[----:B------:R-:W-:Y:S01]  /*06d0*/  NOP ;  /* 0x0000000000007918 */ /* 0x000fe20000000000 */
[----:B--2---:R-:W-:-:S13]  /*06e0*/  ISETP.NE.AND P0, PT, R2, 0x1, PT ;  /* 0x000000010200780c */ /* 0x004fda0003f05270 */
[----:B------:R-:W-:Y:S05]  /*06f0*/  @P0 BRA `(.L_x_10) ;  /* 0x0000000000580947 */ /* 0x000fea0003800000 */
[----:B-1----:R-:W1:Y:S01]  /*0700*/  S2UR UR6, SR_CgaCtaId ;  /* 0x00000000000679c3 */ /* 0x002e620000008800 */
        /* <DEDUP_REMOVED lines=12> */
[----:B-1----:R2:W1:Y:S08]  /*07d0*/  SYNCS.EXCH.64 URZ, [UR6+0x30], UR8 ;  /* 0x0000300806ff75b2 */ /* 0x0024700008000100 */
[----:B------:R2:W1:Y:S01]  /*07e0*/  SYNCS.EXCH.64 URZ, [UR6+0x50], UR4 ;  /* 0x0000500406ff75b2 */ /* 0x0004620008000100 */
[----:B------:R2:W1:Y:S01]  /*07f0*/  SYNCS.EXCH.64 URZ, [UR6+0x38], UR8 ;  /* 0x0000380806ff75b2 */ /* 0x0004620008000100 */
[----:B------:R2:W1:Y:S01]  /*0800*/  SYNCS.EXCH.64 URZ, [UR6+0x58], UR4 ;  /* 0x0000580406ff75b2 */ /* 0x0004620008000100 */
[----:B------:R2:W1:Y:S01]  /*0810*/  SYNCS.EXCH.64 URZ, [UR6+0x40], UR8 ;  /* 0x0000400806ff75b2 */ /* 0x0004620008000100 */
[----:B------:R2:W1:Y:S01]  /*0820*/  SYNCS.EXCH.64 URZ, [UR6+0x60], UR4 ;  /* 0x0000600406ff75b2 */ /* 0x0004620008000100 */
[----:B------:R2:W1:Y:S01]  /*0830*/  SYNCS.EXCH.64 URZ, [UR6+0x48], UR8 ;  /* 0x0000480806ff75b2 */ /* 0x0004620008000100 */
[----:B------:R2:W1:Y:S02]  /*0840*/  SYNCS.EXCH.64 URZ, [UR6+0x68], UR4 ;  /* 0x0000680406ff75b2 */ /* 0x0004640008000100 */
[----:B--2---:R-:W-:Y:S01]  /*0850*/  NOP ;  /* 0x0000000000007918 */ /* 0x004fe20000000000 */
.L_x_10:
[----:B------:R-:W2:Y:S01]  /*0860*/  SHFL.IDX PT, R2, R158, RZ, 0x1f ;  /* 0x00001fff9e027589 */ /* 0x000ea200000e0000 */
[----:B------:R-:W-:Y:S01]  /*0870*/  NOP ;  /* 0x0000000000007918 */ /* 0x000fe20000000000 */
[----:B--2---:R-:W-:-:S13]  /*0880*/  ISETP.NE.AND P0, PT, R2, 0x3, PT ;  /* 0x000000030200780c */ /* 0x004fda0003f05270 */
[----:B------:R-:W-:Y:S05]  /*0890*/  @P0 BRA `(.L_x_11) ;  /* 0x0000000000300947 */ /* 0x000fea0003800000 */
[----:B-1----:R-:W1:Y:S01]  /*08a0*/  S2UR UR5, SR_CgaCtaId ;  /* 0x00000000000579c3 */ /* 0x002e620000008800 */
[----:B------:R-:W-:Y:S01]  /*08b0*/  UMOV UR6, 0x400 ;  /* 0x0000040000067882 */ /* 0x000fe20000000000 */
[----:B------:R-:W-:Y:S01]  /*08c0*/  UMOV UR4, 0x20 ;  /* 0x0000002000047882 */ /* 0x000fe20000000000 */
[----:B------:R-:W-:Y:S01]  /*08d0*/  ELECT P0, URZ, PT ;  /* 0x0000000000ff782f */ /* 0x000fe20003800000 */
[----:B------:R-:W-:-:S04]  /*08e0*/  UIADD3 UR8, UPT, UPT, -UR4, 0x100000, URZ ;  /* 0x0010000004087890 */ /* 0x000fc8000fffe1ff */
[----:B------:R-:W-:Y:S02]  /*08f0*/  USHF.L.U32 UR9, UR8, 0xb, URZ ;  /* 0x0000000b08097899 */ /* 0x000fe400080006ff */
[----:B------:R-:W-:Y:S02]  /*0900*/  USHF.L.U32 UR8, UR8, 0x1, URZ ;  /* 0x0000000108087899 */ /* 0x000fe400080006ff */
[----:B-1----:R-:W-:Y:S01]  /*0910*/  ULEA UR5, UR5, UR6, 0x18 ;  /* 0x0000000605057291 */ /* 0x002fe2000f8ec0ff */
[----:B------:R-:W1:Y:S11]  /*0920*/  FENCE.VIEW.ASYNC.S ;  /* 0x00000000000073c6 */ /* 0x000e760000000000 */
[----:B-1----:R2:W1:Y:S01]  /*0930*/  SYNCS.EXCH.64 URZ, [UR5+0x70], UR8 ;  /* 0x0000700805ff75b2 */ /* 0x0024620008000100 */
[----:B------:R2:W1:Y:S02]  /*0940*/  SYNCS.EXCH.64 URZ, [UR5+0x78], UR8 ;  /* 0x0000780805ff75b2 */ /* 0x0004640008000100 */
[----:B--2---:R-:W-:Y:S01]  /*0950*/  NOP ;  /* 0x0000000000007918 */ /* 0x004fe20000000000 */
.L_x_11:
[----:B------:R-:W2:Y:S01]  /*0960*/  SHFL.IDX PT, R2, R158, RZ, 0x1f ;  /* 0x00001fff9e027589 */ /* 0x000ea200000e0000 */
[----:B------:R-:W-:Y:S01]  /*0970*/  NOP ;  /* 0x0000000000007918 */ /* 0x000fe20000000000 */
[----:B--2---:R-:W-:-:S13]  /*0980*/  ISETP.NE.AND P0, PT, R2, 0x4, PT ;  /* 0x000000040200780c */ /* 0x004fda0003f05270 */
[----:B------:R-:W-:Y:S05]  /*0990*/  @P0 BRA `(.L_x_12) ;  /* 0x00000000004c0947 */ /* 0x000fea0003800000 */
[----:B-1----:R-:W1:Y:S01]  /*09a0*/  S2UR UR5, SR_CgaCtaId ;  /* 0x00000000000579c3 */ /* 0x002e620000008800 */
[----:B------:R-:W-:Y:S01]  /*09b0*/  UMOV UR8, 0x3a0 ;  /* 0x000003a000087882 */ /* 0x000fe20000000000 */
[----:B------:R-:W-:Y:S01]  /*09c0*/  UMOV UR6, 0x400 ;  /* 0x0000040000067882 */ /* 0x000fe20000000000 */
[----:B------:R-:W-:Y:S01]  /*09d0*/  USEL UR8, UR8, 0x320, UP4 ;  /* 0x0000032008087887 */ /* 0x000fe2000a000000 */
[----:B------:R-:W-:Y:S01]  /*09e0*/  UMOV UR4, 0x1 ;  /* 0x0000000100047882 */ /* 0x000fe20000000000 */
[----:B------:R-:W-:Y:S01]  /*09f0*/  ELECT P0, URZ, PT ;  /* 0x0000000000ff782f */ /* 0x000fe20003800000 */
[----:B------:R-:W-:-:S04]  /*0a00*/  UIADD3 UR10, UPT, UPT, -UR4, 0x100000, URZ ;  /* 0x00100000040a7890 */ /* 0x000fc8000fffe1ff */
[----:B------:R-:W-:Y:S02]  /*0a10*/  USHF.L.U32 UR11, UR10, 0xb, URZ ;  /* 0x0000000b0a0b7899 */ /* 0x000fe400080006ff */
[----:B------:R-:W-:Y:S02]  /*0a20*/  USHF.L.U32 UR10, UR10, 0x1, URZ ;  /* 0x000000010a0a7899 */ /* 0x000fe400080006ff */
[----:B------:R-:W-:-:S04]  /*0a30*/  UIADD3 UR8, UPT, UPT, -UR8, 0x100000, URZ ;  /* 0x0010000008087890 */ /* 0x000fc8000fffe1ff */
[----:B------:R-:W-:Y:S02]  /*0a40*/  USHF.L.U32 UR9, UR8, 0xb, URZ ;  /* 0x0000000b08097899 */ /* 0x000fe400080006ff */
[----:B------:R-:W-:Y:S02]  /*0a50*/  USHF.L.U32 UR8, UR8, 0x1, URZ ;  /* 0x0000000108087899 */ /* 0x000fe400080006ff */
[----:B-1----:R-:W-:Y:S01]  /*0a60*/  ULEA UR5, UR5, UR6, 0x18 ;  /* 0x0000000605057291 */ /* 0x002fe2000f8ec0ff */
[----:B------:R-:W1:Y:S11]  /*0a70*/  FENCE.VIEW.ASYNC.S ;  /* 0x00000000000073c6 */ /* 0x000e760000000000 */
[----:B-1----:R2:W1:Y:S01]  /*0a80*/  SYNCS.EXCH.64 URZ, [UR5+0x80], UR10 ;  /* 0x0000800a05ff75b2 */ /* 0x0024620008000100 */
[----:B------:R2:W1:Y:S01]  /*0a90*/  SYNCS.EXCH.64 URZ, [UR5+0x90], UR8 ;  /* 0x0000900805ff75b2 */ /* 0x0004620008000100 */
[----:B------:R2:W1:Y:S01]  /*0aa0*/  SYNCS.EXCH.64 URZ, [UR5+0x88], UR10 ;  /* 0x0000880a05ff75b2 */ /* 0x0004620008000100 */
[----:B------:R2:W1:Y:S02]  /*0ab0*/  SYNCS.EXCH.64 URZ, [UR5+0x98], UR8 ;  /* 0x0000980805ff75b2 */ /* 0x0004640008000100 */
[----:B--2---:R-:W-:Y:S01]  /*0ac0*/  NOP ;  /* 0x0000000000007918 */ /* 0x004fe20000000000 */
.L_x_12:
        /* <DEDUP_REMOVED lines=18> */
[----:B------:R2:W1:Y:S02]  /*0bf0*/  SYNCS.EXCH.64 URZ, [UR6+0xa8], UR4 ;  /* 0x0000a80406ff75b2 */ /* 0x0004640008000100 */
[----:B--2---:R-:W-:Y:S01]  /*0c00*/  NOP ;  /* 0x0000000000007918 */ /* 0x004fe20000000000 */
.L_x_13:
[----:B------:R-:W2:Y:S01]  /*0c10*/  SHFL.IDX PT, R2, R158, RZ, 0x1f ;  /* 0x00001fff9e027589 */ /* 0x000ea200000e0000 */
[----:B------:R-:W1:Y:S01]  /*0c20*/  S2UR UR45, SR_CgaCtaId ;  /* 0x00000000002d79c3 */ /* 0x000e620000008800 */
[----:B------:R-:W-:Y:S01]  /*0c30*/  ISETP.NE.OR P1, PT, RZ, UR7, !P6 ;  /* 0x00000007ff007c0c */ /* 0x000fe2000f725670 */
[----:B------:R-:W-:Y:S01]  /*0c40*/  NOP ;  /* 0x0000000000007918 */ /* 0x000fe20000000000 */
[----:B--2---:R-:W-:-:S13]  /*0c50*/  ISETP.NE.AND P0, PT, R2, 0x3, PT ;  /* 0x000000030200780c */ /* 0x004fda0003f05270 */
[----:B-1----:R-:W-:Y:S05]  /*0c60*/  @P0 BRA `(.L_x_14) ;  /* 0x0000000000380947 */ /* 0x002fea0003800000 */
[----:B------:R-:W1:Y:S01]  /*0c70*/  S2UR UR5, SR_CgaCtaId ;  /* 0x00000000000579c3 */ /* 0x000e620000008800 */
        /* <DEDUP_REMOVED lines=8> */
[----:B-1----:R1:W2:Y:S01]  /*0d00*/  SYNCS.EXCH.64 URZ, [UR5+0xb0], UR8 ;  /* 0x0000b00805ff75b2 */ /* 0x0022a20008000100 */
[----:B------:R1:W1:Y:S01]  /*0d10*/  SYNCS.EXCH.64 URZ, [UR5+0xc0], UR8 ;  /* 0x0000c00805ff75b2 */ /* 0x0002620008000100 */
[----:B------:R1:W1:Y:S01]  /*0d20*/  SYNCS.EXCH.64 URZ, [UR5+0xb8], UR8 ;  /* 0x0000b80805ff75b2 */ /* 0x0002620008000100 */
[----:B------:R1:W1:Y:S01]  /*0d30*/  SYNCS.EXCH.64 URZ, [UR5+0xc8], UR8 ;  /* 0x0000c80805ff75b2 */ /* 0x0002620008000100 */
[----:B------:R-:W-:Y:S01]  /*0d40*/  NOP ;  /* 0x0000000000007918 */ /* 0x000fe20000000000 */
.L_x_14:
[----:B------:R-:W-:Y:S01]  /*0d50*/  VOTEU.ALL UP0, P1 ;  /* 0x0000000000ff7886 */ /* 0x000fe20000800000 */
[----:B-1----:R-:W1:Y:S01]  /*0d60*/  LDCU UR5, c[0x0][0x36c] ;  /* 0x00006d80ff0577ac */ /* 0x002e620008000800 */
[----:B------:R-:W-:Y:S01]  /*0d70*/  NOP ;  /* 0x0000000000007918 */ /* 0x000fe20000000000 */
[----:B------:R-:W-:Y:S01]  /*0d80*/  ISETP.NE.OR P6, PT, R0, 0x2, !P6 ;  /* 0x000000020000780c */ /* 0x000fe200077c5670 */
[----:B------:R-:W-:Y:S01]  /*0d90*/  UMOV UR8, 0x80 ;  /* 0x0000008000087882 */ /* 0x000fe20000000000 */
[----:B------:R-:W-:Y:S01]  /*0da0*/  @!UP0 UMOV UR4, 0x400 ;  /* 0x0000040000048882 */ /* 0x000fe20000000000 */
[----:B------:R-:W-:-:S04]  /*0db0*/  @!UP0 UIADD3 UR8, UPT, UPT, -UR8, 0x100000, URZ ;  /* 0x0010000008088890 */ /* 0x000fc8000fffe1ff */
[----:B------:R-:W-:Y:S02]  /*0dc0*/  @!UP0 USHF.L.U32 UR9, UR8, 0xb, URZ ;  /* 0x0000000b08098899 */ /* 0x000fe400080006ff */
[----:B------:R-:W-:Y:S01]  /*0dd0*/  @!UP0 USHF.L.U32 UR8, UR8, 0x1, URZ ;  /* 0x0000000108088899 */ /* 0x000fe200080006ff */
[----:B------:R-:W-:Y:S01]  /*0de0*/  LOP3.LUT R8, R165, 0x1f, RZ, 0xc0, !PT ;  /* 0x0000001fa5087812 */ /* 0x000fe200078ec0ff */
[----:B------:R-:W-:Y:S01]  /*0df0*/  @!UP0 ULEA UR4, UR45, UR4, 0x18 ;  /* 0x000000042d048291 */ /* 0x000fe2000f8ec0ff */
[----:B------:R-:W-:Y:S01]  /*0e00*/  VOTEU.ALL UP0, P1 ;  /* 0x0000000000ff7886 */ /* 0x000fe20000800000 */
[----:B------:R-:W-:Y:S01]  /*0e10*/  UISETP.NE.AND UP3, UPT, UR7, URZ, UPT ;  /* 0x000000ff0700728c */ /* 0x000fe2000bf65270 */
[----:B------:R-:W3:Y:S09]  /*0e20*/  FENCE.VIEW.ASYNC.S ;  /* 0x00000000000073c6 */ /* 0x000ef20000000000 */
[----:B---3--:R3:W2:Y:S01]  /*0e30*/  @!UP0 SYNCS.EXCH.64 URZ, [UR4+0xd0], UR8 ;  /* 0x0000d00804ff85b2 */ /* 0x0086a20008000100 */
[----:B-1----:R-:W-:-:S09]  /*0e40*/  UISETP.EQ.U32.AND UP0, UPT, UR5, 0x1, UPT ;  /* 0x000000010500788c */ /* 0x002fd2000bf02070 */
[----:B------:R-:W-:Y:S05]  /*0e50*/  BRA.U !UP0, `(.L_x_15) ;  /* 0x0000000108087547 */ /* 0x000fea000b800000 */
[----:B--2-4-:R-:W-:Y:S01]  /*0e60*/  UCGABAR_ARV ;  /* 0x00000000000079c7 */ /* 0x014fe20008000000 */
[----:B------:R-:W-:Y:S05]  /*0e70*/  BRA `(.L_x_16) ;  /* 0x0000000000047947 */ /* 0x000fea0003800000 */
.L_x_15:
[----:B--2-4-:R-:W-:Y:S01]  /*0e80*/  NOP ;  /* 0x0000000000007918 */ /* 0x014fe20000000000 */
.L_x_16:
[----:B------:R-:W1:Y:S01]  /*0e90*/  S2UR UR19, SR_CTAID.X ;  /* 0x00000000001379c3 */ /* 0x000e620000002500 */
[----:B------:R-:W-:-:S05]  /*0ea0*/  CS2R.32 R152, SR_CgaSize ;  /* 0x0000000000987805 */ /* 0x000fca0000008a00 */
[----:B------:R-:W-:-:S05]  /*0eb0*/  IMAD R152, R152, -0xa0, RZ ;  /* 0xffffff6098987824 */ /* 0x000fca00078e02ff */
[----:B------:R-:W-:-:S14]  /*0ec0*/  R2UR UR5, R152 ;  /* 0x00000000980572ca */ /* 0x000fdc00000e0000 */
[----:B------:R-:W2:Y:S01]  /*0ed0*/  LDCU UR5, c[0x0][UR5+0x2b0] ;  /* 0x00005600050577ac */ /* 0x000ea20008000800 */
[----:B------:R-:W-:-:S05]  /*0ee0*/  CS2R.32 R152, SR_CgaSize ;  /* 0x0000000000987805 */ /* 0x000fca0000008a00 */
[----:B------:R-:W-:-:S05]  /*0ef0*/  IMAD R152, R152, -0xa0, RZ ;  /* 0xffffff6098987824 */ /* 0x000fca00078e02ff */
[----:B---3--:R-:W-:-:S14]  /*0f00*/  R2UR UR4, R152 ;  /* 0x00000000980472ca */ /* 0x008fdc00000e0000 */
[----:B------:R-:W3:Y:S01]  /*0f10*/  LDCU UR4, c[0x0][UR4+0x2b4] ;  /* 0x00005680040477ac */ /* 0x000ee20008000800 */
[----:B------:R-:W4:Y:S01]  /*0f20*/  S2UR UR8, SR_CTAID.Y ;  /* 0x00000000000879c3 */ /* 0x000f220000002600 */
[----:B------:R-:W2:Y:S01]  /*0f30*/  LDCU UR6, c[0x0][0xf30] ;  /* 0x0001e600ff0677ac */ /* 0x000ea20008000800 */
[----:B------:R-:W-:Y:S02]  /*0f40*/  USHF.L.U32 UR18, UR45, 0x6, URZ ;  /* 0x000000062d127899 */ /* 0x000fe400080006ff */
[----:B------:R-:W-:-:S04]  /*0f50*/  UISETP.NE.AND UP1, UPT, UR7, 0x2, UPT ;  /* 0x000000020700788c */ /* 0x000fc8000bf25270 */
[----:B------:R-:W3:Y:S01]  /*0f60*/  LDC R11, c[0x0][0xf24] ;  /* 0x0003c900ff0b7b82 */ /* 0x000ee20000000800 */
[----:B------:R-:W-:Y:S01]  /*0f70*/  ULOP3.LUT UR18, UR18, 0xc0, URZ, 0xc0, !UPT ;  /* 0x000000c012127892 */ /* 0x000fe2000f8ec0ff */
[----:B-1----:R-:W-:Y:S02]  /*0f80*/  I2FP.F32.U32 R152, UR19 ;  /* 0x0000001300987c45 */ /* 0x002fe40008201000 */
[----:B------:R-:W-:-:S05]  /*0f90*/  CS2R.32 R5, SR_CgaSize ;  /* 0x0000000000057805 */ /* 0x000fca0000008a00 */
[----:B------:R-:W-:-:S06]  /*0fa0*/  IMAD R5, R5, -0xa0, RZ ;  /* 0xffffff6005057824 */ /* 0x000fcc00078e02ff */
[----:B------:R-:W1:Y:S01]  /*0fb0*/  LDC R5, c[0x0][R5+0x2a0] ;  /* 0x0000a80005057b82 */ /* 0x000e620000000800 */
[----:B--2---:R-:W-:Y:S01]  /*0fc0*/  UISETP.NE.AND UP2, UPT, UR6, 0x1, UPT ;  /* 0x000000010600788c */ /* 0x004fe2000bf45270 */
[----:B------:R-:W-:Y:S01]  /*0fd0*/  FMUL R152, R152, UR5 ;  /* 0x0000000598987c20 */ /* 0x000fe20008400000 */
[----:B------:R-:W-:Y:S01]  /*0fe0*/  USHF.L.U32 UR5, UR45, 0xc, URZ ;  /* 0x0000000c2d057899 */ /* 0x000fe200080006ff */
[----:B----4-:R-:W-:Y:S02]  /*0ff0*/  I2FP.F32.U32 R0, UR8 ;  /* 0x0000000800007c45 */ /* 0x010fe40008201000 */
[----:B------:R-:W-:-:S05]  /*1000*/  CS2R.32 R3, SR_CgaSize ;  /* 0x0000000000037805 */ /* 0x000fca0000008a00 */
[----:B------:R-:W-:-:S06]  /*1010*/  IMAD R3, R3, -0xa0, RZ ;  /* 0xffffff6003037824 */ /* 0x000fcc00078e02ff */
[----:B------:R-:W2:Y:S01]  /*1020*/  LDC R3, c[0x0][R3+0x2a4] ;  /* 0x0000a90003037b82 */ /* 0x000ea20000000800 */
[----:B------:R-:W-:Y:S01]  /*1030*/  MOV R20, UR8 ;  /* 0x0000000800147c02 */ /* 0x000fe20008000f00 */
[----:B------:R-:W4:Y:S01]  /*1040*/  F2I.U32.TRUNC.NTZ R152, R152 ;  /* 0x0000009800987305 */ /* 0x000f22000020f000 */
[----:B------:R-:W-:Y:S01]  /*1050*/  ULOP3.LUT UR5, UR5, 0x3000, URZ, 0xc0, !UPT ;  /* 0x0000300005057892 */ /* 0x000fe2000f8ec0ff */
[----:B---3--:R-:W-:Y:S01]  /*1060*/  FMUL R0, R0, UR4 ;  /* 0x0000000400007c20 */ /* 0x008fe20008400000 */
[----:B------:R-:W-:Y:S01]  /*1070*/  USHF.L.U32 UR4, UR45, 0x7, URZ ;  /* 0x000000072d047899 */ /* 0x000fe200080006ff */
[----:B------:R-:W-:Y:S02]  /*1080*/  ISETP.GE.AND P0, PT, R11, 0x1, PT ;  /* 0x000000010b00780c */ /* 0x000fe40003f06270 */
[----:B------:R-:W3:Y:S01]  /*1090*/  LDC R72, c[0x0][0xf24] ;  /* 0x0003c900ff487b82 */ /* 0x000ee20000000800 */
[----:B------:R-:W-:Y:S01]  /*10a0*/  ULOP3.LUT UR4, UR4, 0x180, URZ, 0xc0, !UPT ;  /* 0x0000018004047892 */ /* 0x000fe2000f8ec0ff */
[----:B------:R-:W1:Y:S06]  /*10b0*/  F2I.U32.TRUNC.NTZ R150, R0 ;  /* 0x0000000000967305 */ /* 0x000e6c000020f000 */
[----:B------:R-:W3:Y:S01]  /*10c0*/  S2UR UR44, SR_CTAID.Z ;  /* 0x00000000002c79c3 */ /* 0x000ee20000002700 */
[----:B----4-:R-:W-:-:S05]  /*10d0*/  IADD3 R152, PT, PT, -R152, RZ, RZ ;  /* 0x000000ff98987210 */ /* 0x010fca0007ffe1ff */
[----:B-1----:R-:W-:Y:S01]  /*10e0*/  IMAD R152, R5, R152, UR19 ;  /* 0x0000001305987e24 */ /* 0x002fe2000f8e0298 */
[----:B------:R-:W-:Y:S02]  /*10f0*/  IADD3 R150, PT, PT, -R150, RZ, RZ ;  /* 0x000000ff96967210 */ /* 0x000fe40007ffe1ff */
[----:B------:R-:W-:-:S03]  /*1100*/  PRMT R0, RZ, 0x7610, R0 ;  /* 0x00007610ff007816 */ /* 0x000fc60000000000 */
[----:B--2---:R-:W-:Y:S01]  /*1110*/  IMAD R150, R3, R150, UR8 ;  /* 0x0000000803967e24 */ /* 0x004fe2000f8e0296 */
[----:B------:R-:W-:Y:S06]  /*1120*/  BRA.U UP3, `(.L_x_17) ;  /* 0x00000001033c7547 */ /* 0x000fec000b800000 */
[C---:B------:R-:W-:Y:S02]  /*1130*/  ISETP.NE.AND P4, PT, R150.reuse, 0x1, PT ;  /* 0x000000019600780c */ /* 0x040fe40003f85270 */
[C---:B------:R-:W-:Y:S02]  /*1140*/  ISETP.NE.AND P3, PT, R150.reuse, 0x2, PT ;  /* 0x000000029600780c */ /* 0x040fe40003f65270 */
[----:B------:R-:W-:Y:S02]  /*1150*/  ISETP.NE.AND P1, PT, R150, RZ, PT ;  /* 0x000000ff9600720c */ /* 0x000fe40003f25270 */
[----:B------:R-:W-:Y:S02]  /*1160*/  ISETP.NE.AND P5, PT, R152, RZ, PT ;  /* 0x000000ff9800720c */ /* 0x000fe40003fa5270 */
[----:B------:R-:W-:Y:S02]  /*1170*/  ISETP.NE.AND P2, PT, R150, 0x3, PT ;  /* 0x000000039600780c */ /* 0x000fe40003f45270 */
[----:B------:R-:W-:-:S02]  /*1180*/  SEL R3, RZ, 0x2, P4 ;  /* 0x00000002ff037807 */ /* 0x000fc40002000000 */
[----:B------:R-:W-:Y:S02]  /*1190*/  SEL R2, RZ, 0x4, P3 ;  /* 0x00000004ff027807 */ /* 0x000fe40001800000 */
[----:B------:R-:W-:Y:S02]  /*11a0*/  ISETP.EQ.OR P1, PT, R152, RZ, !P1 ;  /* 0x000000ff9800720c */ /* 0x000fe40004f22670 */
[----:B------:R-:W-:Y:S02]  /*11b0*/  SEL R0, RZ, 0x8, P2 ;  /* 0x00000008ff007807 */ /* 0x000fe40001000000 */
[----:B------:R-:W-:Y:S02]  /*11c0*/  SEL R3, R3, 0x2, P5 ;  /* 0x0000000203037807 */ /* 0x000fe40002800000 */
[----:B------:R-:W-:Y:S02]  /*11d0*/  SEL R2, R2, 0x4, P5 ;  /* 0x0000000402027807 */ /* 0x000fe40002800000 */
[----:B------:R-:W-:-:S02]  /*11e0*/  SEL R4, RZ, 0x1, !P1 ;  /* 0x00000001ff047807 */ /* 0x000fc40004800000 */
[----:B------:R-:W-:Y:S02]  /*11f0*/  SEL R0, R0, 0x8, P5 ;  /* 0x0000000800007807 */ /* 0x000fe40002800000 */
[----:B------:R-:W-:-:S05]  /*1200*/  IADD3 R3, PT, PT, R2, R3, R4 ;  /* 0x0000000302037210 */ /* 0x000fca0007ffe004 */
[----:B------:R-:W-:Y:S02]  /*1210*/  IMAD.IADD R0, R3, 0x1, R0 ;  /* 0x0000000103007824 */ /* 0x000fe400078e0200 */
.L_x_17:
[----:B------:R-:W-:Y:S05]  /*1220*/  @!P0 BRA `(.L_x_18) ;  /* 0x0000000000c08947 */ /* 0x000fea0003800000 */
[----:B------:R-:W1:Y:S01]  /*1230*/  LDC.64 R4, c[0x0][0xf18] ;  /* 0x0003c600ff047b82 */ /* 0x000e620000000a00 */
[----:B------:R-:W-:-:S07]  /*1240*/  ISETP.NE.AND P0, PT, R11, 0x1, PT ;  /* 0x000000010b00780c */ /* 0x000fce0003f05270 */
[----:B------:R-:W2:Y:S08]  /*1250*/  LDC R10, c[0x0][0xf0c] ;  /* 0x0003c300ff0a7b82 */ /* 0x000eb00000000800 */
[----:B------:R-:W4:Y:S08]  /*1260*/  LDC R13, c[0x0][0x370] ;  /* 0x0000dc00ff0d7b82 */ /* 0x000f300000000800 */
[----:B------:R-:W3:Y:S01]  /*1270*/  LDC R12, c[0x0][0x374] ;  /* 0x0000dd00ff0c7b82 */ /* 0x000ee20000000800 */
[----:B-1----:R-:W-:Y:S01]  /*1280*/  ISETP.NE.AND P1, PT, R4, 0x1, PT ;  /* 0x000000010400780c */ /* 0x002fe20003f25270 */
[----:B------:R-:W-:-:S06]  /*1290*/  IMAD.HI.U32 R18, R20, R5, RZ ;  /* 0x0000000514127227 */ /* 0x000fcc00078e00ff */
[----:B------:R-:W4:Y:S01]  /*12a0*/  LDC.64 R6, c[0x0][0xf10] ;  /* 0x0003c400ff067b82 */ /* 0x000f220000000a00 */
[----:B--2---:R-:W-:-:S07]  /*12b0*/  ISETP.NE.AND P2, PT, R10, 0x1, PT ;  /* 0x000000010a00780c */ /* 0x004fce0003f45270 */
[----:B------:R-:W1:Y:S08]  /*12c0*/  LDC R9, c[0x0][0xf20] ;  /* 0x0003c800ff097b82 */ /* 0x000e700000000800 */
[----:B------:R-:W2:Y:S01]  /*12d0*/  LDC.64 R2, c[0x0][0xf28] ;  /* 0x0003ca00ff027b82 */ /* 0x000ea20000000a00 */
[----:B---3--:R-:W-:-:S04]  /*12e0*/  IMAD.HI.U32 R14, R12, R5, RZ ;  /* 0x000000050c0e7227 */ /* 0x008fc800078e00ff */
[----:B------:R-:W-:Y:S02]  /*12f0*/  IMAD.U32 R5, RZ, RZ, UR19 ;  /* 0x00000013ff057e24 */ /* 0x000fe4000f8e00ff */
[----:B----4-:R-:W-:-:S04]  /*1300*/  IMAD.HI.U32 R16, R13, R6, RZ ;  /* 0x000000060d107227 */ /* 0x010fc800078e00ff */
[----:B------:R-:W-:Y:S01]  /*1310*/  IMAD.HI.U32 R6, R6, UR19, RZ ;  /* 0x0000001306067c27 */ /* 0x000fe2000f8e00ff */
[----:B------:R-:W-:Y:S02]  /*1320*/  @P2 SHF.R.U32.HI R13, RZ, R7, R16 ;  /* 0x00000007ff0d2219 */ /* 0x000fe40000011610 */
[-C--:B-1----:R-:W-:Y:S02]  /*1330*/  @P1 SHF.R.U32.HI R12, RZ, R9.reuse, R14 ;  /* 0x00000009ff0c1219 */ /* 0x082fe4000001160e */
[----:B------:R-:W-:Y:S02]  /*1340*/  SHF.R.U32.HI R9, RZ, R9, R18 ;  /* 0x00000009ff097219 */ /* 0x000fe40000011612 */
[----:B------:R-:W-:Y:S02]  /*1350*/  SHF.R.U32.HI R6, RZ, R7, R6 ;  /* 0x00000007ff067219 */ /* 0x000fe40000011606 */
[----:B------:R-:W-:Y:S01]  /*1360*/  SEL R9, R20, R9, !P1 ;  /* 0x0000000914097207 */ /* 0x000fe20004800000 */
[----:B--2---:R-:W-:Y:S01]  /*1370*/  IMAD.HI.U32 R14, R12, R2, RZ ;  /* 0x000000020c0e7227 */ /* 0x004fe200078e00ff */
[----:B------:R-:W-:-:S03]  /*1380*/  SEL R5, R5, R6, !P2 ;  /* 0x0000000605057207 */ /* 0x000fc60005000000 */
[----:B------:R-:W-:Y:S01]  /*1390*/  IMAD.HI.U32 R16, R13, R2, RZ ;  /* 0x000000020d107227 */ /* 0x000fe200078e00ff */
[----:B------:R-:W-:-:S03]  /*13a0*/  @P0 SHF.R.U32.HI R12, RZ, R3, R14 ;  /* 0x00000003ff0c0219 */ /* 0x000fc6000001160e */
[----:B------:R-:W-:Y:S01]  /*13b0*/  IMAD.MOV R7, RZ, RZ, -R5 ;  /* 0x000000ffff077224 */ /* 0x000fe200078e0a05 */
[----:B------:R-:W-:Y:S01]  /*13c0*/  @P0 SHF.R.U32.HI R13, RZ, R3, R16 ;  /* 0x00000003ff0d0219 */ /* 0x000fe20000011610 */
[----:B------:R-:W-:Y:S02]  /*13d0*/  IMAD R12, R12, R11, RZ ;  /* 0x0000000b0c0c7224 */ /* 0x000fe400078e02ff */
[----:B------:R-:W-:Y:S02]  /*13e0*/  IMAD R7, R10, R7, UR19 ;  /* 0x000000130a077e24 */ /* 0x000fe4000f8e0207 */
[----:B------:R-:W-:Y:S01]  /*13f0*/  IMAD R6, R13, R11, RZ ;  /* 0x0000000b0d067224 */ /* 0x000fe200078e02ff */
[----:B------:R-:W-:-:S04]  /*1400*/  ISETP.GE.AND P1, PT, R9, R12, PT ;  /* 0x0000000c0900720c */ /* 0x000fc80003f26270 */
[----:B------:R-:W-:Y:S01]  /*1410*/  ISETP.GE.OR P1, PT, R5, R6, P1 ;  /* 0x000000060500720c */ /* 0x000fe20000f26670 */
[----:B------:R-:W-:-:S05]  /*1420*/  IMAD.HI.U32 R6, R9, R2, RZ ;  /* 0x0000000209067227 */ /* 0x000fca00078e00ff */
[----:B------:R-:W-:-:S04]  /*1430*/  SHF.R.U32.HI R6, RZ, R3, R6 ;  /* 0x00000003ff067219 */ /* 0x000fc80000011606 */
[----:B------:R-:W-:-:S03]  /*1440*/  SEL R6, R9, R6, !P0 ;  /* 0x0000000609067207 */ /* 0x000fc60004000000 */
[----:B------:R-:W-:-:S04]  /*1450*/  @!P1 IMAD.HI.U32 R12, R5, R2, RZ ;  /* 0x00000002050c9227 */ /* 0x000fc800078e00ff */
[----:B------:R-:W-:Y:S01]  /*1460*/  IMAD.MOV R2, RZ, RZ, -R6 ;  /* 0x000000ffff027224 */ /* 0x000fe200078e0a06 */
[----:B------:R-:W-:-:S03]  /*1470*/  @!P1 SHF.R.U32.HI R12, RZ, R3, R12 ;  /* 0x00000003ff0c9219 */ /* 0x000fc6000001160c */
[----:B------:R-:W-:Y:S01]  /*1480*/  IMAD R2, R11, R2, R9 ;  /* 0x000000020b027224 */ /* 0x000fe200078e0209 */
[----:B------:R-:W-:-:S04]  /*1490*/  @!P1 SEL R3, R5, R12, !P0 ;  /* 0x0000000c05039207 */ /* 0x000fc80004000000 */
[----:B------:R-:W-:Y:S01]  /*14a0*/  @!P1 IADD3 R6, PT, PT, R6, -R3, RZ ;  /* 0x8000000306069210 */ /* 0x000fe20007ffe0ff */
[----:B------:R-:W-:Y:S01]  /*14b0*/  @!P1 IMAD R2, R2, R13, R3 ;  /* 0x0000000d02029224 */ /* 0x000fe200078e0203 */
[----:B------:R-:W-:-:S03]  /*14c0*/  IADD3 R3, PT, PT, -R9, RZ, RZ ;  /* 0x000000ff09037210 */ /* 0x000fc60007ffe1ff */
[----:B------:R-:W-:Y:S01]  /*14d0*/  @!P1 IMAD R9, R6, R11, R5 ;  /* 0x0000000b06099224 */ /* 0x000fe200078e0205 */
[----:B------:R-:W-:Y:S01]  /*14e0*/  @!P1 MOV R5, R2 ;  /* 0x0000000200059202 */ /* 0x000fe20000000f00 */
[----:B------:R-:W-:-:S04]  /*14f0*/  IMAD R3, R4, R3, R20 ;  /* 0x0000000304037224 */ /* 0x000fc800078e0214 */
[----:B------:R-:W-:Y:S02]  /*1500*/  IMAD R7, R5, R10, R7 ;  /* 0x0000000a05077224 */ /* 0x000fe400078e0207 */
[----:B------:R-:W-:-:S03]  /*1510*/  IMAD R20, R9, R4, R3 ;  /* 0x0000000409147224 */ /* 0x000fc600078e0203 */
[----:B------:R-:W-:-:S15]  /*1520*/  R2UR UR19, R7 ;  /* 0x00000000071372ca */ /* 0x000fde00000e0000 */
.L_x_18:
[----:B------:R-:W-:Y:S05]  /*1530*/  BRA.U UP2, `(.L_x_19) ;  /* 0x0000000102487547 */ /* 0x000fea000b800000 */
[----:B------:R-:W1:Y:S08]  /*1540*/  LDC.64 R4, c[0x0][0xf10] ;  /* 0x0003c400ff047b82 */ /* 0x000e700000000a00 */
[----:B------:R-:W2:Y:S08]  /*1550*/  LDC.64 R2, c[0x0][0xf18] ;  /* 0x0003c600ff027b82 */ /* 0x000eb00000000a00 */
[----:B------:R-:W4:Y:S08]  /*1560*/  LDC R6, c[0x0][0xf20] ;  /* 0x0003c800ff067b82 */ /* 0x000f300000000800 */
[----:B------:R-:W3:Y:S01]  /*1570*/  LDC R7, c[0x0][0xf0c] ;  /* 0x0003c300ff077b82 */ /* 0x000ee20000000800 */
[----:B-1----:R-:W-:-:S05]  /*1580*/  IMAD.HI.U32 R4, R4, UR19, RZ ;  /* 0x0000001304047c27 */ /* 0x002fca000f8e00ff */
[----:B------:R-:W-:Y:S01]  /*1590*/  SHF.R.U32.HI R4, RZ, R5, R4 ;  /* 0x00000005ff047219 */ /* 0x000fe20000011604 */
[----:B--2---:R-:W-:Y:S01]  /*15a0*/  IMAD.HI.U32 R3, R20, R3, RZ ;  /* 0x0000000314037227 */ /* 0x004fe200078e00ff */
[----:B------:R-:W-:-:S04]  /*15b0*/  ISETP.NE.AND P0, PT, R2, 0x1, PT ;  /* 0x000000010200780c */ /* 0x000fc80003f05270 */
[----:B----4-:R-:W-:Y:S01]  /*15c0*/  SHF.R.U32.HI R5, RZ, R6, R3 ;  /* 0x00000006ff057219 */ /* 0x010fe20000011603 */
[----:B------:R-:W-:Y:S01]  /*15d0*/  IMAD.U32 R3, RZ, RZ, UR19 ;  /* 0x00000013ff037e24 */ /* 0x000fe2000f8e00ff */
[----:B---3--:R-:W-:-:S04]  /*15e0*/  ISETP.NE.AND P1, PT, R7, 0x1, PT ;  /* 0x000000010700780c */ /* 0x008fc80003f25270 */
[----:B------:R-:W-:Y:S02]  /*15f0*/  SEL R3, R3, R4, !P1 ;  /* 0x0000000403037207 */ /* 0x000fe40004800000 */
[----:B------:R-:W-:-:S05]  /*1600*/  SEL R4, R20, R5, !P0 ;  /* 0x0000000514047207 */ /* 0x000fca0004000000 */
[----:B------:R-:W-:Y:S02]  /*1610*/  IMAD.IADD R6, R4, 0x1, -R3 ;  /* 0x0000000104067824 */ /* 0x000fe400078e0a03 */
[----:B------:R-:W-:Y:S02]  /*1620*/  IMAD.IADD R3, R3, 0x1, -R4 ;  /* 0x0000000103037824 */ /* 0x000fe400078e0a04 */
[----:B------:R-:W-:Y:S02]  /*1630*/  IMAD R6, R6, R7, UR19 ;  /* 0x0000001306067e24 */ /* 0x000fe4000f8e0207 */
[----:B------:R-:W-:-:S03]  /*1640*/  IMAD R20, R3, R2, R20 ;  /* 0x0000000203147224 */ /* 0x000fc600078e0214 */
[----:B------:R-:W-:-:S15]  /*1650*/  R2UR UR19, R6 ;  /* 0x00000000061372ca */ /* 0x000fde00000e0000 */
.L_x_19:
[----:B------:R-:W-:Y:S05]  /*1660*/  BRA.U !UP0, `(.L_x_20) ;  /* 0x00000001080c7547 */ /* 0x000fea000b800000 */
[----:B------:R-:W-:Y:S01]  /*1670*/  UCGABAR_WAIT ;  /* 0x0000000000007dc7 */ /* 0x000fe20008000000 */
[----:B------:R-:W-:Y:S01]  /*1680*/  CCTL.IVALL ;  /* 0x00000000ff00798f */ /* 0x000fe20002000000 */
[----:B------:R-:W-:Y:S05]  /*1690*/  BRA `(.L_x_21) ;  /* 0x0000000000047947 */ /* 0x000fea0003800000 */
.L_x_20:
[----:B------:R-:W-:Y:S06]  /*16a0*/  BAR.SYNC.DEFER_BLOCKING 0x0 ;  /* 0x0000000000007b1d */ /* 0x000fec0000010000 */
.L_x_21:
[----:B------:R-:W-:Y:S05]  /*16b0*/  BRA.U UP1, `(.L_x_22) ;  /* 0x0000001501107547 */ /* 0x000fea000b800000 */
[----:B------:R-:W1:Y:S01]  /*16c0*/  LDCU UR8, c[0x0][0x38c] ;  /* 0x00007180ff0877ac */ /* 0x000e620008000800 */
[----:B------:R-:W2:Y:S01]  /*16d0*/  LDC R9, c[0x0][0x370] ;  /* 0x0000dc00ff097b82 */ /* 0x000ea20000000800 */
[----:B------:R-:W-:Y:S01]  /*16e0*/  PLOP3.LUT P1, PT, PT, PT, UP4, 0x80, 0x8 ;  /* 0x000000000008781c */ /* 0x000fe20003f2f048 */
[----:B------:R-:W-:Y:S01]  /*16f0*/  HFMA2 R12, -RZ, RZ, 0, 0 ;  /* 0x00000000ff0c7431 */ /* 0x000fe200000001ff */
[----:B------:R-:W-:Y:S01]  /*1700*/  UISETP.NE.AND UP1, UPT, UR7, URZ, UPT ;  /* 0x000000ff0700728c */ /* 0x000fe2000bf25270 */
[----:B------:R-:W-:Y:S01]  /*1710*/  ISETP.EQ.OR P4, PT, R8, RZ, P6 ;  /* 0x000000ff0800720c */ /* 0x000fe20003782670 */
[----:B------:R-:W-:Y:S01]  /*1720*/  UMOV UR6, 0x400 ;  /* 0x0000040000067882 */ /* 0x000fe20000000000 */
[----:B------:R-:W-:Y:S01]  /*1730*/  USHF.L.U32 UR22, UR45, 0x5, URZ ;  /* 0x000000052d167899 */ /* 0x000fe200080006ff */
[----:B------:R-:W-:Y:S01]  /*1740*/  PLOP3.LUT P1, PT, P1, PT, PT, 0x8, 0x80 ;  /* 0x000000000080781c */ /* 0x000fe20000f2e170 */
[----:B------:R-:W4:Y:S01]  /*1750*/  LDC R0, c[0x0][0x374] ;  /* 0x0000dd00ff007b82 */ /* 0x000f220000000800 */
[----:B------:R-:W-:Y:S01]  /*1760*/  ULEA UR6, UR45, UR6, 0x18 ;  /* 0x000000062d067291 */ /* 0x000fe2000f8ec0ff */
[----:B------:R-:W-:Y:S01]  /*1770*/  IMAD.MOV.U32 R15, RZ, RZ, 0x1 ;  /* 0x00000001ff0f7424 */ /* 0x000fe200078e00ff */
[----:B------:R-:W-:Y:S01]  /*1780*/  MOV R8, 0x1 ;  /* 0x0000000100087802 */ /* 0x000fe20000000f00 */
[----:B------:R-:W-:Y:S01]  /*1790*/  IMAD.MOV.U32 R14, RZ, RZ, RZ ;  /* 0x000000ffff0e7224 */ /* 0x000fe200078e00ff */
[----:B------:R-:W2:Y:S01]  /*17a0*/  LDCU.64 UR46, c[0x0][0x348] ;  /* 0x00006900ff2e77ac */ /* 0x000ea20008000a00 */
[----:B------:R-:W-:Y:S01]  /*17b0*/  IMAD.MOV.U32 R10, RZ, RZ, RZ ;  /* 0x000000ffff0a7224 */ /* 0x000fe200078e00ff */
[----:B-1----:R-:W-:-:S02]  /*17c0*/  UIADD3 UR9, UPT, UPT, UR8, 0x7f, URZ ;  /* 0x0000007f08097890 */ /* 0x002fc4000fffe0ff */
[----:B------:R-:W-:Y:S02]  /*17d0*/  UIADD3 UR7, UPT, UPT, UR8, -0x1, URZ ;  /* 0xffffffff08077890 */ /* 0x000fe4000fffe0ff */
[----:B------:R-:W-:Y:S02]  /*17e0*/  USHF.R.S32.HI UR39, URZ, 0x1f, UR9 ;  /* 0x0000001fff277899 */ /* 0x000fe40008011409 */
[----:B------:R-:W-:Y:S02]  /*17f0*/  UISETP.GE.U32.AND UP2, UPT, UR7, -0xff, UPT ;  /* 0xffffff010700788c */ /* 0x000fe4000bf46070 */
[----:B------:R-:W-:Y:S02]  /*1800*/  ULEA.HI UR39, UR39, UR9, URZ, 0x7 ;  /* 0x0000000927277291 */ /* 0x000fe4000f8f38ff */
[----:B------:R-:W-:Y:S02]  /*1810*/  UIADD3 UR37, UPT, UPT, UR8, 0xfe, URZ ;  /* 0x000000fe08257890 */ /* 0x000fe4000fffe0ff */
[----:B------:R-:W-:-:S02]  /*1820*/  USHF.R.S32.HI UR39, URZ, 0x7, UR39 ;  /* 0x00000007ff277899 */ /* 0x000fc40008011427 */
[----:B------:R-:W-:Y:S02]  /*1830*/  ULOP3.LUT UR22, UR22, 0x60, URZ, 0xe2, !UPT ;  /* 0x0000006016167892 */ /* 0x000fe4000f8ee2ff */
[----:B------:R-:W-:Y:S02]  /*1840*/  UISETP.LT.U32.AND UP0, UPT, UR39, 0x3, UPT ;  /* 0x000000032700788c */ /* 0x000fe4000bf01070 */
[----:B------:R-:W-:Y:S02]  /*1850*/  USEL UR14, UR14, 0x2, UP1 ;  /* 0x000000020e0e7887 */ /* 0x000fe40008800000 */
[----:B------:R-:W-:Y:S02]  /*1860*/  USEL UR38, UR39, 0x3, UP0 ;  /* 0x0000000327267887 */ /* 0x000fe40008000000 */
[----:B------:R-:W-:Y:S02]  /*1870*/  UIADD3 UR31, UPT, UPT, UR6, 0x10800, UR5 ;  /* 0x00010800061f7890 */ /* 0x000fe4000fffe005 */
[----:B------:R-:W-:-:S02]  /*1880*/  UIADD3 UR7, UPT, UPT, UR38, -0x1, URZ ;  /* 0xffffffff26077890 */ /* 0x000fc4000fffe0ff */
[----:B------:R-:W-:Y:S02]  /*1890*/  @UP2 UIADD3 UR7, UPT, UPT, UR38, URZ, URZ ;  /* 0x000000ff26072290 */ /* 0x000fe4000fffe0ff */
[----:B------:R-:W-:Y:S02]  /*18a0*/  UIADD3 UR30, UPT, UPT, UR6, 0x34800, UR4 ;  /* 0x00034800061e7890 */ /* 0x000fe4000fffe004 */
[----:B------:R-:W-:Y:S02]  /*18b0*/  UIADD3 UR23, UPT, UPT, UR39, -UR38, URZ ;  /* 0x8000002627177290 */ /* 0x000fe4000fffe0ff */
[----:B------:R-:W-:Y:S01]  /*18c0*/  UIADD3 UR7, UPT, UPT, UR7, 0x1, URZ ;  /* 0x0000000107077890 */ /* 0x000fe2000fffe0ff */
[----:B--2---:R-:W-:-:S11]  /*18d0*/  UMOV UR15, URZ ;  /* 0x000000ff000f7c82 */ /* 0x004fd60008000000 */
.L_x_46:
[----:B------:R-:W-:-:S09]  /*18e0*/  UISETP.NE.AND UP0, UPT, UR45, URZ, UPT ;  /* 0x000000ff2d00728c */ /* 0x000fd2000bf05270 */
[----:B------:R-:W-:Y:S05]  /*18f0*/  BRA.U UP0, `(.L_x_23) ;  /* 0x0000000100287547 */ /* 0x000fea000b800000 */
[----:B------:R-:W-:Y:S02]  /*1900*/  LEA R2, R10, UR6, 0x3 ;  /* 0x000000060a027c11 */ /* 0x000fe4000f8e18ff */
[----:B------:R-:W-:-:S04]  /*1910*/  SHF.L.U32 R3, R8, 0x1f, RZ ;  /* 0x0000001f08037819 */ /* 0x000fc800000006ff */
[----:B------:R-:W1:Y:S02]  /*1920*/  SYNCS.PHASECHK.TRANS64.TRYWAIT P0, [R2+URZ+0xc0], R3 ;  /* 0x0000c003020075a7 */ /* 0x000e6400080011ff */
[----:B-1----:R-:W-:Y:S05]  /*1930*/  @!P0 BRA `(.L_x_24) ;  /* 0x000000a000208947 */ /* 0x002fea0003800000 */
.L_x_142:
[----:B------:R2:W-:Y:S01]  /*1940*/  SYNCS.ARRIVE.TRANS64.A1T0 RZ, [R2+URZ+0xb0], RZ ;  /* 0x0000b0ff02ff79a7 */ /* 0x0005e200081000ff */
[----:B------:R-:W-:-:S05]  /*1950*/  VIADD R10, R10, 0x1 ;  /* 0x000000010a0a7836 */ /* 0x000fca0000000000 */
[----:B------:R-:W-:-:S04]  /*1960*/  ISETP.NE.AND P0, PT, R10, 0x2, PT ;  /* 0x000000020a00780c */ /* 0x000fc80003f05270 */
[----:B-1----:R-:W-:Y:S02]  /*1970*/  SEL R3, RZ, 0x1, P0 ;  /* 0x00000001ff037807 */ /* 0x002fe40000000000 */
[----:B------:R-:W-:Y:S02]  /*1980*/  SEL R10, R10, RZ, P0 ;  /* 0x000000ff0a0a7207 */ /* 0x000fe40000000000 */
[----:B------:R-:W-:Y:S02]  /*1990*/  LOP3.LUT R8, R8, R3, RZ, 0x3c, !PT ;  /* 0x0000000308087212 */ /* 0x000fe400078e3cff */
.L_x_23:
[----:B------:R-:W-:Y:S01]  /*19a0*/  ULEA UR8, UR15, UR6, 0x3 ;  /* 0x000000060f087291 */ /* 0x000fe2000f8e18ff */
[----:B--2---:R-:W-:Y:S01]  /*19b0*/  SHF.L.U32 R2, R15, 0x1f, RZ ;  /* 0x0000001f0f027819 */ /* 0x004fe200000006ff */
[----:B------:R-:W-:Y:S01]  /*19c0*/  UISETP.GE.U32.AND UP0, UPT, UR37, 0xff, UPT ;  /* 0x000000ff2500788c */ /* 0x000fe2000bf06070 */
[----:B------:R-:W-:Y:S01]  /*19d0*/  R2UR UR11, R20 ;  /* 0x00000000140b72ca */ /* 0x000fe200000e0000 */
[----:B------:R-:W-:Y:S01]  /*19e0*/  ULEA UR43, UR19, UR22, 0x7 ;  /* 0x00000016132b7291 */ /* 0x000fe2000f8e38ff */
[----:B------:R-:W-:-:S04]  /*19f0*/  UMOV UR28, URZ ;  /* 0x000000ff001c7c82 */ /* 0x000fc80008000000 */
[----:B------:R1:W2:Y:S07]  /*1a00*/  SYNCS.PHASECHK.TRANS64.TRYWAIT P2, [UR8+0x18], R2 ;  /* 0x00001802ff0075a7 */ /* 0x0002ae0008041108 */
[----:B------:R-:W-:Y:S02]  /*1a10*/  USHF.L.U32 UR35, UR11, 0x8, URZ ;  /* 0x000000080b237899 */ /* 0x000fe400080006ff */
[----:B------:R-:W-:Y:S01]  /*1a20*/  USHF.L.U32 UR11, UR11, 0x1, URZ ;  /* 0x000000010b0b7899 */ /* 0x000fe200080006ff */
[----:B------:R-:W-:Y:S11]  /*1a30*/  BRA.U !UP0, `(.L_x_25) ;  /* 0x0000000508107547 */ /* 0x000ff6000b800000 */
[----:B------:R-:W-:Y:S01]  /*1a40*/  UMOV UR24, UR15 ;  /* 0x0000000f00187c82 */ /* 0x000fe20008000000 */
[----:B------:R-:W-:-:S05]  /*1a50*/  UMOV UR20, URZ ;  /* 0x000000ff00147c82 */ /* 0x000fca0008000000 */
.L_x_33:
[----:B------:R-:W-:Y:S01]  /*1a60*/  ULEA UR41, UR24, UR6, 0x3 ;  /* 0x0000000618297291 */ /* 0x000fe2000f8e18ff */
[----:B--2---:R-:W-:Y:S01]  /*1a70*/  @!P6 MOV R3, 0xc600 ;  /* 0x0000c6000003e802 */ /* 0x004fe20000000f00 */
[----:B--23--:R-:W-:Y:S10]  /*1a80*/  @P2 BRA `(.L_x_26) ;  /* 0x00000000000c2947 */ /* 0x00cff40003800000 */
[----:B------:R-:W-:-:S04]  /*1a90*/  SHF.L.U32 R5, R15, 0x1f, RZ ;  /* 0x0000001f0f057819 */ /* 0x000fc800000006ff */
[----:B------:R-:W2:Y:S02]  /*1aa0*/  SYNCS.PHASECHK.TRANS64.TRYWAIT P0, [UR41+0x18], R5 ;  /* 0x00001805ff0075a7 */ /* 0x000ea40008001129 */
[----:B--2---:R-:W-:Y:S05]  /*1ab0*/  @!P0 BRA `(.L_x_27) ;  /* 0x0000009c00d48947 */ /* 0x004fea0003800000 */
.L_x_26:
[----:B------:R2:W-:Y:S01]  /*1ac0*/  @!P6 SYNCS.ARRIVE.TRANS64 RZ, [UR41], R3 ;  /* 0x00000003ffffe9a7 */ /* 0x0005e20008000029 */
[----:B------:R-:W-:-:S04]  /*1ad0*/  ULOP3.LUT UR8, UR14, 0x2, URZ, 0xfc, !UPT ;  /* 0x000000020e087892 */ /* 0x000fc8000f8efcff */
[----:B------:R-:W-:-:S09]  /*1ae0*/  UISETP.NE.AND UP0, UPT, UR8, 0x2, UPT ;  /* 0x000000020800788c */ /* 0x000fd2000bf05270 */
[----:B------:R-:W-:Y:S05]  /*1af0*/  BRA.U UP0, `(.L_x_28) ;  /* 0x0000000100047547 */ /* 0x000fea000b800000 */
[----:B---3--:R-:W-:Y:S05]  /*1b00*/  BPT.TRAP 0x1 ;  /* 0x000000040000795c */ /* 0x008fea0000300000 */
.L_x_28:
[----:B------:R-:W-:Y:S04]  /*1b10*/  BSSY.RECONVERGENT B0, `(.L_x_29) ;  /* 0x0000003000007945 */ /* 0x000fe80003800200 */
[----:B------:R-:W-:Y:S05]  /*1b20*/  @P4 BRA `(.L_x_30) ;  /* 0x0000000000044947 */ /* 0x000fea0003800000 */
[----:B---3--:R-:W-:Y:S05]  /*1b30*/  BPT.TRAP 0x1 ;  /* 0x000000040000795c */ /* 0x008fea0000300000 */
.L_x_30:
[----:B---3--:R-:W-:Y:S05]  /*1b40*/  BSYNC.RECONVERGENT B0 ;  /* 0x0000000000007941 */ /* 0x008fea0003800200 */
.L_x_29:
[----:B------:R-:W-:Y:S01]  /*1b50*/  UIADD3 UR15, UPT, UPT, UR24, 0x1, URZ ;  /* 0x00000001180f7890 */ /* 0x000fe2000fffe0ff */
[----:B------:R-:W-:Y:S01]  /*1b60*/  BSSY.RECONVERGENT B0, `(.L_x_31) ;  /* 0x000002c000007945 */ /* 0x000fe20003800200 */
[----:B------:R-:W-:Y:S02]  /*1b70*/  ELECT P0, URZ, PT ;  /* 0x0000000000ff782f */ /* 0x000fe40003800000 */
[----:B------:R-:W-:-:S04]  /*1b80*/  UISETP.NE.AND UP0, UPT, UR15, 0x3, UPT ;  /* 0x000000030f00788c */ /* 0x000fc8000bf05270 */
[----:B------:R-:W-:Y:S02]  /*1b90*/  USEL UR9, URZ, 0x1, UP0 ;  /* 0x00000001ff097887 */ /* 0x000fe40008000000 */
[----:B------:R-:W-:-:S04]  /*1ba0*/  USEL UR15, UR15, URZ, UP0 ;  /* 0x000000ff0f0f7287 */ /* 0x000fc80008000000 */
[----:B------:R-:W-:Y:S01]  /*1bb0*/  ULEA UR8, UR15, UR6, 0x3 ;  /* 0x000000060f087291 */ /* 0x000fe2000f8e18ff */
[----:B------:R-:W-:-:S04]  /*1bc0*/  LOP3.LUT R15, R15, UR9, RZ, 0x3c, !PT ;  /* 0x000000090f0f7c12 */ /* 0x000fc8000f8e3cff */
[----:B-1----:R-:W-:-:S04]  /*1bd0*/  SHF.L.U32 R2, R15, 0x1f, RZ ;  /* 0x0000001f0f027819 */ /* 0x002fc800000006ff */
[----:B------:R1:W3:Y:S01]  /*1be0*/  SYNCS.PHASECHK.TRANS64.TRYWAIT P2, [UR8+0x18], R2 ;  /* 0x00001802ff0075a7 */ /* 0x0002e20008041108 */
[----:B------:R-:W-:Y:S05]  /*1bf0*/  @!P0 BRA `(.L_x_32) ;  /* 0x0000000000888947 */ /* 0x000fea0003800000 */
[----:B------:R-:W-:Y:S02]  /*1c00*/  ULEA UR40, UR24, UR5, 0xe ;  /* 0x0000000518287291 */ /* 0x000fe4000f8e70ff */
[----:B------:R-:W-:Y:S02]  /*1c10*/  UIADD3 UR52, UP3, UPT, UR46, 0x80, URZ ;  /* 0x000000802e347890 */ /* 0x000fe4000ff7e0ff */
[----:B------:R-:W-:Y:S02]  /*1c20*/  ULEA UR32, UR24, UR6, 0xf ;  /* 0x0000000618207291 */ /* 0x000fe4000f8e78ff */
[----:B------:R-:W-:Y:S02]  /*1c30*/  UIADD3 UR50, UP2, UPT, UR46, 0x180, URZ ;  /* 0x000001802e327890 */ /* 0x000fe4000ff5e0ff */
[----:B------:R-:W-:Y:S02]  /*1c40*/  ULEA UR16, UR24, UR4, 0x9 ;  /* 0x0000000418107291 */ /* 0x000fe4000f8e48ff */
[----:B------:R-:W-:-:S02]  /*1c50*/  UIADD3 UR48, UP1, UPT, UR46, 0x280, URZ ;  /* 0x000002802e307890 */ /* 0x000fc4000ff3e0ff */
[----:B------:R-:W-:Y:S02]  /*1c60*/  ULEA UR8, UR24, UR6, 0xa ;  /* 0x0000000618087291 */ /* 0x000fe4000f8e50ff */
[----:B------:R-:W-:Y:S02]  /*1c70*/  UIADD3 UR28, UP0, UPT, UR46, 0x380, URZ ;  /* 0x000003802e1c7890 */ /* 0x000fe4000ff1e0ff */
[----:B------:R-:W-:Y:S02]  /*1c80*/  USHF.L.U32 UR42, UR20, 0x7, URZ ;  /* 0x00000007142a7899 */ /* 0x000fe400080006ff */
[----:B------:R-:W-:Y:S02]  /*1c90*/  UIADD3.X UR53, UPT, UPT, URZ, UR47, URZ, UP3, !UPT ;  /* 0x0000002fff357290 */ /* 0x000fe40009ffe4ff */
[----:B------:R-:W-:Y:S02]  /*1ca0*/  UIADD3 UR40, UPT, UPT, UR6, 0x10800, UR40 ;  /* 0x0001080006287890 */ /* 0x000fe4000fffe028 */
[----:B------:R-:W-:-:S02]  /*1cb0*/  UIADD3.X UR51, UPT, UPT, URZ, UR47, URZ, UP2, !UPT ;  /* 0x0000002fff337290 */ /* 0x000fc400097fe4ff */
[----:B------:R-:W-:Y:S02]  /*1cc0*/  UIADD3 UR32, UPT, UPT, UR32, 0x1c800, URZ ;  /* 0x0001c80020207890 */ /* 0x000fe4000fffe0ff */
[----:B------:R-:W-:Y:S02]  /*1cd0*/  UIADD3.X UR49, UPT, UPT, URZ, UR47, URZ, UP1, !UPT ;  /* 0x0000002fff317290 */ /* 0x000fe40008ffe4ff */
[----:B------:R-:W-:Y:S02]  /*1ce0*/  UIADD3 UR16, UPT, UPT, UR6, 0x34800, UR16 ;  /* 0x0003480006107890 */ /* 0x000fe4000fffe010 */
[----:B------:R-:W-:Y:S02]  /*1cf0*/  UIADD3.X UR29, UPT, UPT, URZ, UR47, URZ, UP0, !UPT ;  /* 0x0000002fff1d7290 */ /* 0x000fe400087fe4ff */
[----:B------:R-:W-:Y:S01]  /*1d00*/  UIADD3 UR8, UPT, UPT, UR8, 0x34e00, URZ ;  /* 0x00034e0008087890 */ /* 0x000fe2000fffe0ff */
[----:B------:R-:W-:Y:S01]  /*1d10*/  UMOV UR25, 0xf0000 ;  /* 0x000f000000197882 */ /* 0x000fe20000000000 */
[----:B------:R-:W-:Y:S01]  /*1d20*/  UMOV UR26, 0x0 ;  /* 0x00000000001a7882 */ /* 0x000fe20000000000 */
[----:B------:R-:W-:Y:S01]  /*1d30*/  UMOV UR27, 0x10000000 ;  /* 0x10000000001b7882 */ /* 0x000fe20000000000 */
[----:B------:R-:W-:Y:S01]  /*1d40*/  UMOV UR33, UR41 ;  /* 0x0000002900217c82 */ /* 0x000fe20008000000 */
[----:B------:R-:W-:Y:S01]  /*1d50*/  UMOV UR36, UR44 ;  /* 0x0000002c00247c82 */ /* 0x000fe20008000000 */
[----:B------:R-:W-:Y:S01]  /*1d60*/  UMOV UR34, UR42 ;  /* 0x0000002a00227c82 */ /* 0x000fe20008000000 */
[----:B------:R-:W-:Y:S01]  /*1d70*/  UMOV UR17, UR41 ;  /* 0x0000002900117c82 */ /* 0x000fe20008000000 */
[----:B------:R-:W-:Y:S01]  /*1d80*/  UMOV UR21, UR44 ;  /* 0x0000002c00157c82 */ /* 0x000fe20008000000 */
[----:B------:R1:W-:Y:S01]  /*1d90*/  UTMALDG.3D.MULTICAST [UR40], [UR52], UR25, desc[UR26] ;  /* 0x00001a28340073b4 */ /* 0x0003e20008011819 */
[----:B------:R-:W-:Y:S01]  /*1da0*/  UMOV UR10, URZ ;  /* 0x000000ff000a7c82 */ /* 0x000fe20008000000 */
[----:B------:R-:W-:Y:S01]  /*1db0*/  UMOV UR9, UR41 ;  /* 0x0000002900097c82 */ /* 0x000fe20008000000 */
[----:B------:R-:W-:Y:S01]  /*1dc0*/  UMOV UR12, UR20 ;  /* 0x00000014000c7c82 */ /* 0x000fe20008000000 */
[----:B------:R-:W-:Y:S01]  /*1dd0*/  UMOV UR13, UR44 ;  /* 0x0000002c000d7c82 */ /* 0x000fe20008000000 */
[----:B------:R1:W-:Y:S01]  /*1de0*/  UTMALDG.3D [UR32], [UR50], desc[UR26] ;  /* 0x00001a20320075b4 */ /* 0x0003e20008011000 */
[----:B------:R1:W-:Y:S01]  /*1df0*/  UTMALDG.4D.MULTICAST [UR16], [UR48], UR25, desc[UR26] ;  /* 0x00001a10300073b4 */ /* 0x0003e20008019819 */
[----:B------:R1:W-:Y:S02]  /*1e00*/  UTMALDG.4D [UR8], [UR28], desc[UR26] ;  /* 0x00001a081c0075b4 */ /* 0x0003e40008019000 */
[----:B-1----:R-:W-:Y:S01]  /*1e10*/  NOP ;  /* 0x0000000000007918 */ /* 0x002fe20000000000 */
.L_x_32:
[----:B------:R-:W-:Y:S05]  /*1e20*/  BSYNC.RECONVERGENT B0 ;  /* 0x0000000000007941 */ /* 0x000fea0003800200 */
.L_x_31:
[----:B------:R-:W-:Y:S01]  /*1e30*/  UIADD3 UR20, UPT, UPT, UR20, 0x1, URZ ;  /* 0x0000000114147890 */ /* 0x000fe2000fffe0ff */
[----:B------:R-:W-:Y:S01]  /*1e40*/  UMOV UR24, UR15 ;  /* 0x0000000f00187c82 */ /* 0x000fe20008000000 */
[----:B------:R-:W-:Y:S02]  /*1e50*/  UMOV UR28, UR7 ;  /* 0x00000007001c7c82 */ /* 0x000fe40008000000 */
[----:B------:R-:W-:-:S09]  /*1e60*/  UISETP.NE.AND UP0, UPT, UR20, UR7, UPT ;  /* 0x000000071400728c */ /* 0x000fd2000bf05270 */
[----:B------:R-:W-:Y:S05]  /*1e70*/  BRA.U UP0, `(.L_x_33) ;  /* 0xfffffff900f87547 */ /* 0x000fea000b83ffff */
.L_x_25:
[----:B------:R-:W-:Y:S01]  /*1e80*/  ULEA UR8, UR15, UR6, 0x3 ;  /* 0x000000060f087291 */ /* 0x000fe2000f8e18ff */
[----:B-1----:R-:W-:Y:S01]  /*1e90*/  SHF.L.U32 R2, R15, 0x1f, RZ ;  /* 0x0000001f0f027819 */ /* 0x002fe200000006ff */
[----:B------:R-:W-:Y:S01]  /*1ea0*/  @!P1 SYNCS.ARRIVE.TRANS64.A1T0 RZ, [UR6+0x78], RZ ;  /* 0x000078ffffff99a7 */ /* 0x000fe20008100006 */
[----:B------:R-:W-:-:S06]  /*1eb0*/  UISETP.GT.AND UP0, UPT, UR39, UR38, UPT ;  /* 0x000000262700728c */ /* 0x000fcc000bf04270 */
[----:B------:R1:W1:Y:S03]  /*1ec0*/  SYNCS.PHASECHK.TRANS64.TRYWAIT P1, [UR8+0x18], R2 ;  /* 0x00001802ff0075a7 */ /* 0x0002660008021108 */
[----:B------:R-:W-:Y:S05]  /*1ed0*/  BRA.U !UP0, `(.L_x_34) ;  /* 0x00000005080c7547 */ /* 0x000fea000b800000 */
[----:B------:R-:W-:Y:S01]  /*1ee0*/  UIADD3 UR17, UPT, UPT, UR23, UR28, URZ ;  /* 0x0000001c17117290 */ /* 0x000fe2000fffe0ff */
[----:B------:R-:W-:-:S11]  /*1ef0*/  UMOV UR20, UR15 ;  /* 0x0000000f00147c82 */ /* 0x000fd60008000000 */
.L_x_42:
[----:B------:R-:W-:Y:S01]  /*1f00*/  ULEA UR41, UR20, UR6, 0x3 ;  /* 0x0000000614297291 */ /* 0x000fe2000f8e18ff */
[----:B--2---:R-:W-:Y:S01]  /*1f10*/  @!P6 MOV R3, 0xc600 ;  /* 0x0000c6000003e802 */ /* 0x004fe20000000f00 */
[----:B-1-3--:R-:W-:Y:S10]  /*1f20*/  @P1 BRA `(.L_x_35) ;  /* 0x00000000000c1947 */ /* 0x00aff40003800000 */
[----:B------:R-:W-:-:S04]  /*1f30*/  SHF.L.U32 R5, R15, 0x1f, RZ ;  /* 0x0000001f0f057819 */ /* 0x000fc800000006ff */
[----:B------:R-:W1:Y:S02]  /*1f40*/  SYNCS.PHASECHK.TRANS64.TRYWAIT P0, [UR41+0x18], R5 ;  /* 0x00001805ff0075a7 */ /* 0x000e640008001129 */
[----:B-1----:R-:W-:Y:S05]  /*1f50*/  @!P0 BRA `(.L_x_36) ;  /* 0x0000009800c48947 */ /* 0x002fea0003800000 */
.L_x_35:
[----:B------:R2:W-:Y:S01]  /*1f60*/  @!P6 SYNCS.ARRIVE.TRANS64 RZ, [UR41], R3 ;  /* 0x00000003ffffe9a7 */ /* 0x0005e20008000029 */
[----:B------:R-:W-:-:S04]  /*1f70*/  ULOP3.LUT UR8, UR14, 0x2, URZ, 0xfc, !UPT ;  /* 0x000000020e087892 */ /* 0x000fc8000f8efcff */
[----:B------:R-:W-:-:S09]  /*1f80*/  UISETP.NE.AND UP0, UPT, UR8, 0x2, UPT ;  /* 0x000000020800788c */ /* 0x000fd2000bf05270 */
[----:B------:R-:W-:Y:S05]  /*1f90*/  BRA.U UP0, `(.L_x_37) ;  /* 0x0000000100047547 */ /* 0x000fea000b800000 */
[----:B---3--:R-:W-:Y:S05]  /*1fa0*/  BPT.TRAP 0x1 ;  /* 0x000000040000795c */ /* 0x008fea0000300000 */
.L_x_37:
[----:B------:R-:W-:Y:S04]  /*1fb0*/  BSSY.RECONVERGENT B0, `(.L_x_38) ;  /* 0x0000003000007945 */ /* 0x000fe80003800200 */
[----:B------:R-:W-:Y:S05]  /*1fc0*/  @P4 BRA `(.L_x_39) ;  /* 0x0000000000044947 */ /* 0x000fea0003800000 */
[----:B---3--:R-:W-:Y:S05]  /*1fd0*/  BPT.TRAP 0x1 ;  /* 0x000000040000795c */ /* 0x008fea0000300000 */
.L_x_39:
[----:B---3--:R-:W-:Y:S05]  /*1fe0*/  BSYNC.RECONVERGENT B0 ;  /* 0x0000000000007941 */ /* 0x008fea0003800200 */
.L_x_38:
        /* <DEDUP_REMOVED lines=11> */
[----:B------:R-:W-:Y:S02]  /*20a0*/  UIADD3 UR56, UP3, UPT, UR46, 0x80, URZ ;  /* 0x000000802e387890 */ /* 0x000fe4000ff7e0ff */
[----:B------:R-:W-:Y:S02]  /*20b0*/  ULEA UR32, UR20, UR6, 0xf ;  /* 0x0000000614207291 */ /* 0x000fe4000f8e78ff */
[----:B------:R-:W-:Y:S02]  /*20c0*/  UIADD3 UR54, UP2, UPT, UR46, 0x180, URZ ;  /* 0x000001802e367890 */ /* 0x000fe4000ff5e0ff */
[----:B------:R-:W-:Y:S02]  /*20d0*/  UIADD3 UR52, UP1, UPT, UR46, 0x280, URZ ;  /* 0x000002802e347890 */ /* 0x000fe4000ff3e0ff */
[----:B------:R-:W-:Y:S02]  /*20e0*/  ULEA UR8, UR20, UR6, 0xa ;  /* 0x0000000614087291 */ /* 0x000fe4000f8e50ff */
[----:B------:R-:W-:-:S02]  /*20f0*/  UIADD3 UR50, UP0, UPT, UR46, 0x380, URZ ;  /* 0x000003802e327890 */ /* 0x000fc4000ff1e0ff */
[----:B------:R-:W-:Y:S02]  /*2100*/  USHF.L.U32 UR42, UR28, 0x7, URZ ;  /* 0x000000071c2a7899 */ /* 0x000fe400080006ff */
[----:B------:R-:W-:Y:S02]  /*2110*/  ULEA UR40, UR20, UR31, 0xe ;  /* 0x0000001f14287291 */ /* 0x000fe4000f8e70ff */
[----:B------:R-:W-:Y:S02]  /*2120*/  UIADD3.X UR57, UPT, UPT, URZ, UR47, URZ, UP3, !UPT ;  /* 0x0000002fff397290 */ /* 0x000fe40009ffe4ff */
[----:B------:R-:W-:Y:S02]  /*2130*/  UIADD3 UR32, UPT, UPT, UR32, 0x1c800, URZ ;  /* 0x0001c80020207890 */ /* 0x000fe4000fffe0ff */
[----:B------:R-:W-:Y:S02]  /*2140*/  UIADD3.X UR55, UPT, UPT, URZ, UR47, URZ, UP2, !UPT ;  /* 0x0000002fff377290 */ /* 0x000fe400097fe4ff */
[----:B------:R-:W-:-:S02]  /*2150*/  ULEA UR24, UR20, UR30, 0x9 ;  /* 0x0000001e14187291 */ /* 0x000fc4000f8e48ff */
[----:B------:R-:W-:Y:S02]  /*2160*/  UIADD3.X UR53, UPT, UPT, URZ, UR47, URZ, UP1, !UPT ;  /* 0x0000002fff357290 */ /* 0x000fe40008ffe4ff */
[----:B------:R-:W-:Y:S02]  /*2170*/  UIADD3 UR8, UPT, UPT, UR8, 0x34e00, URZ ;  /* 0x00034e0008087890 */ /* 0x000fe4000fffe0ff */
[----:B------:R-:W-:Y:S01]  /*2180*/  UIADD3.X UR51, UPT, UPT, URZ, UR47, URZ, UP0, !UPT ;  /* 0x0000002fff337290 */ /* 0x000fe200087fe4ff */
        /* <DEDUP_REMOVED lines=19> */
.L_x_41:
[----:B------:R-:W-:Y:S05]  /*22c0*/  BSYNC.RECONVERGENT B0 ;  /* 0x0000000000007941 */ /* 0x000fea0003800200 */
.L_x_40:
[----:B------:R-:W-:Y:S01]  /*22d0*/  UIADD3 UR28, UPT, UPT, UR28, 0x1, URZ ;  /* 0x000000011c1c7890 */ /* 0x000fe2000fffe0ff */
[----:B------:R-:W-:-:S03]  /*22e0*/  UMOV UR20, UR15 ;  /* 0x0000000f00147c82 */ /* 0x000fc60008000000 */
[----:B------:R-:W-:-:S09]  /*22f0*/  UISETP.NE.AND UP0, UPT, UR28, UR17, UPT ;  /* 0x000000111c00728c */ /* 0x000fd2000bf05270 */
[----:B------:R-:W-:Y:S05]  /*2300*/  BRA.U UP0, `(.L_x_42) ;  /* 0xfffffff900fc7547 */ /* 0x000fea000b83ffff */
.L_x_34:
[----:B-1----:R-:W-:Y:S01]  /*2310*/  LEA R2, R14, UR6, 0x3 ;  /* 0x000000060e027c11 */ /* 0x002fe2000f8e18ff */
[----:B------:R-:W-:Y:S01]  /*2320*/  NOP ;  /* 0x0000000000007918 */ /* 0x000fe20000000000 */
[----:B--2---:R-:W-:Y:S02]  /*2330*/  SHF.L.U32 R3, R12, 0x1f, RZ ;  /* 0x0000001f0c037819 */ /* 0x004fe400000006ff */
[----:B------:R-:W-:Y:S02]  /*2340*/  LEA R4, R14, UR6, 0x4 ;  /* 0x000000060e047c11 */ /* 0x000fe4000f8e20ff */
[----:B------:R-:W1:Y:S02]  /*2350*/  SYNCS.PHASECHK.TRANS64.TRYWAIT P0, [R2+URZ+0x80], R3 ;  /* 0x00008003020075a7 */ /* 0x000e6400080011ff */
[----:B-1----:R-:W-:Y:S05]  /*2360*/  @!P0 BRA `(.L_x_43) ;  /* 0x0000009400d88947 */ /* 0x002fea0003800000 */
.L_x_145:
[----:B------:R-:W2:Y:S01]  /*2370*/  LDS.128 R4, [R4+0xe0] ;  /* 0x0000e00004047984 */ /* 0x000ea20000000c00 */
[----:B---3--:R-:W-:Y:S01]  /*2380*/  ISETP.GE.AND P0, PT, R72, 0x1, PT ;  /* 0x000000014800780c */ /* 0x008fe20003f06270 */
[----:B-1----:R-:W-:Y:S01]  /*2390*/  VIADD R2, R2, 0x90 ;  /* 0x0000009002027836 */ /* 0x002fe20000000000 */
[----:B------:R-:W-:Y:S01]  /*23a0*/  @!PT LDS RZ, [RZ] ;  /* 0x00000000fffff984 */ /* 0x000fe20000000800 */
[----:B------:R-:W-:Y:S01]  /*23b0*/  @!PT LDS RZ, [RZ] ;  /* 0x00000000fffff984 */ /* 0x000fe20000000800 */
[----:B------:R-:W-:Y:S01]  /*23c0*/  @!PT LDS RZ, [RZ] ;  /* 0x00000000fffff984 */ /* 0x000fe20000000800 */
[----:B------:R-:W-:Y:S01]  /*23d0*/  @!PT LDS RZ, [RZ] ;  /* 0x00000000fffff984 */ /* 0x000fe20000000800 */
[----:B------:R1:W-:Y:S06]  /*23e0*/  MEMBAR.ALL.CTA ;  /* 0x0000000000007992 */ /* 0x0003ec0000008000 */
[----:B-1----:R-:W1:Y:S01]  /*23f0*/  FENCE.VIEW.ASYNC.S ;  /* 0x00000000000073c6 */ /* 0x002e620000000000 */
[----:B------:R-:W-:-:S04]  /*2400*/  PRMT R2, RZ, 0x654, R2 ;  /* 0x00000654ff027816 */ /* 0x000fc80000000002 */
[----:B-1----:R1:W-:Y:S01]  /*2410*/  SYNCS.ARRIVE.TRANS64.RED.A1T0 RZ, [R2+URZ], RZ ;  /* 0x000000ff02ff79a7 */ /* 0x0023e200081004ff */
[----:B--2---:R-:W-:-:S13]  /*2420*/  LOP3.LUT P2, RZ, R6, 0x1, RZ, 0xc0, !PT ;  /* 0x0000000106ff7812 */ /* 0x004fda000784c0ff */
[----:B------:R-:W-:Y:S01]  /*2430*/  @P2 SHF.R.U32.HI R3, RZ, 0x10, R5 ;  /* 0x00000010ff032819 */ /* 0x000fe20000011605 */
[----:B------:R-:W-:Y:S01]  /*2440*/  VOTEU.ANY UP0, P2 ;  /* 0x0000000000ff7886 */ /* 0x000fe20001000100 */
[----:B------:R-:W-:Y:S02]  /*2450*/  @P2 MOV R13, R4 ;  /* 0x00000004000d2202 */ /* 0x000fe40000000f00 */
[----:B------:R-:W-:Y:S02]  /*2460*/  @P2 R2UR.BROADCAST UR8, R3 ;  /* 0x00000000030822ca */ /* 0x000fe400008e0000 */
[----:B------:R-:W-:-:S11]  /*2470*/  @P2 LOP3.LUT R11, R5, 0xffff, RZ, 0xc0, !PT ;  /* 0x0000ffff050b2812 */ /* 0x000fd600078ec0ff */
[----:B------:R-:W-:Y:S01]  /*2480*/  @UP0 UMOV UR44, UR8 ;  /* 0x00000008002c0c82 */ /* 0x000fe20008000000 */
[----:B-1----:R-:W-:Y:S05]  /*2490*/  @!P0 BRA `(.L_x_44) ;  /* 0x0000000000b88947 */ /* 0x002fea0003800000 */
[----:B------:R-:W4:Y:S01]  /*24a0*/  LDC.64 R4, c[0x0][0xf18] ;  /* 0x0003c600ff047b82 */ /* 0x000f220000000a00 */
[----:B------:R-:W-:-:S07]  /*24b0*/  ISETP.NE.AND P3, PT, R72, 0x1, PT ;  /* 0x000000014800780c */ /* 0x000fce0003f65270 */
[----:B------:R-:W1:Y:S08]  /*24c0*/  LDC.64 R6, c[0x0][0xf10] ;  /* 0x0003c400ff067b82 */ /* 0x000e700000000a00 */
[----:B------:R-:W2:Y:S08]  /*24d0*/  LDC R16, c[0x0][0xf20] ;  /* 0x0003c800ff107b82 */ /* 0x000eb00000000800 */
[----:B------:R-:W3:Y:S01]  /*24e0*/  LDC R18, c[0x0][0xf0c] ;  /* 0x0003c300ff127b82 */ /* 0x000ee20000000800 */
[----:B----4-:R-:W-:Y:S01]  /*24f0*/  IMAD.HI.U32 R17, R0, R5, RZ ;  /* 0x0000000500117227 */ /* 0x010fe200078e00ff */
[----:B------:R-:W-:-:S03]  /*2500*/  ISETP.NE.AND P0, PT, R4, 0x1, PT ;  /* 0x000000010400780c */ /* 0x000fc60003f05270 */
[----:B------:R-:W-:-:S03]  /*2510*/  IMAD.HI.U32 R5, R11, R5, RZ ;  /* 0x000000050b057227 */ /* 0x000fc600078e00ff */
[----:B------:R-:W4:Y:S01]  /*2520*/  LDC.64 R2, c[0x0][0xf28] ;  /* 0x0003ca00ff027b82 */ /* 0x000f220000000a00 */
[----:B-1----:R-:W-:-:S04]  /*2530*/  IMAD.HI.U32 R20, R9, R6, RZ ;  /* 0x0000000609147227 */ /* 0x002fc800078e00ff */
[----:B------:R-:W-:Y:S01]  /*2540*/  IMAD.HI.U32 R22, R13, R6, RZ ;  /* 0x000000060d167227 */ /* 0x000fe200078e00ff */
[----:B------:R-:W-:Y:S02]  /*2550*/  SHF.R.U32.HI R20, RZ, R7, R20 ;  /* 0x00000007ff147219 */ /* 0x000fe40000011614 */
[-C--:B--2---:R-:W-:Y:S02]  /*2560*/  SHF.R.U32.HI R17, RZ, R16.reuse, R17 ;  /* 0x00000010ff117219 */ /* 0x084fe40000011611 */
[----:B------:R-:W-:Y:S02]  /*2570*/  SHF.R.U32.HI R16, RZ, R16, R5 ;  /* 0x00000010ff107219 */ /* 0x000fe40000011605 */
[----:B------:R-:W-:Y:S02]  /*2580*/  SEL R17, R0, R17, !P0 ;  /* 0x0000001100117207 */ /* 0x000fe40004000000 */
[----:B------:R-:W-:Y:S02]  /*2590*/  SHF.R.U32.HI R22, RZ, R7, R22 ;  /* 0x00000007ff167219 */ /* 0x000fe40000011616 */
[----:B---3--:R-:W-:-:S02]  /*25a0*/  ISETP.NE.AND P1, PT, R18, 0x1, PT ;  /* 0x000000011200780c */ /* 0x008fc40003f25270 */
[----:B------:R-:W-:Y:S02]  /*25b0*/  SEL R5, R11, R16, !P0 ;  /* 0x000000100b057207 */ /* 0x000fe40004000000 */
[----:B------:R-:W-:Y:S02]  /*25c0*/  SEL R19, R9, R20, !P1 ;  /* 0x0000001409137207 */ /* 0x000fe40004800000 */
[----:B------:R-:W-:Y:S01]  /*25d0*/  SEL R7, R13, R22, !P1 ;  /* 0x000000160d077207 */ /* 0x000fe20004800000 */
[----:B----4-:R-:W-:-:S04]  /*25e0*/  IMAD.HI.U32 R20, R17, R2, RZ ;  /* 0x0000000211147227 */ /* 0x010fc800078e00ff */
[----:B------:R-:W-:Y:S01]  /*25f0*/  IMAD.HI.U32 R6, R19, R2, RZ ;  /* 0x0000000213067227 */ /* 0x000fe200078e00ff */
[----:B------:R-:W-:-:S04]  /*2600*/  @P3 SHF.R.U32.HI R17, RZ, R3, R20 ;  /* 0x00000003ff113219 */ /* 0x000fc80000011614 */
[----:B------:R-:W-:Y:S01]  /*2610*/  @P3 SHF.R.U32.HI R19, RZ, R3, R6 ;  /* 0x00000003ff133219 */ /* 0x000fe20000011606 */
[----:B------:R-:W-:-:S04]  /*2620*/  IMAD R17, R72, R17, RZ ;  /* 0x0000001148117224 */ /* 0x000fc800078e02ff */
        /* <DEDUP_REMOVED lines=10> */
[----:B------:R-:W-:Y:S02]  /*26d0*/  @!P0 SEL R3, R7, R16, !P3 ;  /* 0x0000001007038207 */ /* 0x000fe40005800000 */
[----:B------:R-:W-:-:S03]  /*26e0*/  IADD3 R16, PT, PT, -R5, RZ, RZ ;  /* 0x000000ff05107210 */ /* 0x000fc60007ffe1ff */
[--C-:B------:R-:W-:Y:S02]  /*26f0*/  @!P0 IMAD.IADD R6, R6, 0x1, -R3.reuse ;  /* 0x0000000106068824 */ /* 0x100fe400078e0a03 */
[----:B------:R-:W-:Y:S01]  /*2700*/  @!P0 IMAD R3, R2, R19, R3 ;  /* 0x0000001302038224 */ /* 0x000fe200078e0203 */
[----:B------:R-:W-:Y:S01]  /*2710*/  IADD3 R2, PT, PT, -R7, RZ, RZ ;  /* 0x000000ff07027210 */ /* 0x000fe20007ffe1ff */
[----:B------:R-:W-:Y:S02]  /*2720*/  @!P0 IMAD R5, R72, R6, R7 ;  /* 0x0000000648058224 */ /* 0x000fe400078e0207 */
[----:B------:R-:W-:Y:S02]  /*2730*/  IMAD R11, R4, R16, R11 ;  /* 0x00000010040b7224 */ /* 0x000fe400078e020b */
[----:B------:R-:W-:Y:S02]  /*2740*/  @!P0 IMAD.MOV.U32 R7, RZ, RZ, R3 ;  /* 0x000000ffff078224 */ /* 0x000fe400078e0003 */
[----:B------:R-:W-:-:S02]  /*2750*/  IMAD R2, R18, R2, R13 ;  /* 0x0000000212027224 */ /* 0x000fc400078e020d */
[----:B------:R-:W-:Y:S02]  /*2760*/  IMAD R11, R5, R4, R11 ;  /* 0x00000004050b7224 */ /* 0x000fe400078e020b */
[----:B------:R-:W-:Y:S02]  /*2770*/  IMAD R13, R7, R18, R2 ;  /* 0x00000012070d7224 */ /* 0x000fe400078e0202 */
.L_x_44:
[----:B------:R-:W1:Y:S02]  /*2780*/  LDCU UR8, c[0x0][0xf30] ;  /* 0x0001e600ff0877ac */ /* 0x000e640008000800 */
[----:B-1----:R-:W-:-:S09]  /*2790*/  UISETP.NE.AND UP0, UPT, UR8, 0x1, UPT ;  /* 0x000000010800788c */ /* 0x002fd2000bf05270 */
[----:B------:R-:W-:Y:S05]  /*27a0*/  BRA.U UP0, `(.L_x_45) ;  /* 0x0000000100407547 */ /* 0x000fea000b800000 */
[----:B------:R-:W1:Y:S08]  /*27b0*/  LDC.64 R4, c[0x0][0xf10] ;  /* 0x0003c400ff047b82 */ /* 0x000e700000000a00 */
[----:B------:R-:W2:Y:S08]  /*27c0*/  LDC.64 R2, c[0x0][0xf18] ;  /* 0x0003c600ff027b82 */ /* 0x000eb00000000a00 */
[----:B------:R-:W3:Y:S08]  /*27d0*/  LDC R6, c[0x0][0xf20] ;  /* 0x0003c800ff067b82 */ /* 0x000ef00000000800 */
[----:B------:R-:W4:Y:S01]  /*27e0*/  LDC R16, c[0x0][0xf0c] ;  /* 0x0003c300ff107b82 */ /* 0x000f220000000800 */
[----:B-1----:R-:W-:-:S05]  /*27f0*/  IMAD.HI.U32 R4, R13, R4, RZ ;  /* 0x000000040d047227 */ /* 0x002fca00078e00ff */
[----:B------:R-:W-:Y:S01]  /*2800*/  SHF.R.U32.HI R4, RZ, R5, R4 ;  /* 0x00000005ff047219 */ /* 0x000fe20000011604 */
[----:B--2---:R-:W-:Y:S01]  /*2810*/  IMAD.HI.U32 R3, R11, R3, RZ ;  /* 0x000000030b037227 */ /* 0x004fe200078e00ff */
[----:B------:R-:W-:-:S04]  /*2820*/  ISETP.NE.AND P0, PT, R2, 0x1, PT ;  /* 0x000000010200780c */ /* 0x000fc80003f05270 */
[----:B---3--:R-:W-:-:S04]  /*2830*/  SHF.R.U32.HI R6, RZ, R6, R3 ;  /* 0x00000006ff067219 */ /* 0x008fc80000011603 */
[----:B------:R-:W-:Y:S02]  /*2840*/  SEL R3, R11, R6, !P0 ;  /* 0x000000060b037207 */ /* 0x000fe40004000000 */
[----:B----4-:R-:W-:-:S04]  /*2850*/  ISETP.NE.AND P1, PT, R16, 0x1, PT ;  /* 0x000000011000780c */ /* 0x010fc80003f25270 */
[----:B------:R-:W-:-:S05]  /*2860*/  SEL R4, R13, R4, !P1 ;  /* 0x000000040d047207 */ /* 0x000fca0004800000 */
[----:B------:R-:W-:Y:S02]  /*2870*/  IMAD.IADD R5, R3, 0x1, -R4 ;  /* 0x0000000103057824 */ /* 0x000fe400078e0a04 */
[----:B------:R-:W-:Y:S02]  /*2880*/  IMAD.IADD R3, R4, 0x1, -R3 ;  /* 0x0000000104037824 */ /* 0x000fe400078e0a03 */
[----:B------:R-:W-:Y:S02]  /*2890*/  IMAD R13, R5, R16, R13 ;  /* 0x00000010050d7224 */ /* 0x000fe400078e020d */
[----:B------:R-:W-:-:S07]  /*28a0*/  IMAD R11, R3, R2, R11 ;  /* 0x00000002030b7224 */ /* 0x000fce00078e020b */
.L_x_45:
[----:B------:R-:W-:Y:S01]  /*28b0*/  VIADD R14, R14, 0x1 ;  /* 0x000000010e0e7836 */ /* 0x000fe20000000000 */
[----:B------:R-:W-:Y:S01]  /*28c0*/  PLOP3.LUT P1, PT, PT, PT, PT, 0x80, 0x8 ;  /* 0x000000000008781c */ /* 0x000fe20003f2f070 */
[----:B------:R-:W-:Y:S02]  /*28d0*/  IMAD.IADD R2, R13, 0x1, R152 ;  /* 0x000000010d027824 */ /* 0x000fe400078e0298 */
[----:B------:R-:W-:Y:S01]  /*28e0*/  IMAD.IADD R20, R11, 0x1, R150 ;  /* 0x000000010b147824 */ /* 0x000fe200078e0296 */
[----:B------:R-:W-:Y:S02]  /*28f0*/  ISETP.NE.AND P0, PT, R14, 0x2, PT ;  /* 0x000000020e00780c */ /* 0x000fe40003f05270 */
[----:B------:R-:W-:Y:S02]  /*2900*/  R2UR UR19, R2 ;  /* 0x00000000021372ca */ /* 0x000fe400000e0000 */
[----:B------:R-:W-:Y:S02]  /*2910*/  SEL R3, RZ, 0x1, P0 ;  /* 0x00000001ff037807 */ /* 0x000fe40000000000 */
[----:B------:R-:W-:-:S02]  /*2920*/  SEL R14, R14, RZ, P0 ;  /* 0x000000ff0e0e7207 */ /* 0x000fc40000000000 */
[----:B------:R-:W-:Y:S01]  /*2930*/  LOP3.LUT R12, R12, R3, RZ, 0x3c, !PT ;  /* 0x000000030c0c7212 */ /* 0x000fe200078e3cff */
[----:B------:R-:W-:Y:S08]  /*2940*/  @P2 BRA `(.L_x_46) ;  /* 0xffffffec00e42947 */ /* 0x000ff0000383ffff */
[----:B------:R-:W-:Y:S01]  /*2950*/  UIADD3 UR6, UPT, UPT, UR6, 0x18, URZ ;  /* 0x0000001806067890 */ /* 0x000fe2000fffe0ff */
[----:B------:R-:W-:-:S03]  /*2960*/  SHF.L.U32 R3, R15, 0x1f, RZ ;  /* 0x0000001f0f037819 */ /* 0x000fc600000006ff */
[----:B------:R-:W-:-:S09]  /*2970*/  ULEA UR4, UR15, UR6, 0x3 ;  /* 0x000000060f047291 */ /* 0x000fd2000f8e18ff */
[----:B------:R-:W1:Y:S02]  /*2980*/  SYNCS.PHASECHK.TRANS64.TRYWAIT P0, [UR4], R3 ;  /* 0x00000003ff0075a7 */ /* 0x000e640008001104 */
[----:B-1----:R-:W-:Y:S05]  /*2990*/  @!P0 BRA `(.L_x_47) ;  /* 0x0000009000608947 */ /* 0x002fea0003800000 */
.L_x_147:
[----:B------:R-:W-:-:S04]  /*29a0*/  UIADD3 UR5, UPT, UPT, UR15, 0x1, URZ ;  /* 0x000000010f057890 */ /* 0x000fc8000fffe0ff */
[----:B------:R-:W-:-:S04]  /*29b0*/  UISETP.NE.AND UP0, UPT, UR5, 0x3, UPT ;  /* 0x000000030500788c */ /* 0x000fc8000bf05270 */
[----:B------:R-:W-:Y:S02]  /*29c0*/  USEL UR7, URZ, 0x1, UP0 ;  /* 0x00000001ff077887 */ /* 0x000fe40008000000 */
[----:B------:R-:W-:-:S04]  /*29d0*/  USEL UR5, UR5, URZ, UP0 ;  /* 0x000000ff05057287 */ /* 0x000fc80008000000 */
[----:B------:R-:W-:Y:S01]  /*29e0*/  ULEA UR4, UR5, UR6, 0x3 ;  /* 0x0000000605047291 */ /* 0x000fe2000f8e18ff */
[----:B------:R-:W-:-:S04]  /*29f0*/  LOP3.LUT R15, R15, UR7, RZ, 0x3c, !PT ;  /* 0x000000070f0f7c12 */ /* 0x000fc8000f8e3cff */
[----:B-1----:R-:W-:-:S04]  /*2a00*/  SHF.L.U32 R3, R15, 0x1f, RZ ;  /* 0x0000001f0f037819 */ /* 0x002fc800000006ff */
[----:B------:R-:W1:Y:S02]  /*2a10*/  SYNCS.PHASECHK.TRANS64.TRYWAIT P0, [UR4], R3 ;  /* 0x00000003ff0075a7 */ /* 0x000e640008001104 */
[----:B-1----:R-:W-:Y:S05]  /*2a20*/  @!P0 BRA `(.L_x_48) ;  /* 0x0000009000548947 */ /* 0x002fea0003800000 */
.L_x_149:
[----:B------:R-:W-:-:S04]  /*2a30*/  UIADD3 UR5, UPT, UPT, UR5, 0x1, URZ ;  /* 0x0000000105057890 */ /* 0x000fc8000fffe0ff */
[----:B------:R-:W-:-:S04]  /*2a40*/  UISETP.NE.AND UP0, UPT, UR5, 0x3, UPT ;  /* 0x000000030500788c */ /* 0x000fc8000bf05270 */
[----:B------:R-:W-:Y:S02]  /*2a50*/  USEL UR4, URZ, 0x1, UP0 ;  /* 0x00000001ff047887 */ /* 0x000fe40008000000 */
[----:B------:R-:W-:-:S04]  /*2a60*/  USEL UR5, UR5, URZ, UP0 ;  /* 0x000000ff05057287 */ /* 0x000fc80008000000 */
[----:B------:R-:W-:Y:S01]  /*2a70*/  ULEA UR5, UR5, UR6, 0x3 ;  /* 0x0000000605057291 */ /* 0x000fe2000f8e18ff */
[----:B-1----:R-:W-:-:S04]  /*2a80*/  LOP3.LUT R3, R15, UR4, RZ, 0x3c, !PT ;  /* 0x000000040f037c12 */ /* 0x002fc8000f8e3cff */
[----:B------:R-:W-:Y:S01]  /*2a90*/  SHF.L.U32 R3, R3, 0x1f, RZ ;  /* 0x0000001f03037819 */ /* 0x000fe200000006ff */
[----:B----4-:R-:W-:-:S07]  /*2aa0*/  IMAD.U32 R0, RZ, RZ, UR5 ;  /* 0x00000005ff007e24 */ /* 0x010fce000f8e00ff */
.L_x_49:
[----:B-1----:R1:W2:Y:S02]  /*2ab0*/  SYNCS.PHASECHK.TRANS64.TRYWAIT P0, [R0+URZ], R3 ;  /* 0x00000003000075a7 */ /* 0x0022a400080011ff */
[----:B--2---:R-:W-:Y:S05]  /*2ac0*/  @!P0 NANOSLEEP.SYNCS 0x989680 ;  /* 0x009896800000895d */ /* 0x004fea0003900000 */
[----:B------:R-:W2:Y:S02]  /*2ad0*/  @!P0 SYNCS.PHASECHK.TRANS64 P0, [R0+URZ], R3 ;  /* 0x00000003000085a7 */ /* 0x000ea400080010ff */
[----:B--2---:R-:W-:Y:S05]  /*2ae0*/  @P0 EXIT ;  /* 0x000000000000094d */ /* 0x004fea0003800000 */
[----:B------:R-:W-:Y:S05]  /*2af0*/  BRA `(.L_x_49) ;  /* 0xfffffffc00ec7947 */ /* 0x000fea000383ffff */
.L_x_22:
[----:B------:R-:W-:-:S04]  /*2b00*/  UISETP.NE.AND UP0, UPT, UR45, URZ, UPT ;  /* 0x000000ff2d00728c */ /* 0x000fc8000bf05270 */
[----:B------:R-:W-:-:S09]  /*2b10*/  UISETP.NE.OR UP0, UPT, UR7, 0x1, UP0 ;  /* 0x000000010700788c */ /* 0x000fd20008705670 */
[----:B------:R-:W-:Y:S05]  /*2b20*/  BRA.U UP0, `(.L_x_50) ;  /* 0x00000005004c7547 */ /* 0x000fea000b800000 */
[----:B------:R-:W-:Y:S01]  /*2b30*/  HFMA2 R3, -RZ, RZ, 0, 0 ;  /* 0x00000000ff037431 */ /* 0x000fe200000001ff */
[----:B------:R-:W-:Y:S01]  /*2b40*/  ISETP.GE.U32.AND P2, PT, R8, 0x4, PT ;  /* 0x000000040800780c */ /* 0x000fe20003f46070 */
[----:B------:R-:W-:Y:S01]  /*2b50*/  IMAD.MOV.U32 R12, RZ, RZ, 0x1 ;  /* 0x00000001ff0c7424 */ /* 0x000fe200078e00ff */
[----:B------:R-:W-:Y:S01]  /*2b60*/  CS2R R10, SRZ ;  /* 0x00000000000a7805 */ /* 0x000fe2000001ff00 */
[----:B------:R-:W-:Y:S01]  /*2b70*/  IMAD.MOV.U32 R9, RZ, RZ, RZ ;  /* 0x000000ffff097224 */ /* 0x000fe200078e00ff */
[----:B------:R-:W-:Y:S01]  /*2b80*/  UMOV UR4, 0x400 ;  /* 0x0000040000047882 */ /* 0x000fe20000000000 */
[----:B------:R-:W-:Y:S01]  /*2b90*/  UMOV UR6, URZ ;  /* 0x000000ff00067c82 */ /* 0x000fe20008000000 */
[----:B------:R-:W-:-:S12]  /*2ba0*/  ULEA UR45, UR45, UR4, 0x18 ;  /* 0x000000042d2d7291 */ /* 0x000fd8000f8ec0ff */
.L_x_54:
[----:B------:R-:W-:Y:S02]  /*2bb0*/  LEA R0, R3, UR45, 0x3 ;  /* 0x0000002d03007c11 */ /* 0x000fe4000f8e18ff */
[----:B------:R-:W-:-:S03]  /*2bc0*/  SHF.L.U32 R5, R9, 0x1f, RZ ;  /* 0x0000001f09057819 */ /* 0x000fc600000006ff */
[----:B------:R-:W-:Y:S01]  /*2bd0*/  VIADD R4, R0, 0xc0 ;  /* 0x000000c000047836 */ /* 0x000fe20000000000 */
[----:B------:R-:W1:Y:S02]  /*2be0*/  SYNCS.PHASECHK.TRANS64.TRYWAIT P0, [R0+URZ+0xb0], R5 ;  /* 0x0000b005000075a7 */ /* 0x000e6400080011ff */
[----:B-1----:R-:W-:Y:S05]  /*2bf0*/  @!P0 BRA `(.L_x_51) ;  /* 0x0000008c00f88947 */ /* 0x002fea0003800000 */
.L_x_150:
[----:B------:R-:W-:Y:S01]  /*2c00*/  ULEA UR5, UR6, UR45, 0x3 ;  /* 0x0000002d06057291 */ /* 0x000fe2000f8e18ff */
[----:B------:R-:W-:Y:S01]  /*2c10*/  PRMT R4, RZ, 0x654, R4 ;  /* 0x00000654ff047816 */ /* 0x000fe20000000004 */
[----:B-1----:R-:W-:Y:S01]  /*2c20*/  @!P2 IMAD.MOV.U32 R5, RZ, RZ, 0x10 ;  /* 0x00000010ff05a424 */ /* 0x002fe200078e00ff */
[----:B------:R-:W-:Y:S01]  /*2c30*/  SHF.L.U32 R7, R12, 0x1f, RZ ;  /* 0x0000001f0c077819 */ /* 0x000fe200000006ff */
[----:B------:R-:W-:Y:S01]  /*2c40*/  UIADD3 UR4, UPT, UPT, UR5, 0x80, URZ ;  /* 0x0000008005047890 */ /* 0x000fe2000fffe0ff */
[----:B------:R1:W-:Y:S05]  /*2c50*/  SYNCS.ARRIVE.TRANS64.RED.A1T0 RZ, [R4+URZ], RZ ;  /* 0x000000ff04ff79a7 */ /* 0x0003ea00081004ff */
[----:B------:R-:W-:Y:S01]  /*2c60*/  IMAD.U32 R13, RZ, RZ, UR4 ;  /* 0x00000004ff0d7e24 */ /* 0x000fe2000f8e00ff */
[----:B------:R-:W2:Y:S04]  /*2c70*/  SYNCS.PHASECHK.TRANS64.TRYWAIT P0, [UR5+0x90], R7 ;  /* 0x00009007ff0075a7 */ /* 0x000ea80008001105 */
[----:B------:R-:W-:Y:S01]  /*2c80*/  PRMT R13, R8, 0x654, R13 ;  /* 0x00000654080d7816 */ /* 0x000fe2000000000d */
[----:B-12---:R-:W-:Y:S06]  /*2c90*/  @!P0 BRA `(.L_x_52) ;  /* 0x0000008c00e48947 */ /* 0x006fec0003800000 */
.L_x_152:
[----:B------:R-:W-:Y:S01]  /*2ca0*/  ULEA UR4, UR6, UR45, 0x4 ;  /* 0x0000002d06047291 */ /* 0x000fe2000f8e20ff */
[----:B------:R-:W-:Y:S01]  /*2cb0*/  SEL R2, R13, R2, !P2 ;  /* 0x000000020d027207 */ /* 0x000fe20005000000 */
[----:B------:R-:W-:Y:S01]  /*2cc0*/  UIADD3 UR5, UPT, UPT, UR5, 0x80, URZ ;  /* 0x0000008005057890 */ /* 0x000fe2000fffe0ff */
[----:B-1----:R-:W-:Y:S01]  /*2cd0*/  LEA R0, R11, UR45, 0x3 ;  /* 0x0000002d0b007c11 */ /* 0x002fe2000f8e18ff */
[----:B------:R-:W-:Y:S01]  /*2ce0*/  UIADD3 UR4, UPT, UPT, UR4, 0xe0, URZ ;  /* 0x000000e004047890 */ /* 0x000fe2000fffe0ff */
[----:B------:R1:W-:Y:S01]  /*2cf0*/  @!P2 SYNCS.ARRIVE.TRANS64.RED RZ, [R2+URZ], R5 ;  /* 0x0000000502ffa9a7 */ /* 0x0003e200080004ff */
[----:B------:R-:W-:Y:S01]  /*2d00*/  UIADD3 UR6, UPT, UPT, UR6, 0x1, URZ ;  /* 0x0000000106067890 */ /* 0x000fe2000fffe0ff */
[----:B------:R-:W-:-:S03]  /*2d10*/  VIADD R3, R3, 0x1 ;  /* 0x0000000103037836 */ /* 0x000fc60000000000 */
[----:B------:R-:W-:Y:S02]  /*2d20*/  UISETP.NE.AND UP0, UPT, UR6, 0x2, UPT ;  /* 0x000000020600788c */ /* 0x000fe4000bf05270 */
[----:B------:R-:W-:Y:S01]  /*2d30*/  ISETP.NE.AND P0, PT, R3, 0x2, PT ;  /* 0x000000020300780c */ /* 0x000fe20003f05270 */
[----:B------:R-:W-:Y:S06]  /*2d40*/  UGETNEXTWORKID.BROADCAST [UR4], [UR5] ;  /* 0x00000000040073ca */ /* 0x000fec0008000100 */
[----:B------:R-:W-:Y:S02]  /*2d50*/  USEL UR4, URZ, 0x1, UP0 ;  /* 0x00000001ff047887 */ /* 0x000fe40008000000 */
[----:B------:R-:W-:-:S04]  /*2d60*/  USEL UR6, UR6, URZ, UP0 ;  /* 0x000000ff06067287 */ /* 0x000fc80008000000 */
[----:B------:R-:W-:Y:S02]  /*2d70*/  LOP3.LUT R12, R12, UR4, RZ, 0x3c, !PT ;  /* 0x000000040c0c7c12 */ /* 0x000fe4000f8e3cff */
[----:B-1----:R-:W-:-:S04]  /*2d80*/  SHF.L.U32 R5, R10, 0x1f, RZ ;  /* 0x0000001f0a057819 */ /* 0x002fc800000006ff */
[----:B------:R-:W1:Y:S02]  /*2d90*/  SYNCS.PHASECHK.TRANS64.TRYWAIT P1, [R0+URZ+0x80], R5 ;  /* 0x00008005000075a7 */ /* 0x000e6400080211ff */
[----:B-1----:R-:W-:Y:S05]  /*2da0*/  @!P1 BRA `(.L_x_53) ;  /* 0x0000008c00b89947 */ /* 0x002fea0003800000 */
.L_x_153:
[----:B------:R-:W-:Y:S01]  /*2db0*/  LEA R4, R11, UR45, 0x4 ;  /* 0x0000002d0b047c11 */ /* 0x000fe2000f8e20ff */
[----:B-1----:R-:W-:Y:S01]  /*2dc0*/  VIADD R0, R0, 0x90 ;  /* 0x0000009000007836 */ /* 0x002fe20000000000 */
[----:B------:R-:W-:Y:S01]  /*2dd0*/  SEL R3, R3, RZ, P0 ;  /* 0x000000ff03037207 */ /* 0x000fe20000000000 */
[----:B------:R-:W-:-:S03]  /*2de0*/  VIADD R11, R11, 0x1 ;  /* 0x000000010b0b7836 */ /* 0x000fc60000000000 */
[----:B------:R-:W1:Y:S01]  /*2df0*/  LDS.128 R4, [R4+0xe0] ;  /* 0x0000e00004047984 */ /* 0x000e620000000c00 */
[----:B------:R-:W-:Y:S02]  /*2e00*/  PRMT R0, RZ, 0x654, R0 ;  /* 0x00000654ff007816 */ /* 0x000fe40000000000 */
[C---:B------:R-:W-:Y:S01]  /*2e10*/  ISETP.NE.AND P1, PT, R11.reuse, 0x2, PT ;  /* 0x000000020b00780c */ /* 0x040fe20003f25270 */
[----:B------:R-:W-:Y:S01]  /*2e20*/  @!PT LDS RZ, [RZ] ;  /* 0x00000000fffff984 */ /* 0x000fe20000000800 */
[----:B------:R-:W-:Y:S01]  /*2e30*/  @!PT LDS RZ, [RZ] ;  /* 0x00000000fffff984 */ /* 0x000fe20000000800 */
[----:B------:R-:W-:Y:S01]  /*2e40*/  @!PT LDS RZ, [RZ] ;  /* 0x00000000fffff984 */ /* 0x000fe20000000800 */
[----:B------:R-:W-:Y:S01]  /*2e50*/  @!PT LDS RZ, [RZ] ;  /* 0x00000000fffff984 */ /* 0x000fe20000000800 */
[----:B------:R2:W-:Y:S06]  /*2e60*/  MEMBAR.ALL.CTA ;  /* 0x0000000000007992 */ /* 0x0005ec0000008000 */
[----:B--2---:R-:W2:Y:S01]  /*2e70*/  FENCE.VIEW.ASYNC.S ;  /* 0x00000000000073c6 */ /* 0x004ea20000000000 */
[----:B------:R-:W-:Y:S01]  /*2e80*/  SEL R11, R11, RZ, P1 ;  /* 0x000000ff0b0b7207 */ /* 0x000fe20000800000 */
[----:B--2---:R2:W-:Y:S01]  /*2e90*/  SYNCS.ARRIVE.TRANS64.RED.A1T0 RZ, [R0+URZ], RZ ;  /* 0x000000ff00ff79a7 */ /* 0x0045e200081004ff */
[----:B-1----:R-:W-:-:S02]  /*2ea0*/  LOP3.LUT P3, RZ, R6, 0x1, RZ, 0xc0, !PT ;  /* 0x0000000106ff7812 */ /* 0x002fc4000786c0ff */
[----:B------:R-:W-:-:S04]  /*2eb0*/  SEL R5, RZ, 0x1, P1 ;  /* 0x00000001ff057807 */ /* 0x000fc80000800000 */
[----:B------:R-:W-:Y:S02]  /*2ec0*/  LOP3.LUT R10, R10, R5, RZ, 0x3c, !PT ;  /* 0x000000050a0a7212 */ /* 0x000fe400078e3cff */
[----:B--2---:R-:W-:-:S04]  /*2ed0*/  SEL R0, RZ, 0x1, P0 ;  /* 0x00000001ff007807 */ /* 0x004fc80000000000 */
[----:B------:R-:W-:Y:S01]  /*2ee0*/  LOP3.LUT R9, R9, R0, RZ, 0x3c, !PT ;  /* 0x0000000009097212 */ /* 0x000fe200078e3cff */
[----:B------:R-:W-:Y:S06]  /*2ef0*/  @P3 BRA `(.L_x_54) ;  /* 0xfffffffc002c3947 */ /* 0x000fec000383ffff */
[----:B------:R-:W-:Y:S01]  /*2f00*/  ULEA UR5, UR6, UR45, 0x3 ;  /* 0x0000002d06057291 */ /* 0x000fe2000f8e18ff */
[----:B------:R-:W-:-:S08]  /*2f10*/  SHF.L.U32 R3, R12, 0x1f, RZ ;  /* 0x0000001f0c037819 */ /* 0x000fd000000006ff */
[----:B------:R-:W1:Y:S02]  /*2f20*/  SYNCS.PHASECHK.TRANS64 P0, [UR5+0x90], R3 ;  /* 0x00009003ff0075a7 */ /* 0x000e640008001005 */
[----:B-1----:R-:W-:Y:S05]  /*2f30*/  @P0 BRA `(.L_x_55) ;  /* 0x0000000000080947 */ /* 0x002fea0003800000 */
[----:B------:R-:W1:Y:S02]  /*2f40*/  SYNCS.PHASECHK.TRANS64.TRYWAIT P0, [UR5+0x90], R3 ;  /* 0x00009003ff0075a7 */ /* 0x000e640008001105 */
[----:B-1----:R-:W-:Y:S05]  /*2f50*/  @!P0 BRA `(.L_x_56) ;  /* 0x0000008c00608947 */ /* 0x002fea0003800000 */
.L_x_55:
[----:B------:R-:W-:-:S04]  /*2f60*/  UIADD3 UR4, UPT, UPT, UR6, 0x1, URZ ;  /* 0x0000000106047890 */ /* 0x000fc8000fffe0ff */
[----:B------:R-:W-:-:S04]  /*2f70*/  UISETP.NE.AND UP0, UPT, UR4, 0x2, UPT ;  /* 0x000000020400788c */ /* 0x000fc8000bf05270 */
[----:B------:R-:W-:Y:S02]  /*2f80*/  USEL UR7, URZ, 0x1, UP0 ;  /* 0x00000001ff077887 */ /* 0x000fe40008000000 */
[----:B------:R-:W-:-:S04]  /*2f90*/  USEL UR4, UR4, URZ, UP0 ;  /* 0x000000ff04047287 */ /* 0x000fc80008000000 */
[----:B------:R-:W-:Y:S01]  /*2fa0*/  ULEA UR4, UR4, UR45, 0x3 ;  /* 0x0000002d04047291 */ /* 0x000fe2000f8e18ff */
[----:B-1----:R-:W-:-:S04]  /*2fb0*/  LOP3.LUT R3, R12, UR7, RZ, 0x3c, !PT ;  /* 0x000000070c037c12 */ /* 0x002fc8000f8e3cff */
[----:B------:R-:W-:-:S04]  /*2fc0*/  SHF.L.U32 R0, R3, 0x1f, RZ ;  /* 0x0000001f03007819 */ /* 0x000fc800000006ff */
[----:B------:R-:W1:Y:S02]  /*2fd0*/  SYNCS.PHASECHK.TRANS64 P0, [UR4+0x90], R0 ;  /* 0x00009000ff0075a7 */ /* 0x000e640008001004 */
[----:B-1-3--:R-:W-:Y:S05]  /*2fe0*/  @P0 EXIT ;  /* 0x000000000000094d */ /* 0x00afea0003800000 */
[----:B------:R-:W-:Y:S02]  /*2ff0*/  SHF.L.U32 R3, R3, 0x1f, RZ ;  /* 0x0000001f03037819 */ /* 0x000fe400000006ff */
[----:B------:R-:W-:-:S07]  /*3000*/  MOV R0, UR4 ;  /* 0x0000000400007c02 */ /* 0x000fce0008000f00 */
.L_x_57:
[----:B-1----:R1:W2:Y:S02]  /*3010*/  SYNCS.PHASECHK.TRANS64.TRYWAIT P0, [R0+URZ+0x90], R3 ;  /* 0x00009003000075a7 */ /* 0x0022a400080011ff */
[----:B--2---:R-:W-:Y:S05]  /*3020*/  @!P0 NANOSLEEP.SYNCS 0x989680 ;  /* 0x009896800000895d */ /* 0x004fea0003900000 */
[----:B------:R-:W2:Y:S02]  /*3030*/  @!P0 SYNCS.PHASECHK.TRANS64 P0, [R0+URZ+0x90], R3 ;  /* 0x00009003000085a7 */ /* 0x000ea400080010ff */
[----:B--2---:R-:W-:Y:S05]  /*3040*/  @P0 EXIT ;  /* 0x000000000000094d */ /* 0x004fea0003800000 */
[----:B------:R-:W-:Y:S05]  /*3050*/  BRA `(.L_x_57) ;  /* 0xfffffffc00ec7947 */ /* 0x000fea000383ffff */
.L_x_50:
[----:B------:R-:W-:Y:S05]  /*3060*/  BRA.U UP3, `(.L_x_58) ;  /* 0x0000001103f07547 */ /* 0x000fea000b800000 */
[----:B------:R-:W-:Y:S01]  /*3070*/  UMOV UR4, 0x40 ;  /* 0x0000004000047882 */ /* 0x000fe20000000000 */
[----:B------:R-:W-:Y:S01]  /*3080*/  NOP ;  /* 0x0000000000007918 */ /* 0x000fe20000000000 */
[----:B------:R-:W-:Y:S01]  /*3090*/  ULEA UR4, UR45, UR4, 0x18 ;  /* 0x000000042d047291 */ /* 0x000fe2000f8ec0ff */
[----:B------:R-:W-:Y:S02]  /*30a0*/  UMOV UR5, 0x400 ;  /* 0x0000040000057882 */ /* 0x000fe40000000000 */
[----:B------:R-:W-:-:S06]  /*30b0*/  ULEA UR45, UR45, UR5, 0x18 ;  /* 0x000000052d2d7291 */ /* 0x000fcc000f8ec0ff */
[----:B------:R-:W1:Y:S02]  /*30c0*/  LDS.U8 R2, [UR4+0x1c] ;  /* 0x00001c04ff027984 */ /* 0x000e640008000000 */
[----:B-1----:R-:W-:-:S13]  /*30d0*/  ISETP.NE.AND P0, PT, R2, RZ, PT ;  /* 0x000000ff0200720c */ /* 0x002fda0003f05270 */
[----:B------:R-:W-:Y:S05]  /*30e0*/  @P0 BRA `(.L_x_59) ;  /* 0x0000000000580947 */ /* 0x000fea0003800000 */
[----:B------:R-:W-:-:S13]  /*30f0*/  ELECT P0, URZ, PT ;  /* 0x0000000000ff782f */ /* 0x000fda0003800000 */
[----:B------:R-:W-:Y:S05]  /*3100*/  @!P0 BRA `(.L_x_60) ;  /* 0x0000000000608947 */ /* 0x000fea0003800000 */
[----:B------:R-:W-:Y:S01]  /*3110*/  UMOV UR5, 0x10 ;  /* 0x0000001000057882 */ /* 0x000fe20000000000 */
[----:B------:R-:W-:Y:S01]  /*3120*/  HFMA2 R2, -RZ, RZ, 0, 5.9604644775390625e-08 ;  /* 0x00000001ff027431 */ /* 0x000fe200000001ff */
[----:B------:R-:W-:-:S03]  /*3130*/  MOV R3, 0xffff ;  /* 0x0000ffff00037802 */ /* 0x000fc60000000f00 */
[----:B------:R-:W-:Y:S04]  /*3140*/  DEPBAR.LE SB1, 0x36 ;  /* 0x00009d800000791a */ /* 0x000fe80000000000 */
[----:B------:R-:W1:Y:S02]  /*3150*/  UTCATOMSWS.FIND_AND_SET.ALIGN UP0, UR5, UR5 ;  /* 0x00000005000575e3 */ /* 0x000e640008000800 */
[----:B-1----:R-:W-:Y:S01]  /*3160*/  MOV R4, UR5 ;  /* 0x0000000500047c02 */ /* 0x002fe20008000f00 */
[----:B------:R-:W-:Y:S06]  /*3170*/  BRA.U UP0, `(.L_x_61) ;  /* 0x0000000100187547 */ /* 0x000fec000b800000 */
.L_x_62:
[----:B------:R-:W-:Y:S05]  /*3180*/  NANOSLEEP 0x64 ;  /* 0x000000640000795d */ /* 0x000fea0003800000 */
[----:B------:R-:W-:-:S05]  /*3190*/  UMOV UR5, 0x10 ;  /* 0x0000001000057882 */ /* 0x000fca0000000000 */
[----:B------:R-:W-:Y:S04]  /*31a0*/  DEPBAR.LE SB1, 0x36 ;  /* 0x00009d800000791a */ /* 0x000fe80000000000 */
[----:B------:R-:W1:Y:S02]  /*31b0*/  UTCATOMSWS.FIND_AND_SET.ALIGN UP0, UR5, UR5 ;  /* 0x00000005000575e3 */ /* 0x000e640008000800 */
[----:B-1----:R-:W-:Y:S01]  /*31c0*/  MOV R4, UR5 ;  /* 0x0000000500047c02 */ /* 0x002fe20008000f00 */
[----:B------:R-:W-:Y:S05]  /*31d0*/  BRA.U !UP0, `(.L_x_62) ;  /* 0xfffffffd08e87547 */ /* 0x000fea000b83ffff */
.L_x_61:
[-C--:B------:R-:W-:Y:S02]  /*31e0*/  SHF.L.U32 R3, R3, R4.reuse, RZ ;  /* 0x0000000403037219 */ /* 0x080fe400000006ff */
[----:B------:R-:W-:Y:S01]  /*31f0*/  SHF.L.U32 R2, R2, R4, RZ ;  /* 0x0000000402027219 */ /* 0x000fe200000006ff */
[----:B------:R-:W-:Y:S02]  /*3200*/  IMAD.SHL.U32 R4, R4, 0x20, RZ ;  /* 0x0000002004047824 */ /* 0x000fe400078e00ff */
[----:B------:R1:W-:Y:S04]  /*3210*/  ATOMS.OR RZ, [UR4+0x14], R3 ;  /* 0x00001403ffff798c */ /* 0x0003e8000b000004 */
[----:B------:R1:W-:Y:S04]  /*3220*/  ATOMS.OR RZ, [UR4+0x18], R2 ;  /* 0x00001802ffff798c */ /* 0x0003e8000b000004 */
[----:B------:R1:W-:Y:S01]  /*3230*/  STS [UR45+0x100], R4 ;  /* 0x00010004ff007988 */ /* 0x0003e2000800082d */
[----:B------:R-:W-:Y:S05]  /*3240*/  BRA `(.L_x_60) ;  /* 0x0000000000107947 */ /* 0x000fea0003800000 */
.L_x_59:
[----:B------:R-:W-:-:S05]  /*3250*/  MOV R2, 0xffffffff ;  /* 0xffffffff00027802 */ /* 0x000fca0000000f00 */
[----:B------:R1:W-:Y:S02]  /*3260*/  STS [UR45+0x100], R2 ;  /* 0x00010002ff007988 */ /* 0x0003e4000800082d */
[----:B-1----:R-:W-:Y:S02]  /*3270*/  MOV R2, 0x3290 ;  /* 0x0000329000027802 */ /* 0x002fe40000000f00 */
[----:B---3-5:R-:W-:Y:S05]  /*3280*/  CALL.REL.NOINC `($__internal_1_$__cuda_sm10x_tcgen05_guardrail_trap_phase_invalid_during_alloc) ;  /* 0x0000009000807944 */ /* 0x028fea0003c00000 */
.L_x_60:
[----:B------:R-:W-:Y:S05]  /*3290*/  WARPSYNC.ALL ;  /* 0x0000000000007948 */ /* 0x000fea0003800000 */
[----:B------:R-:W2:Y:S01]  /*32a0*/  S2UR UR13, SR_CgaCtaId ;  /* 0x00000000000d79c3 */ /* 0x000ea20000008800 */
[----:B------:R-:W-:Y:S01]  /*32b0*/  UMOV UR4, 0x400 ;  /* 0x0000040000047882 */ /* 0x000fe20000000000 */
[----:B------:R-:W-:-:S06]  /*32c0*/  NOP ;  /* 0x0000000000007918 */ /* 0x000fcc0000000000 */
[----:B------:R-:W-:Y:S06]  /*32d0*/  BAR.ARV 0x6, 0xa0 ;  /* 0x0182800000007b1d */ /* 0x000fec0000002000 */
[----:B------:R-:W4:Y:S01]  /*32e0*/  LDCU UR5, c[0x0][0x38c] ;  /* 0x00007180ff0577ac */ /* 0x000f220008000800 */
[----:B------:R-:W-:Y:S01]  /*32f0*/  CS2R R8, SRZ ;  /* 0x0000000000087805 */ /* 0x000fe2000001ff00 */
[----:B-1----:R-:W-:Y:S01]  /*3300*/  IMAD.MOV.U32 R3, RZ, RZ, RZ ;  /* 0x000000ffff037224 */ /* 0x002fe200078e00ff */
[----:B------:R-:W-:Y:S01]  /*3310*/  UMOV UR22, 0x1 ;  /* 0x0000000100167882 */ /* 0x000fe20000000000 */
[----:B------:R-:W-:Y:S01]  /*3320*/  UMOV UR25, URZ ;  /* 0x000000ff00197c82 */ /* 0x000fe20008000000 */
[----:B------:R-:W-:Y:S01]  /*3330*/  UMOV UR36, URZ ;  /* 0x000000ff00247c82 */ /* 0x000fe20008000000 */
[----:B------:R-:W-:Y:S01]  /*3340*/  UMOV UR32, URZ ;  /* 0x000000ff00207c82 */ /* 0x000fe20008000000 */
[----:B------:R-:W-:Y:S01]  /*3350*/  UMOV UR30, URZ ;  /* 0x000000ff001e7c82 */ /* 0x000fe20008000000 */
[----:B------:R-:W-:Y:S01]  /*3360*/  UMOV UR28, URZ ;  /* 0x000000ff001c7c82 */ /* 0x000fe20008000000 */
[----:B--2---:R-:W-:Y:S01]  /*3370*/  ULEA UR13, UR13, UR4, 0x18 ;  /* 0x000000040d0d7291 */ /* 0x004fe2000f8ec0ff */
[----:B------:R-:W1:Y:S03]  /*3380*/  LDCU UR4, c[0x0][0x38c] ;  /* 0x00007180ff0477ac */ /* 0x000e660008000800 */
[----:B------:R-:W-:-:S02]  /*3390*/  UIADD3 UR17, UPT, UPT, UR13, 0x10800, URZ ;  /* 0x000108000d117890 */ /* 0x000fc4000fffe0ff */
[----:B----4-:R-:W-:-:S03]  /*33a0*/  UISETP.GE.AND UP0, UPT, UR5, 0x1, UPT ;  /* 0x000000010500788c */ /* 0x010fc6000bf06270 */
[----:B------:R-:W2:Y:S01]  /*33b0*/  LDS R2, [UR13+0x100] ;  /* 0x0001000dff027984 */ /* 0x000ea20008000800 */
[----:B------:R-:W-:Y:S02]  /*33c0*/  UISETP.GE.U32.AND UP3, UPT, UR5, 0x81, UPT ;  /* 0x000000810500788c */ /* 0x000fe4000bf66070 */
[----:B------:R-:W-:Y:S02]  /*33d0*/  UIADD3 UR18, UPT, UPT, UR13, 0x1c800, URZ ;  /* 0x0001c8000d127890 */ /* 0x000fe4000fffe0ff */
[----:B------:R-:W-:Y:S02]  /*33e0*/  UIADD3 UR19, UPT, UPT, UR13, 0x34800, URZ ;  /* 0x000348000d137890 */ /* 0x000fe4000fffe0ff */
[----:B------:R-:W-:Y:S02]  /*33f0*/  UIADD3 UR20, UPT, UPT, UR13, 0x34e00, URZ ;  /* 0x00034e000d147890 */ /* 0x000fe4000fffe0ff */
[----:B------:R-:W-:Y:S02]  /*3400*/  USHF.R.U32.HI UR17, URZ, 0x4, UR17 ;  /* 0x00000004ff117899 */ /* 0x000fe40008011611 */
[----:B-1----:R-:W-:-:S02]  /*3410*/  UIADD3 UR4, UPT, UPT, UR4, 0x7f, URZ ;  /* 0x0000007f04047890 */ /* 0x002fc4000fffe0ff */
[----:B------:R-:W-:Y:S02]  /*3420*/  USHF.R.U32.HI UR18, URZ, 0x4, UR18 ;  /* 0x00000004ff127899 */ /* 0x000fe40008011612 */
[----:B------:R-:W-:Y:S02]  /*3430*/  USHF.R.S32.HI UR12, URZ, 0x1f, UR4 ;  /* 0x0000001fff0c7899 */ /* 0x000fe40008011404 */
[----:B------:R-:W-:Y:S02]  /*3440*/  USHF.R.U32.HI UR19, URZ, 0x4, UR19 ;  /* 0x00000004ff137899 */ /* 0x000fe40008011613 */
[----:B------:R-:W-:Y:S02]  /*3450*/  ULEA.HI UR12, UR12, UR4, URZ, 0x7 ;  /* 0x000000040c0c7291 */ /* 0x000fe4000f8f38ff */
[----:B------:R-:W-:Y:S02]  /*3460*/  USHF.R.U32.HI UR20, URZ, 0x4, UR20 ;  /* 0x00000004ff147899 */ /* 0x000fe40008011614 */
[----:B------:R-:W-:-:S02]  /*3470*/  ULOP3.LUT UR17, UR17, 0x3fff, URZ, 0xc0, !UPT ;  /* 0x00003fff11117892 */ /* 0x000fc4000f8ec0ff */
[----:B------:R-:W-:Y:S02]  /*3480*/  ULOP3.LUT UR18, UR18, 0x3fff, URZ, 0xc0, !UPT ;  /* 0x00003fff12127892 */ /* 0x000fe4000f8ec0ff */
[----:B------:R-:W-:Y:S02]  /*3490*/  ULOP3.LUT UR19, UR19, 0x3fff, URZ, 0xc0, !UPT ;  /* 0x00003fff13137892 */ /* 0x000fe4000f8ec0ff */
[----:B------:R-:W-:Y:S02]  /*34a0*/  ULOP3.LUT UR20, UR20, 0x3fff, URZ, 0xc0, !UPT ;  /* 0x00003fff14147892 */ /* 0x000fe4000f8ec0ff */
[----:B------:R-:W-:Y:S02]  /*34b0*/  USHF.R.S32.HI UR12, URZ, 0x7, UR12 ;  /* 0x00000007ff0c7899 */ /* 0x000fe4000801140c */
[----:B------:R-:W-:Y:S02]  /*34c0*/  UIADD3 UR21, UPT, UPT, UR13, 0xa0, URZ ;  /* 0x000000a00d157890 */ /* 0x000fe4000fffe0ff */
[----:B------:R-:W-:-:S02]  /*34d0*/  ULOP3.LUT UR17, UR17, 0x10000, URZ, 0xfc, !UPT ;  /* 0x0001000011117892 */ /* 0x000fc4000f8efcff */
[----:B------:R-:W-:Y:S02]  /*34e0*/  ULOP3.LUT UR18, UR18, 0x10000, URZ, 0xfc, !UPT ;  /* 0x0001000012127892 */ /* 0x000fe4000f8efcff */
[----:B------:R-:W-:Y:S01]  /*34f0*/  ULOP3.LUT UR19, UR19, 0x10000, URZ, 0xfc, !UPT ;  /* 0x0001000013137892 */ /* 0x000fe2000f8efcff */
[----:B--2---:R-:W-:Y:S01]  /*3500*/  R2UR UR27, R2 ;  /* 0x00000000021b72ca */ /* 0x004fe200000e0000 */
[----:B------:R-:W-:Y:S02]  /*3510*/  ULOP3.LUT UR20, UR20, 0x10000, URZ, 0xfc, !UPT ;  /* 0x0001000014147892 */ /* 0x000fe4000f8efcff */
[----:B------:R-:W-:-:S10]  /*3520*/  UIADD3 UR26, UPT, UPT, UR12, -0x1, URZ ;  /* 0xffffffff0c1a7890 */ /* 0x000fd4000fffe0ff */
[----:B------:R-:W-:Y:S02]  /*3530*/  UIADD3 UR10, UPT, UPT, UR27, 0x1c0, URZ ;  /* 0x000001c01b0a7890 */ /* 0x000fe4000fffe0ff */
[----:B------:R-:W-:Y:S02]  /*3540*/  UIADD3 UR8, UPT, UPT, UR27, 0x400001c0, URZ ;  /* 0x400001c01b087890 */ /* 0x000fe4000fffe0ff */
[----:B------:R-:W-:Y:S02]  /*3550*/  UIADD3 UR6, UPT, UPT, UR27, -0x7ffffe40, URZ ;  /* 0x800001c01b067890 */ /* 0x000fe4000fffe0ff */
[----:B------:R-:W-:Y:S02]  /*3560*/  UIADD3 UR4, UPT, UPT, UR27, -0x3ffffe40, URZ ;  /* 0xc00001c01b047890 */ /* 0x000fe4000fffe0ff */
[----:B------:R-:W-:Y:S02]  /*3570*/  UIADD3 UR11, UPT, UPT, UR27, 0x1c4, URZ ;  /* 0x000001c41b0b7890 */ /* 0x000fe4000fffe0ff */
[----:B------:R-:W-:-:S02]  /*3580*/  UIADD3 UR9, UPT, UPT, UR27, 0x400001c4, URZ ;  /* 0x400001c41b097890 */ /* 0x000fc4000fffe0ff */
[----:B------:R-:W-:Y:S02]  /*3590*/  UIADD3 UR7, UPT, UPT, UR27, -0x7ffffe3c, URZ ;  /* 0x800001c41b077890 */ /* 0x000fe4000fffe0ff */
[----:B------:R-:W-:Y:S02]  /*35a0*/  UIADD3 UR5, UPT, UPT, UR27, -0x3ffffe3c, URZ ;  /* 0xc00001c41b057890 */ /* 0x000fe4000fffe0ff */
[----:B------:R-:W-:Y:S02]  /*35b0*/  USHF.R.U32.HI UR51, URZ, 0x11, UR10 ;  /* 0x00000011ff337899 */ /* 0x000fe4000801160a */
[----:B------:R-:W-:Y:S02]  /*35c0*/  USHF.R.U32.HI UR49, URZ, 0x11, UR8 ;  /* 0x00000011ff317899 */ /* 0x000fe40008011608 */
[----:B------:R-:W-:Y:S02]  /*35d0*/  USHF.R.U32.HI UR47, URZ, 0x11, UR6 ;  /* 0x00000011ff2f7899 */ /* 0x000fe40008011606 */
[----:B------:R-:W-:-:S02]  /*35e0*/  USHF.R.U32.HI UR45, URZ, 0x11, UR4 ;  /* 0x00000011ff2d7899 */ /* 0x000fc40008011604 */
[----:B------:R-:W-:Y:S02]  /*35f0*/  USHF.R.U32.HI UR50, URZ, 0x1a, UR11 ;  /* 0x0000001aff327899 */ /* 0x000fe4000801160b */
[----:B------:R-:W-:Y:S02]  /*3600*/  USHF.R.U32.HI UR48, URZ, 0x1a, UR9 ;  /* 0x0000001aff307899 */ /* 0x000fe40008011609 */
[----:B------:R-:W-:Y:S02]  /*3610*/  USHF.R.U32.HI UR46, URZ, 0x1a, UR7 ;  /* 0x0000001aff2e7899 */ /* 0x000fe40008011607 */
[----:B---3--:R-:W-:Y:S02]  /*3620*/  USHF.R.U32.HI UR44, URZ, 0x1a, UR5 ;  /* 0x0000001aff2c7899 */ /* 0x008fe40008011605 */
[----:B------:R-:W-:Y:S02]  /*3630*/  ULOP3.LUT UR51, UR51, 0x6000, URZ, 0xc0, !UPT ;  /* 0x0000600033337892 */ /* 0x000fe4000f8ec0ff */
[----:B------:R-:W-:-:S02]  /*3640*/  ULOP3.LUT UR49, UR49, 0x6000, URZ, 0xc0, !UPT ;  /* 0x0000600031317892 */ /* 0x000fc4000f8ec0ff */
[----:B------:R-:W-:Y:S02]  /*3650*/  ULOP3.LUT UR47, UR47, 0x6000, URZ, 0xc0, !UPT ;  /* 0x000060002f2f7892 */ /* 0x000fe4000f8ec0ff */
[----:B------:R-:W-:Y:S02]  /*3660*/  ULOP3.LUT UR45, UR45, 0x6000, URZ, 0xc0, !UPT ;  /* 0x000060002d2d7892 */ /* 0x000fe4000f8ec0ff */
[----:B------:R-:W-:Y:S02]  /*3670*/  ULOP3.LUT UR50, UR50, 0x30, URZ, 0xc0, !UPT ;  /* 0x0000003032327892 */ /* 0x000fe4000f8ec0ff */
[----:B------:R-:W-:Y:S02]  /*3680*/  ULOP3.LUT UR48, UR48, 0x30, URZ, 0xc0, !UPT ;  /* 0x0000003030307892 */ /* 0x000fe4000f8ec0ff */
[----:B------:R-:W-:Y:S02]  /*3690*/  ULOP3.LUT UR46, UR46, 0x30, URZ, 0xc0, !UPT ;  /* 0x000000302e2e7892 */ /* 0x000fe4000f8ec0ff */
[----:B------:R-:W-:-:S02]  /*36a0*/  ULOP3.LUT UR44, UR44, 0x30, URZ, 0xc0, !UPT ;  /* 0x000000302c2c7892 */ /* 0x000fc4000f8ec0ff */
[----:B------:R-:W-:Y:S02]  /*36b0*/  ULOP3.LUT UR51, UR51, 0x8c0, URZ, 0xfc, !UPT ;  /* 0x000008c033337892 */ /* 0x000fe4000f8efcff */
[----:B------:R-:W-:Y:S02]  /*36c0*/  ULOP3.LUT UR49, UR49, 0x8c0, URZ, 0xfc, !UPT ;  /* 0x000008c031317892 */ /* 0x000fe4000f8efcff */
[----:B------:R-:W-:Y:S02]  /*36d0*/  ULOP3.LUT UR47, UR47, 0x8c0, URZ, 0xfc, !UPT ;  /* 0x000008c02f2f7892 */ /* 0x000fe4000f8efcff */
[----:B------:R-:W-:Y:S02]  /*36e0*/  ULOP3.LUT UR45, UR45, 0x8c0, URZ, 0xfc, !UPT ;  /* 0x000008c02d2d7892 */ /* 0x000fe4000f8efcff */
[----:B------:R-:W-:Y:S02]  /*36f0*/  UPRMT UR51, UR50, 0x5410, UR51 ;  /* 0x0000541032337896 */ /* 0x000fe40008000033 */
[----:B------:R-:W-:-:S02]  /*3700*/  UPRMT UR49, UR48, 0x5410, UR49 ;  /* 0x0000541030317896 */ /* 0x000fc40008000031 */
[----:B------:R-:W-:Y:S02]  /*3710*/  UPRMT UR47, UR46, 0x5410, UR47 ;  /* 0x000054102e2f7896 */ /* 0x000fe4000800002f */
[----:B------:R-:W-:Y:S01]  /*3720*/  UPRMT UR45, UR44, 0x5410, UR45 ;  /* 0x000054102c2d7896 */ /* 0x000fe2000800002d */
[----:B------:R-:W-:Y:S01]  /*3730*/  UMOV UR50, URZ ;  /* 0x000000ff00327c82 */ /* 0x000fe20008000000 */
[----:B------:R-:W-:Y:S01]  /*3740*/  UMOV UR48, URZ ;  /* 0x000000ff00307c82 */ /* 0x000fe20008000000 */
[----:B------:R-:W-:Y:S01]  /*3750*/  UMOV UR46, URZ ;  /* 0x000000ff002e7c82 */ /* 0x000fe20008000000 */
[----:B------:R-:W-:Y:S01]  /*3760*/  UMOV UR44, URZ ;  /* 0x000000ff002c7c82 */ /* 0x000fe20008000000 */
[----:B------:R-:W-:Y:S01]  /*3770*/  UMOV UR37, UR51 ;  /* 0x0000003300257c82 */ /* 0x000fe20008000000 */
[----:B------:R-:W-:Y:S01]  /*3780*/  UMOV UR33, UR49 ;  /* 0x0000003100217c82 */ /* 0x000fe20008000000 */
[----:B------:R-:W-:Y:S01]  /*3790*/  UMOV UR31, UR47 ;  /* 0x0000002f001f7c82 */ /* 0x000fe20008000000 */
[----:B------:R-:W-:-:S05]  /*37a0*/  UMOV UR29, UR45 ;  /* 0x0000002d001d7c82 */ /* 0x000fca0008000000 */
.L_x_72:
[C---:B------:R-:W-:Y:S02]  /*37b0*/  LEA R2, R9.reuse, UR13, 0x3 ;  /* 0x0000000d09027c11 */ /* 0x040fe4000f8e18ff */
[----:B------:R-:W-:Y:S02]  /*37c0*/  SHF.L.U32 R5, R8, 0x1f, RZ ;  /* 0x0000001f08057819 */ /* 0x000fe400000006ff */
[----:B------:R-:W-:Y:S02]  /*37d0*/  LEA R4, R9, UR13, 0x4 ;  /* 0x0000000d09047c11 */ /* 0x000fe4000f8e20ff */
[----:B-1----:R-:W1:Y:S02]  /*37e0*/  SYNCS.PHASECHK.TRANS64.TRYWAIT P0, [R2+URZ+0x80], R5 ;  /* 0x00008005020075a7 */ /* 0x002e6400080011ff */
[----:B-1----:R-:W-:Y:S05]  /*37f0*/  @!P0 BRA `(.L_x_63) ;  /* 0x0000008400508947 */ /* 0x002fea0003800000 */
.L_x_155:
[----:B-1----:R-:W1:Y:S01]  /*3800*/  LDS.128 R4, [R4+0xe0] ;  /* 0x0000e00004047984 */ /* 0x002e620000000c00 */
[----:B------:R-:W-:Y:S01]  /*3810*/  VIADD R2, R2, 0x90 ;  /* 0x0000009002027836 */ /* 0x000fe20000000000 */
[----:B------:R-:W-:Y:S01]  /*3820*/  ULOP3.LUT UR16, UR22, 0x1, URZ, 0x3c, !UPT ;  /* 0x0000000116107892 */ /* 0x000fe2000f8e3cff */
[----:B------:R-:W-:Y:S01]  /*3830*/  VIADD R9, R9, 0x1 ;  /* 0x0000000109097836 */ /* 0x000fe20000000000 */
[----:B------:R-:W-:Y:S01]  /*3840*/  @!PT LDS RZ, [RZ] ;  /* 0x00000000fffff984 */ /* 0x000fe20000000800 */
[----:B------:R-:W-:Y:S01]  /*3850*/  @!PT LDS RZ, [RZ] ;  /* 0x00000000fffff984 */ /* 0x000fe20000000800 */
[----:B------:R-:W-:Y:S01]  /*3860*/  @!PT LDS RZ, [RZ] ;  /* 0x00000000fffff984 */ /* 0x000fe20000000800 */
[----:B------:R-:W-:Y:S01]  /*3870*/  @!PT LDS RZ, [RZ] ;  /* 0x00000000fffff984 */ /* 0x000fe20000000800 */
[----:B------:R2:W-:Y:S06]  /*3880*/  MEMBAR.ALL.CTA ;  /* 0x0000000000007992 */ /* 0x0005ec0000008000 */
[----:B--2---:R-:W2:Y:S01]  /*3890*/  FENCE.VIEW.ASYNC.S ;  /* 0x00000000000073c6 */ /* 0x004ea20000000000 */
[----:B------:R-:W-:Y:S01]  /*38a0*/  UMOV UR35, 0x1 ;  /* 0x0000000100237882 */ /* 0x000fe20000000000 */
[----:B------:R-:W-:Y:S01]  /*38b0*/  PRMT R2, RZ, 0x654, R2 ;  /* 0x00000654ff027816 */ /* 0x000fe20000000002 */
[----:B------:R-:W-:Y:S01]  /*38c0*/  UIMAD UR15, UR16, 0xc0, UR27 ;  /* 0x000000c0100f78a4 */ /* 0x000fe2000f8e021b */
[----:B------:R-:W-:Y:S01]  /*38d0*/  UMOV UR23, UR12 ;  /* 0x0000000c00177c82 */ /* 0x000fe20008000000 */
[----:B------:R-:W-:Y:S01]  /*38e0*/  UMOV UR24, URZ ;  /* 0x000000ff00187c82 */ /* 0x000fe20008000000 */
[----:B--2---:R2:W-:Y:S01]  /*38f0*/  SYNCS.ARRIVE.TRANS64.RED.A1T0 RZ, [R2+URZ], RZ ;  /* 0x000000ff02ff79a7 */ /* 0x0045e200081004ff */
[----:B-1----:R-:W-:Y:S01]  /*3900*/  LOP3.LUT P2, RZ, R6, 0x1, RZ, 0xc0, !PT ;  /* 0x0000000106ff7812 */ /* 0x002fe2000784c0ff */
[----:B--2---:R-:W-:-:S12]  /*3910*/  BRA.U !UP0, `(.L_x_64) ;  /* 0x0000000108ec7547 */ /* 0x004fd8000b800000 */
[----:B------:R-:W-:Y:S01]  /*3920*/  ULEA UR23, UR25, UR13, 0x3 ;  /* 0x0000000d19177291 */ /* 0x000fe2000f8e18ff */
[----:B------:R-:W-:-:S08]  /*3930*/  SHF.L.U32 R5, R3, 0x1f, RZ ;  /* 0x0000001f03057819 */ /* 0x000fd000000006ff */
[----:B------:R-:W1:Y:S02]  /*3940*/  SYNCS.PHASECHK.TRANS64.TRYWAIT P0, [UR23], R5 ;  /* 0x00000005ff0075a7 */ /* 0x000e640008001117 */
[----:B-1----:R-:W-:Y:S05]  /*3950*/  @P0 BRA `(.L_x_65) ;  /* 0x0000000000080947 */ /* 0x002fea0003800000 */
[----:B------:R-:W1:Y:S02]  /*3960*/  SYNCS.PHASECHK.TRANS64.TRYWAIT P0, [UR23], R5 ;  /* 0x00000005ff0075a7 */ /* 0x000e640008001117 */
[----:B-1----:R-:W-:Y:S05]  /*3970*/  @!P0 BRA `(.L_x_66) ;  /* 0x0000008400048947 */ /* 0x002fea0003800000 */
.L_x_65:
[----:B------:R-:W-:Y:S01]  /*3980*/  UIADD3 UR14, UPT, UPT, UR25, 0x1, URZ ;  /* 0x00000001190e7890 */ /* 0x000fe2000fffe0ff */
[----:B------:R-:W-:Y:S01]  /*3990*/  PLOP3.LUT P1, PT, PT, PT, UP3, 0x80, 0x8 ;  /* 0x000000000008781c */ /* 0x000fe20003f2f038 */
[----:B------:R-:W-:Y:S01]  /*39a0*/  ULEA UR38, UR25, UR20, 0x6 ;  /* 0x0000001419267291 */ /* 0x000fe2000f8e30ff */
[----:B-1----:R-:W-:Y:S01]  /*39b0*/  IMAD.U32 R2, RZ, RZ, UR22 ;  /* 0x00000016ff027e24 */ /* 0x002fe2000f8e00ff */
[----:B------:R-:W-:Y:S02]  /*39c0*/  UISETP.NE.AND UP1, UPT, UR14, 0x3, UPT ;  /* 0x000000030e00788c */ /* 0x000fe4000bf25270 */
[----:B------:R-:W-:Y:S02]  /*39d0*/  ULEA UR40, UR25, UR19, 0x5 ;  /* 0x0000001319287291 */ /* 0x000fe4000f8e28ff */
[----:B------:R-:W-:Y:S01]  /*39e0*/  USEL UR34, URZ, 0x1, UP1 ;  /* 0x00000001ff227887 */ /* 0x000fe20008800000 */
[----:B------:R-:W-:Y:S01]  /*39f0*/  SHF.L.U32 R5, R2, 0x1f, RZ ;  /* 0x0000001f02057819 */ /* 0x000fe200000006ff */
[----:B------:R-:W-:-:S02]  /*3a00*/  USEL UR14, UR14, URZ, UP1 ;  /* 0x000000ff0e0e7287 */ /* 0x000fc40008800000 */
[----:B------:R-:W-:Y:S02]  /*3a10*/  UIADD3 UR42, UPT, UPT, UR38, 0x20, URZ ;  /* 0x00000020262a7890 */ /* 0x000fe4000fffe0ff */
[----:B------:R-:W-:Y:S01]  /*3a20*/  @UP3 ULEA UR24, UR14, UR13, 0x3 ;  /* 0x0000000d0e183291 */ /* 0x000fe2000f8e18ff */
[----:B------:R-:W-:Y:S01]  /*3a30*/  LOP3.LUT R3, R3, UR34, RZ, 0x3c, !PT ;  /* 0x0000002203037c12 */ /* 0x000fe2000f8e3cff */
[----:B------:R-:W-:Y:S01]  /*3a40*/  UMOV UR41, 0x4008 ;  /* 0x0000400800297882 */ /* 0x000fe20000000000 */
[----:B------:R-:W-:Y:S01]  /*3a50*/  UMOV UR39, 0x4008 ;  /* 0x0000400800277882 */ /* 0x000fe20000000000 */
[----:B------:R-:W-:Y:S01]  /*3a60*/  UMOV UR43, 0x4008 ;  /* 0x00004008002b7882 */ /* 0x000fe20000000000 */
[----:B------:R-:W-:Y:S01]  /*3a70*/  @P1 SHF.L.U32 R4, R3, 0x1f, RZ ;  /* 0x0000001f03041819 */ /* 0x000fe200000006ff */
[----:B------:R-:W-:-:S03]  /*3a80*/  UMOV UR35, 0x1 ;  /* 0x0000000100237882 */ /* 0x000fc60000000000 */
[----:B------:R-:W1:Y:S01]  /*3a90*/  @P1 SYNCS.PHASECHK.TRANS64.TRYWAIT P0, [UR24], R4 ;  /* 0x00000004ff0015a7 */ /* 0x000e620008001118 */
[----:B------:R2:W-:Y:S01]  /*3aa0*/  UTCCP.T.S.4x32dp128bit tmem[UR27+0x1c0], gdesc[UR40] ;  /* 0x0001c0281b0079e7 */ /* 0x0005e20009100000 */
[----:B------:R2:W-:Y:S01]  /*3ab0*/  UTCCP.T.S.4x32dp128bit tmem[UR27+0x1c4], gdesc[UR38] ;  /* 0x0001c4261b0079e7 */ /* 0x0005e20009100000 */
[----:B------:R2:W-:Y:S01]  /*3ac0*/  UTCCP.T.S.4x32dp128bit tmem[UR27+0x1c8], gdesc[UR42] ;  /* 0x0001c82a1b0079e7 */ /* 0x0005e20009100000 */
[----:B------:R-:W3:Y:S01]  /*3ad0*/  SYNCS.PHASECHK.TRANS64.TRYWAIT P3, [UR13+0xa8], R5 ;  /* 0x0000a805ff0075a7 */ /* 0x000ee2000806110d */
[----:B-1----:R-:W-:Y:S01]  /*3ae0*/  @P1 VOTEU.ANY UP1, P0 ;  /* 0x0000000000ff1886 */ /* 0x002fe20000020100 */
[----:B------:R-:W-:Y:S01]  /*3af0*/  @UP3 USEL UR35, URZ, 0x1, !UP1 ;  /* 0x00000001ff233887 */ /* 0x000fe2000c800000 */
[----:B--23--:R-:W-:Y:S11]  /*3b00*/  @!P3 BRA `(.L_x_67) ;  /* 0x0000008000b8b947 */ /* 0x00cff60003800000 */
.L_x_158:
[----:B------:R-:W-:Y:S01]  /*3b10*/  ELECT P0, URZ, PT ;  /* 0x0000000000ff782f */ /* 0x000fe20003800000 */
[----:B------:R-:W-:Y:S02]  /*3b20*/  ULEA UR24, UR25, UR18, 0xb ;  /* 0x0000001219187291 */ /* 0x000fe4000f8e58ff */
[----:B------:R-:W-:Y:S02]  /*3b30*/  ULEA UR38, UR25, UR17, 0xa ;  /* 0x0000001119267291 */ /* 0x000fe4000f8e50ff */
[----:B------:R-:W-:Y:S02]  /*3b40*/  UIADD3 UR58, UPT, UPT, UR24, 0x2, URZ ;  /* 0x00000002183a7890 */ /* 0x000fe4000fffe0ff */
[----:B------:R-:W-:Y:S02]  /*3b50*/  UIADD3 UR56, UPT, UPT, UR38, 0x2, URZ ;  /* 0x0000000226387890 */ /* 0x000fe4000fffe0ff */
[----:B------:R-:W-:Y:S02]  /*3b60*/  UIADD3 UR54, UPT, UPT, UR24, 0x4, URZ ;  /* 0x0000000418367890 */ /* 0x000fe4000fffe0ff */
[----:B------:R-:W-:-:S02]  /*3b70*/  UIADD3 UR52, UPT, UPT, UR38, 0x4, URZ ;  /* 0x0000000426347890 */ /* 0x000fc4000fffe0ff */
[----:B-1----:R-:W-:Y:S01]  /*3b80*/  @P0 LOP3.LUT R2, R0, 0xffff, RZ, 0xc0, !PT ;  /* 0x0000ffff00020812 */ /* 0x002fe200078ec0ff */
[----:B------:R-:W-:Y:S02]  /*3b90*/  UIADD3 UR40, UPT, UPT, UR38, 0x6, URZ ;  /* 0x0000000626287890 */ /* 0x000fe4000fffe0ff */
[----:B------:R-:W-:Y:S01]  /*3ba0*/  UIADD3 UR42, UPT, UPT, UR24, 0x6, URZ ;  /* 0x00000006182a7890 */ /* 0x000fe2000fffe0ff */
[----:B------:R-:W-:Y:S01]  /*3bb0*/  @P0 R2UR UR22, R2 ;  /* 0x00000000021602ca */ /* 0x000fe200000e0000 */
[----:B------:R-:W-:Y:S01]  /*3bc0*/  UIADD3 UR34, UPT, UPT, UR23, 0x18, URZ ;  /* 0x0000001817227890 */ /* 0x000fe2000fffe0ff */
[----:B------:R-:W-:Y:S01]  /*3bd0*/  UMOV UR25, 0x40004040 ;  /* 0x4000404000197882 */ /* 0x000fe20000000000 */
[----:B------:R-:W-:Y:S01]  /*3be0*/  UMOV UR39, 0x40004040 ;  /* 0x4000404000277882 */ /* 0x000fe20000000000 */
[----:B------:R-:W-:Y:S01]  /*3bf0*/  UMOV UR59, 0x40004040 ;  /* 0x40004040003b7882 */ /* 0x000fe20000000000 */
[----:B------:R-:W-:Y:S01]  /*3c00*/  UMOV UR57, 0x40004040 ;  /* 0x4000404000397882 */ /* 0x000fe20000000000 */
[----:B------:R1:W-:Y:S01]  /*3c10*/  UTCQMMA gdesc[UR38], gdesc[UR24], tmem[UR15], tmem[UR50], idesc[UR51], tmem[UR10], !UPT ;  /* 0x000a321826007dea */ /* 0x0003e2000f80030f */
[----:B------:R-:W-:Y:S01]  /*3c20*/  UMOV UR55, 0x40004040 ;  /* 0x4000404000377882 */ /* 0x000fe20000000000 */
[----:B------:R-:W-:Y:S01]  /*3c30*/  UMOV UR53, 0x40004040 ;  /* 0x4000404000357882 */ /* 0x000fe20000000000 */
[----:B------:R-:W-:Y:S01]  /*3c40*/  UMOV UR43, 0x40004040 ;  /* 0x40004040002b7882 */ /* 0x000fe20000000000 */
[----:B------:R-:W-:Y:S01]  /*3c50*/  UMOV UR41, 0x40004040 ;  /* 0x4000404000297882 */ /* 0x000fe20000000000 */
[----:B------:R2:W-:Y:S01]  /*3c60*/  UTCQMMA gdesc[UR56], gdesc[UR58], tmem[UR15], tmem[UR48], idesc[UR49], tmem[UR8], UPT ;  /* 0x0008303a38007dea */ /* 0x0005e2000b80030f */
[----:B------:R2:W-:Y:S01]  /*3c70*/  UTCQMMA gdesc[UR52], gdesc[UR54], tmem[UR15], tmem[UR46], idesc[UR47], tmem[UR6], UPT ;  /* 0x00062e3634007dea */ /* 0x0005e2000b80030f */
[----:B------:R2:W-:Y:S01]  /*3c80*/  UTCQMMA gdesc[UR40], gdesc[UR42], tmem[UR15], tmem[UR44], idesc[UR45], tmem[UR4], UPT ;  /* 0x00042c2a28007dea */ /* 0x0005e2000b80030f */
[----:B------:R2:W-:Y:S01]  /*3c90*/  UTCBAR.MULTICAST [UR34], URZ, UR22 ;  /* 0x000000ff220073e9 */ /* 0x0005e20008000816 */
[----:B------:R-:W-:Y:S01]  /*3ca0*/  UMOV UR23, UR26 ;  /* 0x0000001a00177c82 */ /* 0x000fe20008000000 */
[----:B-1----:R-:W-:Y:S01]  /*3cb0*/  UMOV UR24, 0x1 ;  /* 0x0000000100187882 */ /* 0x002fe20000000000 */
[----:B------:R-:W-:-:S05]  /*3cc0*/  UMOV UR25, UR14 ;  /* 0x0000000e00197c82 */ /* 0x000fca0008000000 */
.L_x_64:
[----:B------:R-:W-:-:S09]  /*3cd0*/  UISETP.GE.AND UP1, UPT, UR23, 0x1, UPT ;  /* 0x000000011700788c */ /* 0x000fd2000bf26270 */
[----:B------:R-:W-:Y:S05]  /*3ce0*/  BRA.U !UP1, `(.L_x_68) ;  /* 0x0000000109f87547 */ /* 0x000fea000b800000 */
[----:B------:R-:W-:Y:S01]  /*3cf0*/  UIADD3 UR23, UPT, UPT, UR23, -0x1, URZ ;  /* 0xffffffff17177890 */ /* 0x000fe2000fffe0ff */
[----:B--2---:R-:W-:-:S11]  /*3d00*/  UMOV UR22, UR25 ;  /* 0x0000001900167c82 */ /* 0x004fd60008000000 */
.L_x_71:
[----:B------:R-:W-:Y:S02]  /*3d10*/  UISETP.NE.AND UP1, UPT, UR35, URZ, UPT ;  /* 0x000000ff2300728c */ /* 0x000fe4000bf25270 */
[----:B------:R-:W-:Y:S07]  /*3d20*/  ULEA UR14, UR22, UR13, 0x3 ;  /* 0x0000000d160e7291 */ /* 0x000fee000f8e18ff */
[----:B------:R-:W-:Y:S05]  /*3d30*/  BRA.U UP1, `(.L_x_69) ;  /* 0x00000001010c7547 */ /* 0x000fea000b800000 */
[----:B------:R-:W-:Y:S04]  /*3d40*/  SHF.L.U32 R5, R3, 0x1f, RZ ;  /* 0x0000001f03057819 */ /* 0x000fe800000006ff */
[----:B------:R-:W1:Y:S02]  /*3d50*/  SYNCS.PHASECHK.TRANS64.TRYWAIT P0, [UR14], R5 ;  /* 0x00000005ff0075a7 */ /* 0x000e64000800110e */
[----:B-1----:R-:W-:Y:S05]  /*3d60*/  @!P0 BRA `(.L_x_70) ;  /* 0x0000008000388947 */ /* 0x002fea0003800000 */
.L_x_69:
[----:B------:R-:W-:Y:S02]  /*3d70*/  UISETP.NE.AND UP1, UPT, UR23, URZ, UPT ;  /* 0x000000ff1700728c */ /* 0x000fe4000bf25270 */
[----:B------:R-:W-:Y:S01]  /*3d80*/  UIADD3 UR25, UPT, UPT, UR22, 0x1, URZ ;  /* 0x0000000116197890 */ /* 0x000fe2000fffe0ff */
[----:B------:R-:W-:Y:S03]  /*3d90*/  ELECT P3, URZ, PT ;  /* 0x0000000000ff782f */ /* 0x000fe60003860000 */
[----:B------:R-:W-:Y:S01]  /*3da0*/  UISETP.NE.AND UP2, UPT, UR25, 0x3, UPT ;  /* 0x000000031900788c */ /* 0x000fe2000bf45270 */
[----:B------:R-:W-:Y:S01]  /*3db0*/  PLOP3.LUT P1, PT, PT, PT, UP1, 0x80, 0x8 ;  /* 0x000000000008781c */ /* 0x000fe20003f2f018 */
[----:B------:R-:W-:Y:S02]  /*3dc0*/  ULEA UR42, UR22, UR20, 0x6 ;  /* 0x00000014162a7291 */ /* 0x000fe4000f8e30ff */
[----:B------:R-:W-:Y:S02]  /*3dd0*/  USEL UR35, URZ, 0x1, UP2 ;  /* 0x00000001ff237887 */ /* 0x000fe40009000000 */
[----:B------:R-:W-:Y:S02]  /*3de0*/  USEL UR25, UR25, URZ, UP2 ;  /* 0x000000ff19197287 */ /* 0x000fe40009000000 */
[----:B------:R-:W-:Y:S02]  /*3df0*/  ULEA UR40, UR22, UR18, 0xb ;  /* 0x0000001216287291 */ /* 0x000fe4000f8e58ff */
[----:B------:R-:W-:Y:S01]  /*3e00*/  @UP1 ULEA UR34, UR25, UR13, 0x3 ;  /* 0x0000000d19221291 */ /* 0x000fe2000f8e18ff */
[----:B------:R-:W-:Y:S01]  /*3e10*/  LOP3.LUT R3, R3, UR35, RZ, 0x3c, !PT ;  /* 0x0000002303037c12 */ /* 0x000fe2000f8e3cff */
[----:B------:R-:W-:Y:S01]  /*3e20*/  ULEA UR38, UR22, UR17, 0xa ;  /* 0x0000001116267291 */ /* 0x000fe2000f8e50ff */
[----:B-1----:R-:W-:Y:S01]  /*3e30*/  @P3 LOP3.LUT R2, R0, 0xffff, RZ, 0xc0, !PT ;  /* 0x0000ffff00023812 */ /* 0x002fe200078ec0ff */
[----:B------:R-:W-:Y:S01]  /*3e40*/  ULEA UR52, UR22, UR19, 0x5 ;  /* 0x0000001316347291 */ /* 0x000fe2000f8e28ff */
[----:B------:R-:W-:Y:S01]  /*3e50*/  @P1 SHF.L.U32 R4, R3, 0x1f, RZ ;  /* 0x0000001f03041819 */ /* 0x000fe200000006ff */
[----:B------:R-:W-:Y:S02]  /*3e60*/  UISETP.NE.U32.AND UP2, UPT, UR24, URZ, UPT ;  /* 0x000000ff1800728c */ /* 0x000fe4000bf45070 */
[----:B------:R-:W-:Y:S01]  /*3e70*/  UIADD3 UR66, UPT, UPT, UR42, 0x20, URZ ;  /* 0x000000202a427890 */ /* 0x000fe2000fffe0ff */
[----:B------:R-:W1:Y:S01]  /*3e80*/  @P1 SYNCS.PHASECHK.TRANS64.TRYWAIT P0, [UR34], R4 ;  /* 0x00000004ff0015a7 */ /* 0x000e620008001122 */
[----:B------:R-:W-:Y:S01]  /*3e90*/  UIADD3 UR34, UPT, UPT, UR14, 0x18, URZ ;  /* 0x000000180e227890 */ /* 0x000fe2000fffe0ff */
[----:B------:R-:W-:Y:S01]  /*3ea0*/  @P3 R2UR UR14, R2 ;  /* 0x00000000020e32ca */ /* 0x000fe200000e0000 */
[----:B------:R-:W-:Y:S02]  /*3eb0*/  UIADD3 UR64, UPT, UPT, UR40, 0x2, URZ ;  /* 0x0000000228407890 */ /* 0x000fe4000fffe0ff */
[----:B------:R-:W-:Y:S02]  /*3ec0*/  UIADD3 UR62, UPT, UPT, UR38, 0x2, URZ ;  /* 0x00000002263e7890 */ /* 0x000fe4000fffe0ff */
[----:B------:R-:W-:Y:S02]  /*3ed0*/  UIADD3 UR60, UPT, UPT, UR40, 0x4, URZ ;  /* 0x00000004283c7890 */ /* 0x000fe4000fffe0ff */
[----:B------:R-:W-:Y:S02]  /*3ee0*/  UIADD3 UR58, UPT, UPT, UR38, 0x4, URZ ;  /* 0x00000004263a7890 */ /* 0x000fe4000fffe0ff */
[----:B------:R-:W-:Y:S02]  /*3ef0*/  UIADD3 UR56, UPT, UPT, UR40, 0x6, URZ ;  /* 0x0000000628387890 */ /* 0x000fe4000fffe0ff */
[----:B------:R-:W-:Y:S02]  /*3f00*/  UIADD3 UR54, UPT, UPT, UR38, 0x6, URZ ;  /* 0x0000000626367890 */ /* 0x000fe4000fffe0ff */
[----:B------:R-:W-:Y:S02]  /*3f10*/  UIADD3 UR22, UPT, UPT, UR23, 0x1, URZ ;  /* 0x0000000117167890 */ /* 0x000fe4000fffe0ff */
[----:B------:R-:W-:Y:S01]  /*3f20*/  UIADD3 UR23, UPT, UPT, UR23, -0x1, URZ ;  /* 0xffffffff17177890 */ /* 0x000fe2000fffe0ff */
[----:B------:R-:W-:Y:S01]  /*3f30*/  UMOV UR53, 0x4008 ;  /* 0x0000400800357882 */ /* 0x000fe20000000000 */
[----:B------:R-:W-:Y:S01]  /*3f40*/  UMOV UR43, 0x4008 ;  /* 0x00004008002b7882 */ /* 0x000fe20000000000 */
[----:B------:R3:W-:Y:S01]  /*3f50*/  UTCCP.T.S.4x32dp128bit tmem[UR27+0x1c0], gdesc[UR52] ;  /* 0x0001c0341b0079e7 */ /* 0x0007e20009100000 */
[----:B------:R3:W-:Y:S01]  /*3f60*/  UTCCP.T.S.4x32dp128bit tmem[UR27+0x1c4], gdesc[UR42] ;  /* 0x0001c42a1b0079e7 */ /* 0x0007e20009100000 */
[----:B------:R-:W-:Y:S01]  /*3f70*/  UMOV UR67, 0x4008 ;  /* 0x0000400800437882 */ /* 0x000fe20000000000 */
[----:B------:R-:W-:Y:S01]  /*3f80*/  UMOV UR41, 0x40004040 ;  /* 0x4000404000297882 */ /* 0x000fe20000000000 */
[----:B------:R3:W-:Y:S01]  /*3f90*/  UTCCP.T.S.4x32dp128bit tmem[UR27+0x1c8], gdesc[UR66] ;  /* 0x0001c8421b0079e7 */ /* 0x0007e20009100000 */
[----:B------:R-:W-:Y:S01]  /*3fa0*/  UMOV UR39, 0x40004040 ;  /* 0x4000404000277882 */ /* 0x000fe20000000000 */
[----:B------:R-:W-:Y:S01]  /*3fb0*/  UMOV UR65, 0x40004040 ;  /* 0x4000404000417882 */ /* 0x000fe20000000000 */
[----:B------:R3:W-:Y:S01]  /*3fc0*/  UTCQMMA gdesc[UR38], gdesc[UR40], tmem[UR15], tmem[UR36], idesc[UR37], tmem[UR10], UP2 ;  /* 0x000a242826007dea */ /* 0x0007e2000900030f */
[----:B------:R-:W-:Y:S01]  /*3fd0*/  UMOV UR63, 0x40004040 ;  /* 0x40004040003f7882 */ /* 0x000fe20000000000 */
[----:B------:R-:W-:Y:S01]  /*3fe0*/  UMOV UR61, 0x40004040 ;  /* 0x40004040003d7882 */ /* 0x000fe20000000000 */
[----:B------:R3:W-:Y:S01]  /*3ff0*/  UTCQMMA gdesc[UR62], gdesc[UR64], tmem[UR15], tmem[UR32], idesc[UR33], tmem[UR8], UPT ;  /* 0x000820403e007dea */ /* 0x0007e2000b80030f */
[----:B------:R-:W-:Y:S01]  /*4000*/  UMOV UR59, 0x40004040 ;  /* 0x40004040003b7882 */ /* 0x000fe20000000000 */
[----:B------:R-:W-:Y:S01]  /*4010*/  UMOV UR57, 0x40004040 ;  /* 0x4000404000397882 */ /* 0x000fe20000000000 */
[----:B------:R3:W-:Y:S01]  /*4020*/  UTCQMMA gdesc[UR58], gdesc[UR60], tmem[UR15], tmem[UR30], idesc[UR31], tmem[UR6], UPT ;  /* 0x00061e3c3a007dea */ /* 0x0007e2000b80030f */
[----:B------:R-:W-:Y:S01]  /*4030*/  UMOV UR55, 0x40004040 ;  /* 0x4000404000377882 */ /* 0x000fe20000000000 */
[----:B------:R-:W-:Y:S01]  /*4040*/  UMOV UR35, 0x1 ;  /* 0x0000000100237882 */ /* 0x000fe20000000000 */
[----:B------:R3:W-:Y:S01]  /*4050*/  UTCQMMA gdesc[UR54], gdesc[UR56], tmem[UR15], tmem[UR28], idesc[UR29], tmem[UR4], UPT ;  /* 0x00041c3836007dea */ /* 0x0007e2000b80030f */
[----:B------:R3:W-:Y:S01]  /*4060*/  UTCBAR.MULTICAST [UR34], URZ, UR14 ;  /* 0x000000ff220073e9 */ /* 0x0007e2000800080e */
[----:B------:R-:W-:Y:S01]  /*4070*/  UMOV UR24, 0x1 ;  /* 0x0000000100187882 */ /* 0x000fe20000000000 */
[----:B-1----:R-:W-:Y:S01]  /*4080*/  @P1 VOTEU.ANY UP2, P0 ;  /* 0x0000000000ff1886 */ /* 0x002fe20000040100 */
[----:B------:R-:W-:Y:S02]  /*4090*/  @UP1 USEL UR35, URZ, 0x1, !UP2 ;  /* 0x00000001ff231887 */ /* 0x000fe4000d000000 */
[----:B------:R-:W-:Y:S03]  /*40a0*/  UISETP.GT.U32.AND UP1, UPT, UR22, 0x1, UPT ;  /* 0x000000011600788c */ /* 0x000fe6000bf24070 */
[----:B------:R-:W-:Y:S06]  /*40b0*/  UMOV UR22, UR25 ;  /* 0x0000001900167c82 */ /* 0x000fec0008000000 */
[----:B---3--:R-:W-:Y:S05]  /*40c0*/  BRA.U UP1, `(.L_x_71) ;  /* 0xfffffffd01107547 */ /* 0x008fea000b83ffff */
.L_x_68:
[C---:B------:R-:W-:Y:S01]  /*40d0*/  ISETP.NE.AND P0, PT, R9.reuse, 0x2, PT ;  /* 0x000000020900780c */ /* 0x040fe20003f05270 */
[----:B------:R1:W-:Y:S01]  /*40e0*/  UTCBAR [UR21], URZ ;  /* 0x000000ff150073e9 */ /* 0x0003e200080000ff */
[----:B--2---:R-:W-:Y:S02]  /*40f0*/  UMOV UR22, UR16 ;  /* 0x0000001000167c82 */ /* 0x004fe40008000000 */
[----:B------:R-:W-:Y:S02]  /*4100*/  SEL R5, RZ, 0x1, P0 ;  /* 0x00000001ff057807 */ /* 0x000fe40000000000 */
[----:B------:R-:W-:Y:S02]  /*4110*/  SEL R9, R9, RZ, P0 ;  /* 0x000000ff09097207 */ /* 0x000fe40000000000 */
[----:B------:R-:W-:Y:S01]  /*4120*/  LOP3.LUT R8, R8, R5, RZ, 0x3c, !PT ;  /* 0x0000000508087212 */ /* 0x000fe200078e3cff */
[----:B------:R-:W-:Y:S06]  /*4130*/  @P2 BRA `(.L_x_72) ;  /* 0xfffffff4009c2947 */ /* 0x000fec000383ffff */
[----:B------:R-:W2:Y:S01]  /*4140*/  S2UR UR4, SR_CgaCtaId ;  /* 0x00000000000479c3 */ /* 0x000ea20000008800 */
[----:B------:R-:W-:Y:S01]  /*4150*/  ELECT P0, URZ, PT ;  /* 0x0000000000ff782f */ /* 0x000fe20003800000 */
[----:B------:R-:W-:Y:S01]  /*4160*/  IMAD.MOV.U32 R0, RZ, RZ, 0x1 ;  /* 0x00000001ff007424 */ /* 0x000fe200078e00ff */
[----:B------:R-:W-:Y:S01]  /*4170*/  UMOV UR5, 0x40 ;  /* 0x0000004000057882 */ /* 0x000fe20000000000 */
[----:B------:R-:W-:-:S04]  /*4180*/  SHF.L.U32 R3, RZ, 0x1f, RZ ;  /* 0x0000001fff037819 */ /* 0x000fc800000006ff */
[----:B------:R-:W-:Y:S01]  /*4190*/  UVIRTCOUNT.DEALLOC.SMPOOL 0x80 ;  /* 0x000000800000784c */ /* 0x000fe20000000000 */
[----:B--2---:R-:W-:-:S09]  /*41a0*/  ULEA UR4, UR4, UR5, 0x18 ;  /* 0x0000000504047291 */ /* 0x004fd2000f8ec0ff */
[----:B------:R2:W-:Y:S01]  /*41b0*/  @P0 STS.U8 [UR4+0x1c], R0 ;  /* 0x00001c00ff000988 */ /* 0x0005e20008000004 */
[----:B------:R-:W3:Y:S02]  /*41c0*/  SYNCS.PHASECHK.TRANS64.TRYWAIT P0, [UR13+0xd0], R3 ;  /* 0x0000d003ff0075a7 */ /* 0x000ee4000800110d */
[----:B--23--:R-:W-:Y:S05]  /*41d0*/  @!P0 BRA `(.L_x_73) ;  /* 0x0000007c00348947 */ /* 0x00cfea0003800000 */
.L_x_161:
[----:B------:R-:W-:Y:S01]  /*41e0*/  NOP ;  /* 0x0000000000007918 */ /* 0x000fe20000000000 */
[----:B--2---:R-:W2:Y:S01]  /*41f0*/  LDS R0, [UR4+0x14] ;  /* 0x00001404ff007984 */ /* 0x004ea20008000800 */
[----:B------:R-:W-:Y:S01]  /*4200*/  ULOP3.LUT UR6, UR27, 0xffff, URZ, 0xc0, !UPT ;  /* 0x0000ffff1b067892 */ /* 0x000fe2000f8ec0ff */
[----:B------:R-:W-:Y:S01]  /*4210*/  UMOV UR8, 0xffff ;  /* 0x0000ffff00087882 */ /* 0x000fe20000000000 */
[----:B------:R-:W-:Y:S02]  /*4220*/  UMOV UR5, 0x1 ;  /* 0x0000000100057882 */ /* 0x000fe40000000000 */
[----:B------:R-:W-:-:S04]  /*4230*/  USHF.R.U32.HI UR6, URZ, 0x5, UR6 ;  /* 0x00000005ff067899 */ /* 0x000fc80008011606 */
[----:B------:R-:W-:Y:S02]  /*4240*/  USHF.L.U32 UR8, UR8, UR6, URZ ;  /* 0x0000000608087299 */ /* 0x000fe400080006ff */
[----:B------:R-:W-:-:S04]  /*4250*/  USHF.L.U32 UR5, UR5, UR6, URZ ;  /* 0x0000000605057299 */ /* 0x000fc800080006ff */
[----:B--2---:R-:W-:-:S04]  /*4260*/  LOP3.LUT R0, R0, UR8, RZ, 0xc0, !PT ;  /* 0x0000000800007c12 */ /* 0x004fc8000f8ec0ff */
[----:B------:R-:W-:-:S13]  /*4270*/  ISETP.NE.AND P0, PT, R0, UR8, PT ;  /* 0x0000000800007c0c */ /* 0x000fda000bf05270 */
[----:B------:R-:W-:Y:S05]  /*4280*/  @P0 BRA `(.L_x_74) ;  /* 0x0000000000580947 */ /* 0x000fea0003800000 */
[----:B------:R-:W2:Y:S02]  /*4290*/  LDS R0, [UR4+0x18] ;  /* 0x00001804ff007984 */ /* 0x000ea40008000800 */
[----:B--2---:R-:W-:-:S04]  /*42a0*/  LOP3.LUT R0, R0, UR5, RZ, 0xc0, !PT ;  /* 0x0000000500007c12 */ /* 0x004fc8000f8ec0ff */
[----:B------:R-:W-:-:S13]  /*42b0*/  ISETP.NE.AND P0, PT, R0, UR5, PT ;  /* 0x0000000500007c0c */ /* 0x000fda000bf05270 */
[----:B------:R-:W-:Y:S05]  /*42c0*/  @P0 BRA `(.L_x_75) ;  /* 0x00000000003c0947 */ /* 0x000fea0003800000 */
[----:B------:R-:W2:Y:S01]  /*42d0*/  S2R R2, SR_LANEID ;  /* 0x0000000000027919 */ /* 0x000ea20000000000 */
[----:B------:R-:W-:Y:S01]  /*42e0*/  ULOP3.LUT UR8, URZ, UR8, URZ, 0x33, !UPT ;  /* 0x00000008ff087292 */ /* 0x000fe2000f8e33ff */
[----:B------:R-:W-:Y:S01]  /*42f0*/  LOP3.LUT R4, RZ, UR5, RZ, 0x33, !PT ;  /* 0x00000005ff047c12 */ /* 0x000fe2000f8e33ff */
[----:B------:R-:W-:Y:S02]  /*4300*/  VOTEU.ANY UR7, UPT, PT ;  /* 0x0000000000077886 */ /* 0x000fe400038e0100 */
[----:B------:R-:W-:Y:S01]  /*4310*/  UFLO.U32 UR7, UR7 ;  /* 0x00000007000772bd */ /* 0x000fe200080e0000 */
[----:B------:R-:W3:Y:S01]  /*4320*/  REDUX UR5, R4 ;  /* 0x00000000040573c4 */ /* 0x000ee20000000000 */
[----:B------:R-:W-:-:S06]  /*4330*/  IMAD.U32 R0, RZ, RZ, UR8 ;  /* 0x00000008ff007e24 */ /* 0x000fcc000f8e00ff */
[----:B------:R4:W-:Y:S01]  /*4340*/  UTCATOMSWS.AND URZ, UR8 ;  /* 0x0000000800ff79e3 */ /* 0x0009e20008000000 */
[----:B------:R-:W1:Y:S01]  /*4350*/  REDUX UR6, R0 ;  /* 0x00000000000673c4 */ /* 0x000e620000000000 */
[----:B--2---:R-:W-:Y:S01]  /*4360*/  ISETP.EQ.U32.AND P0, PT, R2, UR7, PT ;  /* 0x0000000702007c0c */ /* 0x004fe2000bf02070 */
[----:B---3--:R-:W-:Y:S01]  /*4370*/  IMAD.U32 R2, RZ, RZ, UR5 ;  /* 0x00000005ff027e24 */ /* 0x008fe2000f8e00ff */
[----:B-1----:R-:W-:-:S11]  /*4380*/  MOV R3, UR6 ;  /* 0x0000000600037c02 */ /* 0x002fd60008000f00 */
[----:B------:R4:W-:Y:S04]  /*4390*/  @P0 ATOMS.AND RZ, [UR4+0x14], R3 ;  /* 0x00001403ffff098c */ /* 0x0009e8000a800004 */
[----:B------:R4:W-:Y:S01]  /*43a0*/  @P0 ATOMS.AND RZ, [UR4+0x18], R2 ;  /* 0x00001802ffff098c */ /* 0x0009e2000a800004 */
[----:B------:R-:W-:Y:S05]  /*43b0*/  BRA `(.L_x_76) ;  /* 0x0000000000147947 */ /* 0x000fea0003800000 */
.L_x_75:
[----:B------:R-:W-:Y:S02]  /*43c0*/  MOV R2, 0x43e0 ;  /* 0x000043e000027802 */ /* 0x000fe40000000f00 */
[----:B-1---5:R-:W-:Y:S05]  /*43d0*/  CALL.REL.NOINC `($__internal_0_$__cuda_sm10x_tcgen05_guardrail_trap_col_being_dealloced_not_returned_by_alloc) ;  /* 0x0000008000207944 */ /* 0x022fea0003c00000 */
[----:B------:R-:W-:Y:S05]  /*43e0*/  BRA `(.L_x_76) ;  /* 0x0000000000087947 */ /* 0x000fea0003800000 */
.L_x_74:
[----:B------:R-:W-:Y:S02]  /*43f0*/  MOV R2, 0x4410 ;  /* 0x0000441000027802 */ /* 0x000fe40000000f00 */
[----:B-1---5:R-:W-:Y:S05]  /*4400*/  CALL.REL.NOINC `($__internal_2_$__cuda_sm10x_tcgen05_guardrail_trap_unallocated_columns_being_dealloced) ;  /* 0x00000080002c7944 */ /* 0x022fea0003c00000 */
.L_x_76:
[----:B------:R-:W-:Y:S01]  /*4410*/  NOP ;  /* 0x0000000000007918 */ /* 0x000fe20000000000 */
[----:B----4-:R-:W-:Y:S05]  /*4420*/  EXIT ;  /* 0x000000000000794d */ /* 0x010fea0003800000 */
.L_x_58:
[----:B------:R-:W-:-:S09]  /*4430*/  UISETP.NE.OR UP4, UPT, UR7, 0x3, !UP4 ;  /* 0x000000030700788c */ /* 0x000fd2000e785670 */
[----:B------:R-:W-:Y:S05]  /*4440*/  BRA.U UP4, `(.L_x_77) ;  /* 0x0000001104387547 */ /* 0x000fea000b800000 */
[----:B------:R-:W1:Y:S01]  /*4450*/  LDC R0, c[0x0][0xf30] ;  /* 0x0003cc00ff007b82 */ /* 0x000e620000000800 */
[----:B------:R-:W-:Y:S01]  /*4460*/  UMOV UR4, 0x400 ;  /* 0x0000040000047882 */ /* 0x000fe20000000000 */
[----:B------:R-:W-:Y:S01]  /*4470*/  HFMA2 R34, -RZ, RZ, 0, 0 ;  /* 0x00000000ff227431 */ /* 0x000fe200000001ff */
[----:B------:R-:W-:Y:S01]  /*4480*/  ULEA UR4, UR45, UR4, 0x18 ;  /* 0x000000042d047291 */ /* 0x000fe2000f8ec0ff */
[----:B------:R-:W-:Y:S01]  /*4490*/  IMAD.MOV.U32 R35, RZ, RZ, 0x1 ;  /* 0x00000001ff237424 */ /* 0x000fe200078e00ff */
[----:B------:R-:W-:Y:S01]  /*44a0*/  CS2R R32, SRZ ;  /* 0x0000000000207805 */ /* 0x000fe2000001ff00 */
[----:B------:R-:W-:Y:S01]  /*44b0*/  IMAD.MOV.U32 R30, RZ, RZ, 0x4000 ;  /* 0x00004000ff1e7424 */ /* 0x000fe200078e00ff */
[----:B------:R-:W-:Y:S01]  /*44c0*/  UIADD3 UR5, UPT, UPT, UR4, 0x48, URZ ;  /* 0x0000004804057890 */ /* 0x000fe2000fffe0ff */
[----:B------:R-:W2:Y:S01]  /*44d0*/  LDC R29, c[0x0][0x370] ;  /* 0x0000dc00ff1d7b82 */ /* 0x000ea20000000800 */
[----:B------:R-:W-:Y:S02]  /*44e0*/  UIADD3 UR33, UPT, UPT, UR4, 0x30, URZ ;  /* 0x0000003004217890 */ /* 0x000fe4000fffe0ff */
[----:B------:R-:W-:-:S02]  /*44f0*/  UIADD3 UR25, UPT, UPT, UR4, 0x38, URZ ;  /* 0x0000003804197890 */ /* 0x000fc4000fffe0ff */
[----:B------:R-:W-:Y:S02]  /*4500*/  UIADD3 UR17, UPT, UPT, UR4, 0x40, URZ ;  /* 0x0000004004117890 */ /* 0x000fe4000fffe0ff */
[----:B------:R-:W-:Y:S01]  /*4510*/  UPRMT UR5, UR45, 0x654, UR5 ;  /* 0x000006542d057896 */ /* 0x000fe20008000005 */
[----:B------:R-:W4:Y:S01]  /*4520*/  LDC R2, c[0x0][0xf0c] ;  /* 0x0003c300ff027b82 */ /* 0x000f220000000800 */
[----:B------:R-:W-:Y:S02]  /*4530*/  UPRMT UR7, UR45, 0x654, UR33 ;  /* 0x000006542d077896 */ /* 0x000fe40008000021 */
[----:B------:R-:W-:Y:S02]  /*4540*/  UPRMT UR6, UR45, 0x654, UR25 ;  /* 0x000006542d067896 */ /* 0x000fe40008000019 */
[----:B------:R-:W-:Y:S02]  /*4550*/  UPLOP3.LUT UP0, UPT, UPT, UPT, UPT, 0x40, 0x4 ;  /* 0x000000000004789c */ /* 0x000fe40003f0e870 */
[----:B------:R-:W-:Y:S01]  /*4560*/  UPRMT UR45, UR45, 0x654, UR17 ;  /* 0x000006542d2d7896 */ /* 0x000fe20008000011 */
[----:B------:R-:W2:Y:S01]  /*4570*/  LDC R21, c[0x0][0xf20] ;  /* 0x0003c800ff157b82 */ /* 0x000ea20000000800 */
[----:B-1----:R-:W-:-:S07]  /*4580*/  ISETP.NE.AND P1, PT, R0, 0x1, PT ;  /* 0x000000010000780c */ /* 0x002fce0003f25270 */
[----:B------:R-:W1:Y:S08]  /*4590*/  LDC.64 R36, c[0x0][0x348] ;  /* 0x0000d200ff247b82 */ /* 0x000e700000000a00 */
[----:B------:R-:W1:Y:S08]  /*45a0*/  LDC.64 R16, c[0x0][0xc88] ;  /* 0x00032200ff107b82 */ /* 0x000e700000000a00 */
[----:B------:R-:W1:Y:S08]  /*45b0*/  LDC.64 R22, c[0x0][0xf10] ;  /* 0x0003c400ff167b82 */ /* 0x000e700000000a00 */
[----:B------:R-:W1:Y:S08]  /*45c0*/  LDC.64 R6, c[0x0][0xf18] ;  /* 0x0003c600ff067b82 */ /* 0x000e700000000a00 */
[----:B------:R-:W1:Y:S08]  /*45d0*/  LDC.64 R4, c[0x0][0xf28] ;  /* 0x0003ca00ff047b82 */ /* 0x000e700000000a00 */
[----:B------:R-:W1:Y:S08]  /*45e0*/  LDC.64 R18, c[0x0][0xc90] ;  /* 0x00032400ff127b82 */ /* 0x000e700000000a00 */
[----:B--2-4-:R-:W1:Y:S02]  /*45f0*/  LDC R28, c[0x0][0x374] ;  /* 0x0000dd00ff1c7b82 */ /* 0x014e640000000800 */
.L_x_88:
[C---:B------:R-:W-:Y:S02]  /*4600*/  LEA R0, R34.reuse, UR4, 0x3 ;  /* 0x0000000422007c11 */ /* 0x040fe4000f8e18ff */
[----:B------:R-:W-:Y:S02]  /*4610*/  SHF.L.U32 R3, R33, 0x1f, RZ ;  /* 0x0000001f21037819 */ /* 0x000fe400000006ff */
[----:B------:R-:W-:Y:S02]  /*4620*/  LEA R24, R34, UR4, 0x4 ;  /* 0x0000000422187c11 */ /* 0x000fe4000f8e20ff */
[----:B------:R-:W2:Y:S02]  /*4630*/  SYNCS.PHASECHK.TRANS64.TRYWAIT P0, [R0+URZ+0x80], R3 ;  /* 0x00008003000075a7 */ /* 0x000ea400080011ff */
[----:B--2---:R-:W-:Y:S05]  /*4640*/  @!P0 BRA `(.L_x_78) ;  /* 0x0000007800308947 */ /* 0x004fea0003800000 */
.L_x_162:
[----:B---3--:R-:W-:Y:S01]  /*4650*/  ISETP.GE.AND P0, PT, R72, 0x1, PT ;  /* 0x000000014800780c */ /* 0x008fe20003f06270 */
[----:B------:R-:W3:Y:S01]  /*4660*/  LDS.128 R24, [R24+0xe0] ;  /* 0x0000e00018187984 */ /* 0x000ee20000000c00 */
[----:B-1----:R-:W-:Y:S01]  /*4670*/  ISETP.NE.U32.AND P5, PT, R18, RZ, PT ;  /* 0x000000ff1200720c */ /* 0x002fe20003fa5070 */
[----:B--2---:R-:W-:Y:S01]  /*4680*/  VIADD R0, R0, 0x90 ;  /* 0x0000009000007836 */ /* 0x004fe20000000000 */
[----:B------:R-:W-:Y:S01]  /*4690*/  ISETP.NE.U32.AND P4, PT, R18, RZ, PT ;  /* 0x000000ff1200720c */ /* 0x000fe20003f85070 */
[----:B------:R-:W-:Y:S01]  /*46a0*/  USHF.L.U32 UR35, UR19, 0x7, URZ ;  /* 0x0000000713237899 */ /* 0x000fe200080006ff */
[C---:B------:R-:W-:Y:S02]  /*46b0*/  ISETP.NE.AND.EX P5, PT, R19.reuse, RZ, PT, P5 ;  /* 0x000000ff1300720c */ /* 0x040fe40003fa5350 */
[----:B------:R-:W-:Y:S01]  /*46c0*/  PRMT R0, RZ, 0x654, R0 ;  /* 0x00000654ff007816 */ /* 0x000fe20000000000 */
[----:B------:R-:W-:Y:S01]  /*46d0*/  @!PT LDS RZ, [RZ] ;  /* 0x00000000fffff984 */ /* 0x000fe20000000800 */
[----:B------:R-:W-:Y:S01]  /*46e0*/  @!PT LDS RZ, [RZ] ;  /* 0x00000000fffff984 */ /* 0x000fe20000000800 */
[----:B------:R-:W-:Y:S01]  /*46f0*/  @!PT LDS RZ, [RZ] ;  /* 0x00000000fffff984 */ /* 0x000fe20000000800 */
[----:B------:R-:W-:Y:S01]  /*4700*/  @!PT LDS RZ, [RZ] ;  /* 0x00000000fffff984 */ /* 0x000fe20000000800 */
[----:B------:R1:W-:Y:S06]  /*4710*/  MEMBAR.ALL.CTA ;  /* 0x0000000000007992 */ /* 0x0003ec0000008000 */
[----:B-1----:R-:W1:Y:S01]  /*4720*/  FENCE.VIEW.ASYNC.S ;  /* 0x00000000000073c6 */ /* 0x002e620000000000 */
[----:B------:R-:W-:Y:S02]  /*4730*/  ISETP.NE.AND.EX P4, PT, R19, RZ, PT, P4 ;  /* 0x000000ff1300720c */ /* 0x000fe40003f85340 */
[----:B------:R-:W-:Y:S01]  /*4740*/  SHF.L.U32 R38, R35, 0x1f, RZ ;  /* 0x0000001f23267819 */ /* 0x000fe200000006ff */
[----:B-1----:R1:W-:Y:S01]  /*4750*/  SYNCS.ARRIVE.TRANS64.RED.A1T0 RZ, [R0+URZ], RZ ;  /* 0x000000ff00ff79a7 */ /* 0x0023e200081004ff */
[----:B---3--:R-:W-:Y:S11]  /*4760*/  LOP3.LUT P3, RZ, R26, 0x1, RZ, 0xc0, !PT ;  /* 0x000000011aff7812 */ /* 0x008ff6000786c0ff */
[----:B------:R-:W-:Y:S02]  /*4770*/  @!UPT UIADD3 URZ, UPT, UPT, URZ, URZ, URZ ;  /* 0x000000fffffff290 */ /* 0x000fe4000fffe0ff */
[----:B------:R-:W-:Y:S02]  /*4780*/  @P3 MOV R13, R24 ;  /* 0x00000018000d3202 */ /* 0x000fe40000000f00 */
[----:B------:R-:W-:Y:S01]  /*4790*/  @P3 LOP3.LUT R8, R25, 0xffff, RZ, 0xc0, !PT ;  /* 0x0000ffff19083812 */ /* 0x000fe200078ec0ff */
[----:B-1----:R-:W-:Y:S06]  /*47a0*/  @!P0 BRA `(.L_x_79) ;  /* 0x0000000000a48947 */ /* 0x002fec0003800000 */
[----:B------:R-:W-:Y:S01]  /*47b0*/  IMAD.HI.U32 R42, R28, R7, RZ ;  /* 0x000000071c2a7227 */ /* 0x000fe200078e00ff */
[----:B------:R-:W-:Y:S02]  /*47c0*/  ISETP.NE.AND P0, PT, R6, 0x1, PT ;  /* 0x000000010600780c */ /* 0x000fe40003f05270 */
[----:B------:R-:W-:Y:S01]  /*47d0*/  ISETP.NE.AND P2, PT, R72, 0x1, PT ;  /* 0x000000014800780c */ /* 0x000fe20003f45270 */
[-C--:B------:R-:W-:Y:S01]  /*47e0*/  IMAD.HI.U32 R40, R29, R22.reuse, RZ ;  /* 0x000000161d287227 */ /* 0x080fe200078e00ff */
[----:B------:R-:W-:Y:S02]  /*47f0*/  SHF.R.U32.HI R39, RZ, R21, R42 ;  /* 0x00000015ff277219 */ /* 0x000fe4000001162a */
[----:B------:R-:W-:Y:S01]  /*4800*/  ISETP.NE.AND P6, PT, R2, 0x1, PT ;  /* 0x000000010200780c */ /* 0x000fe20003fc5270 */
[----:B------:R-:W-:Y:S01]  /*4810*/  IMAD.HI.U32 R46, R8, R7, RZ ;  /* 0x00000007082e7227 */ /* 0x000fe200078e00ff */
[----:B------:R-:W-:Y:S02]  /*4820*/  SHF.R.U32.HI R40, RZ, R23, R40 ;  /* 0x00000017ff287219 */ /* 0x000fe40000011628 */
[----:B------:R-:W-:Y:S01]  /*4830*/  SEL R3, R28, R39, !P0 ;  /* 0x000000271c037207 */ /* 0x000fe20004000000 */
[----:B------:R-:W-:Y:S01]  /*4840*/  IMAD.HI.U32 R42, R13, R22, RZ ;  /* 0x000000160d2a7227 */ /* 0x000fe200078e00ff */
[----:B------:R-:W-:Y:S02]  /*4850*/  SEL R11, R29, R40, !P6 ;  /* 0x000000281d0b7207 */ /* 0x000fe40007000000 */
[----:B------:R-:W-:Y:S01]  /*4860*/  SHF.R.U32.HI R39, RZ, R21, R46 ;  /* 0x00000015ff277219 */ /* 0x000fe2000001162e */
[-C--:B------:R-:W-:Y:S01]  /*4870*/  IMAD.HI.U32 R44, R3, R4.reuse, RZ ;  /* 0x00000004032c7227 */ /* 0x080fe200078e00ff */
[----:B------:R-:W-:Y:S02]  /*4880*/  SHF.R.U32.HI R42, RZ, R23, R42 ;  /* 0x00000017ff2a7219 */ /* 0x000fe4000001162a */
[----:B------:R-:W-:Y:S01]  /*4890*/  SEL R9, R8, R39, !P0 ;  /* 0x0000002708097207 */ /* 0x000fe20004000000 */
[-C--:B------:R-:W-:Y:S01]  /*48a0*/  IMAD.HI.U32 R40, R11, R4.reuse, RZ ;  /* 0x000000040b287227 */ /* 0x080fe200078e00ff */
[-C--:B------:R-:W-:Y:S03]  /*48b0*/  @P2 SHF.R.U32.HI R3, RZ, R5.reuse, R44 ;  /* 0x00000005ff032219 */ /* 0x080fe6000001162c */
[----:B------:R-:W-:Y:S01]  /*48c0*/  IMAD.HI.U32 R14, R9, R4, RZ ;  /* 0x00000004090e7227 */ /* 0x000fe200078e00ff */
[----:B------:R-:W-:Y:S03]  /*48d0*/  @P2 SHF.R.U32.HI R11, RZ, R5, R40 ;  /* 0x00000005ff0b2219 */ /* 0x000fe60000011628 */
[C---:B------:R-:W-:Y:S01]  /*48e0*/  IMAD R10, R72.reuse, R3, RZ ;  /* 0x00000003480a7224 */ /* 0x040fe200078e02ff */
[----:B------:R-:W-:Y:S01]  /*48f0*/  SEL R3, R13, R42, !P6 ;  /* 0x0000002a0d037207 */ /* 0x000fe20007000000 */
[C---:B------:R-:W-:Y:S01]  /*4900*/  IMAD R12, R72.reuse, R11, RZ ;  /* 0x0000000b480c7224 */ /* 0x040fe200078e02ff */
[-C--:B------:R-:W-:Y:S02]  /*4910*/  SHF.R.U32.HI R14, RZ, R5.reuse, R14 ;  /* 0x00000005ff0e7219 */ /* 0x080fe4000001160e */
[C---:B------:R-:W-:Y:S02]  /*4920*/  ISETP.GE.AND P0, PT, R9.reuse, R10, PT ;  /* 0x0000000a0900720c */ /* 0x040fe40003f06270 */
[----:B------:R-:W-:Y:S02]  /*4930*/  SEL R15, R9, R14, !P2 ;  /* 0x0000000e090f7207 */ /* 0x000fe40005000000 */
[C---:B------:R-:W-:Y:S03]  /*4940*/  ISETP.GE.OR P0, PT, R3.reuse, R12, P0 ;  /* 0x0000000c0300720c */ /* 0x040fe60000706670 */
[----:B------:R-:W-:Y:S04]  /*4950*/  IMAD.MOV R14, RZ, RZ, -R15 ;  /* 0x000000ffff0e7224 */ /* 0x000fe800078e0a0f */
[----:B------:R-:W-:Y:S06]  /*4960*/  IMAD R14, R72, R14, R9 ;  /* 0x0000000e480e7224 */ /* 0x000fec00078e0209 */
[C---:B------:R-:W-:Y:S05]  /*4970*/  @!P0 IMAD.HI.U32 R10, R3.reuse, R4, RZ ;  /* 0x00000004030a8227 */ /* 0x040fea00078e00ff */
[----:B------:R-:W-:Y:S04]  /*4980*/  @!P0 SHF.R.U32.HI R10, RZ, R5, R10 ;  /* 0x00000005ff0a8219 */ /* 0x000fe8000001160a */
[----:B------:R-:W-:Y:S01]  /*4990*/  @!P0 SEL R0, R3, R10, !P2 ;  /* 0x0000000a03008207 */ /* 0x000fe20005000000 */
[----:B------:R-:W-:Y:S03]  /*49a0*/  IMAD.MOV R10, RZ, RZ, -R3 ;  /* 0x000000ffff0a7224 */ /* 0x000fe600078e0a03 */
[----:B------:R-:W-:Y:S01]  /*49b0*/  @!P0 IADD3 R15, PT, PT, R15, -R0, RZ ;  /* 0x800000000f0f8210 */ /* 0x000fe20007ffe0ff */
[----:B------:R-:W-:Y:S01]  /*49c0*/  @!P0 IMAD R0, R11, R14, R0 ;  /* 0x0000000e0b008224 */ /* 0x000fe200078e0200 */
[----:B------:R-:W-:Y:S01]  /*49d0*/  IADD3 R11, PT, PT, -R9, RZ, RZ ;  /* 0x000000ff090b7210 */ /* 0x000fe20007ffe1ff */
[----:B------:R-:W-:Y:S02]  /*49e0*/  IMAD R13, R2, R10, R13 ;  /* 0x0000000a020d7224 */ /* 0x000fe400078e020d */
[----:B------:R-:W-:Y:S02]  /*49f0*/  @!P0 IMAD R9, R15, R72, R3 ;  /* 0x000000480f098224 */ /* 0x000fe400078e0203 */
[----:B------:R-:W-:Y:S02]  /*4a00*/  @!P0 IMAD.MOV.U32 R3, RZ, RZ, R0 ;  /* 0x000000ffff038224 */ /* 0x000fe400078e0000 */
[----:B------:R-:W-:Y:S02]  /*4a10*/  IMAD R8, R6, R11, R8 ;  /* 0x0000000b06087224 */ /* 0x000fe400078e0208 */
[----:B------:R-:W-:Y:S02]  /*4a20*/  IMAD R13, R3, R2, R13 ;  /* 0x00000002030d7224 */ /* 0x000fe400078e020d */
[----:B------:R-:W-:Y:S02]  /*4a30*/  IMAD R8, R9, R6, R8 ;  /* 0x0000000609087224 */ /* 0x000fe400078e0208 */
.L_x_79:
[----:B------:R-:W-:Y:S05]  /*4a40*/  BRA.U UP0, `(.L_x_80) ;  /* 0x0000000100107547 */ /* 0x000fea000b800000 */
[----:B------:R-:W-:Y:S04]  /*4a50*/  MOV R0, UR14 ;  /* 0x0000000e00007c02 */ /* 0x000fe80008000f00 */
[----:B------:R-:W-:Y:S04]  /*4a60*/  SHF.L.U32 R3, R0, 0x1f, RZ ;  /* 0x0000001f00037819 */ /* 0x000fe800000006ff */
[----:B------:R-:W1:Y:S02]  /*4a70*/  SYNCS.PHASECHK.TRANS64.TRYWAIT P0, [UR4+0x78], R3 ;  /* 0x00007803ff0075a7 */ /* 0x000e640008001104 */
[----:B-1----:R-:W-:Y:S05]  /*4a80*/  @!P0 BRA `(.L_x_81) ;  /* 0x0000007400348947 */ /* 0x002fea0003800000 */
.L_x_80:
[----:B------:R-:W-:Y:S05]  /*4a90*/  @!P5 BRA `(.L_x_82) ;  /* 0x00000000002cd947 */ /* 0x000fea0003800000 */
[----:B------:R-:W-:Y:S01]  /*4aa0*/  ISETP.NE.U32.AND P0, PT, R16, RZ, PT ;  /* 0x000000ff1000720c */ /* 0x000fe20003f05070 */
[----:B------:R-:W-:Y:S03]  /*4ab0*/  IMAD.MOV.U32 R151, RZ, RZ, 0x1 ;  /* 0x00000001ff977424 */ /* 0x000fe600078e00ff */
[----:B------:R-:W-:Y:S11]  /*4ac0*/  ISETP.NE.AND.EX P0, PT, R17, RZ, PT, P0 ;  /* 0x000000ff1100720c */ /* 0x000ff60003f05300 */
[----:B------:R-:W-:Y:S02]  /*4ad0*/  @!UPT UIADD3 URZ, UPT, UPT, URZ, URZ, URZ ;  /* 0x000000fffffff290 */ /* 0x000fe4000fffe0ff */
[----:B------:R-:W2:Y:S01]  /*4ae0*/  @P0 LDC.64 R10, c[0x0][0xc88] ;  /* 0x00032200ff0a0b82 */ /* 0x000ea20000000a00 */
[----:B-1----:R-:W-:Y:S04]  /*4af0*/  @P0 IMAD R0, R18, UR44, RZ ;  /* 0x0000002c12000c24 */ /* 0x002fe8000f8e02ff */
[----:B--2---:R-:W-:Y:S04]  /*4b00*/  @P0 IMAD.WIDE R10, R0, 0x4, R10 ;  /* 0x00000004000a0825 */ /* 0x004fe800078e020a */
[----:B------:R-:W-:Y:S01]  /*4b10*/  HFMA2 R0, -RZ, RZ, 0, 5.9604644775390625e-08 ;  /* 0x00000001ff007431 */ /* 0x000fe200000001ff */
[----:B-----5:R2:W5:Y:S04]  /*4b20*/  @P0 LDG.E R83, desc[UR46][R10.64] ;  /* 0x0000002e0a530981 */ /* 0x020568000c1e1900 */
[----:B------:R-:W-:Y:S01]  /*4b30*/  @!P0 PRMT R151, R0, 0x7610, R151 ;  /* 0x0000761000978816 */ /* 0x000fe20000000097 */
[----:B--2---:R-:W3:Y:S06]  /*4b40*/  @!P0 LDC R83, c[0x0][0xc80] ;  /* 0x00032000ff538b82 */ /* 0x004eec0000000800 */
.L_x_82:
[----:B---3-5:R-:W-:Y:S01]  /*4b50*/  @!P4 FSETP.EQ.AND P0, PT, R83, RZ, PT ;  /* 0x000000ff5300c20b */ /* 0x028fe20003f02000 */
[----:B------:R-:W-:Y:S01]  /*4b60*/  @!UPT UIADD3 URZ, UPT, UPT, URZ, URZ, URZ ;  /* 0x000000fffffff290 */ /* 0x000fe2000fffe0ff */
[----:B------:R-:W-:Y:S11]  /*4b70*/  @!P4 BRA `(.L_x_83) ;  /* 0x000000000018c947 */ /* 0x000ff60003800000 */
[----:B------:R-:W-:Y:S02]  /*4b80*/  LOP3.LUT P2, RZ, R151, 0xff, RZ, 0xc0, !PT ;  /* 0x000000ff97ff7812 */ /* 0x000fe4000784c0ff */
[----:B------:R-:W-:Y:S04]  /*4b90*/  ISETP.NE.U32.AND P0, PT, R16, RZ, PT ;  /* 0x000000ff1000720c */ /* 0x000fe80003f05070 */
[----:B------:R-:W-:Y:S04]  /*4ba0*/  ISETP.NE.AND.EX P0, PT, R17, RZ, PT, P0 ;  /* 0x000000ff1100720c */ /* 0x000fe80003f05300 */
[----:B------:R-:W-:Y:S03]  /*4bb0*/  PLOP3.LUT P0, PT, P0, PT, PT, 0x8, 0x80 ;  /* 0x000000000080781c */ /* 0x000fe6000070e170 */
[----:B------:R-:W-:Y:S11]  /*4bc0*/  @P2 FSETP.EQ.AND P0, PT, R83, RZ, PT ;  /* 0x000000ff5300220b */ /* 0x000ff60003f02000 */
[----:B------:R-:W-:Y:S02]  /*4bd0*/  @!UPT UIADD3 URZ, UPT, UPT, URZ, URZ, URZ ;  /* 0x000000fffffff290 */ /* 0x000fe4000fffe0ff */
.L_x_83:
[----:B------:R-:W2:Y:S01]  /*4be0*/  SYNCS.PHASECHK.TRANS64.TRYWAIT P5, [UR4+0x50], R38 ;  /* 0x00005026ff0075a7 */ /* 0x000ea200080a1104 */
[----:B------:R-:W-:Y:S02]  /*4bf0*/  LOP3.LUT R39, R32, 0x1, RZ, 0xc0, !PT ;  /* 0x0000000120277812 */ /* 0x000fe400078ec0ff */
[----:B------:R-:W-:Y:S04]  /*4c00*/  ELECT P4, URZ, PT ;  /* 0x0000000000ff782f */ /* 0x000fe80003880000 */
[----:B------:R-:W-:Y:S04]  /*4c10*/  PLOP3.LUT P4, PT, P0, P4, PT, 0xf2, 0x2f ;  /* 0x00000000002f781c */ /* 0x000fe80000789e72 */
[----:B------:R-:W-:Y:S09]  /*4c20*/  ISETP.NE.AND P0, PT, R39, RZ, !P4 ;  /* 0x000000ff2700720c */ /* 0x000ff20006705270 */
[----:B------:R-:W-:Y:S05]  /*4c30*/  @!P4 IADD3 R9, P2, PT, R36, 0x980, RZ ;  /* 0x000009802409c810 */ /* 0x000fea0007f5e0ff */
[----:B-1----:R-:W-:Y:S01]  /*4c40*/  @!P4 IMAD.X R0, RZ, RZ, R37, P2 ;  /* 0x000000ffff00c224 */ /* 0x002fe200010e0625 */
[----:B--2---:R-:W-:Y:S07]  /*4c50*/  @!P5 BRA `(.L_x_84) ;  /* 0x0000007000d8d947 */ /* 0x004fee0003800000 */
.L_x_165:
[----:B------:R-:W-:Y:S01]  /*4c60*/  @!P4 R2UR UR9, R9 ;  /* 0x000000000909c2ca */ /* 0x000fe200000e0000 */
[----:B------:R-:W-:Y:S01]  /*4c70*/  IMAD.SHL.U32 R20, R20, 0x100, RZ ;  /* 0x0000010014147824 */ /* 0x000fe200078e00ff */
[----:B------:R-:W-:Y:S01]  /*4c80*/  @!P4 R2UR UR8, R0 ;  /* 0x000000000008c2ca */ /* 0x000fe200000e0000 */
[----:B------:R-:W-:Y:S01]  /*4c90*/  VOTEU.ALL UP0, P4 ;  /* 0x0000000000ff7886 */ /* 0x000fe20002000000 */
[----:B------:R-:W-:Y:S01]  /*4ca0*/  UMOV UR36, UR44 ;  /* 0x0000002c00247c82 */ /* 0x000fe20008000000 */
[----:B------:R-:W-:Y:S02]  /*4cb0*/  @!P4 VIADD R0, R20, 0xc0 ;  /* 0x000000c01400c836 */ /* 0x000fe40000000000 */
[----:B------:R-:W-:Y:S01]  /*4cc0*/  @P0 IMAD.MOV R0, RZ, RZ, R20 ;  /* 0x000000ffff000224 */ /* 0x000fe200078e0214 */
[----:B------:R-:W-:Y:S01]  /*4cd0*/  PLOP3.LUT P0, PT, P4, PT, PT, 0x8, 0x80 ;  /* 0x000000000080781c */ /* 0x000fe2000270e170 */
[----:B------:R-:W-:Y:S01]  /*4ce0*/  @!UP0 UIADD3 UR32, UPT, UPT, UR4, 0x400, URZ ;  /* 0x0000040004208890 */ /* 0x000fe2000fffe0ff */
[----:B------:R-:W-:Y:S11]  /*4cf0*/  VOTEU.ALL UP0, P4 ;  /* 0x0000000000ff7886 */ /* 0x000ff60002000000 */
[----:B------:R-:W-:Y:S01]  /*4d00*/  @P0 R2UR.BROADCAST UR34, R0 ;  /* 0x00000000002202ca */ /* 0x000fe200008e0000 */
[----:B------:R-:W-:Y:S01]  /*4d10*/  IMAD.U32 R10, RZ, RZ, UR9 ;  /* 0x00000009ff0a7e24 */ /* 0x000fe2000f8e00ff */
[----:B------:R-:W-:Y:S01]  /*4d20*/  UMOV UR9, 0x10000000 ;  /* 0x1000000000097882 */ /* 0x000fe20000000000 */
[----:B------:R-:W-:Y:S01]  /*4d30*/  IMAD.U32 R11, RZ, RZ, UR8 ;  /* 0x00000008ff0b7e24 */ /* 0x000fe2000f8e00ff */
[----:B------:R-:W-:Y:S01]  /*4d40*/  UMOV UR8, 0x0 ;  /* 0x0000000000087882 */ /* 0x000fe20000000000 */
[----:B------:R-:W-:Y:S01]  /*4d50*/  @!P4 IMAD.MOV.U32 R0, RZ, RZ, 0x4000 ;  /* 0x00004000ff00c424 */ /* 0x000fe200078e00ff */
[----:B------:R-:W-:Y:S02]  /*4d60*/  @!P4 R2UR UR10, R10 ;  /* 0x000000000a0ac2ca */ /* 0x000fe400000e0000 */
[----:B------:R-:W-:Y:S02]  /*4d70*/  @!P4 R2UR UR11, R11 ;  /* 0x000000000b0bc2ca */ /* 0x000fe400000e0000 */
[----:B------:R-:W-:Y:S11]  /*4d80*/  @!P4 IADD3 R9, P0, PT, R36, 0x980, RZ ;  /* 0x000009802409c810 */ /* 0x000ff60007f1e0ff */
[----:B------:R2:W-:Y:S01]  /*4d90*/  @!UP0 UTMALDG.3D [UR32], [UR10], desc[UR8] ;  /* 0x000008200a0085b4 */ /* 0x0005e20008011000 */
[----:B------:R3:W-:Y:S01]  /*4da0*/  @!P4 SYNCS.ARRIVE.TRANS64.RED.A0TR RZ, [UR4+0x30], R0 ;  /* 0x00003000ffffc9a7 */ /* 0x0007e20008300404 */
[----:B------:R-:W-:Y:S01]  /*4db0*/  SYNCS.ARRIVE.TRANS64.RED.A1T0 RZ, [UR7], RZ ;  /* 0x000000ffffff79a7 */ /* 0x000fe20008100407 */
[----:B---3--:R-:W-:Y:S01]  /*4dc0*/  @!P4 IMAD.X R0, RZ, RZ, R37, P0 ;  /* 0x000000ffff00c224 */ /* 0x008fe200000e0625 */
[----:B------:R-:W3:Y:S02]  /*4dd0*/  SYNCS.PHASECHK.TRANS64.TRYWAIT P2, [UR4+0x58], R38 ;  /* 0x00005826ff0075a7 */ /* 0x000ee40008041104 */
[----:B--23--:R-:W-:Y:S05]  /*4de0*/  @!P2 BRA `(.L_x_85) ;  /* 0x00000070008ca947 */ /* 0x00cfea0003800000 */
.L_x_167:
[----:B------:R-:W-:Y:S01]  /*4df0*/  @!P4 R2UR UR9, R9 ;  /* 0x000000000909c2ca */ /* 0x000fe200000e0000 */
[----:B------:R-:W-:Y:S01]  /*4e00*/  VOTEU.ALL UP0, P4 ;  /* 0x0000000000ff7886 */ /* 0x000fe20002000000 */
[----:B------:R-:W-:Y:S01]  /*4e10*/  @!P4 R2UR UR8, R0 ;  /* 0x000000000008c2ca */ /* 0x000fe200000e0000 */
[----:B------:R-:W-:Y:S01]  /*4e20*/  @!P4 IMAD R0, R39, -0x40, R20 ;  /* 0xffffffc02700c824 */ /* 0x000fe200078e0214 */
[----:B------:R-:W-:Y:S01]  /*4e30*/  UMOV UR27, UR35 ;  /* 0x00000023001b7c82 */ /* 0x000fe20008000000 */
[----:B------:R-:W-:Y:S01]  /*4e40*/  UMOV UR28, UR44 ;  /* 0x0000002c001c7c82 */ /* 0x000fe20008000000 */
[----:B------:R-:W-:Y:S01]  /*4e50*/  @!UP0 UIADD3 UR24, UPT, UPT, UR4, 0x4400, URZ ;  /* 0x0000440004188890 */ /* 0x000fe2000fffe0ff */
[----:B------:R-:W-:Y:S02]  /*4e60*/  @!P4 IADD3 R9, P0, PT, R36, 0x980, RZ ;  /* 0x000009802409c810 */ /* 0x000fe40007f1e0ff */
[----:B------:R-:W-:Y:S01]  /*4e70*/  @!P4 R2UR UR26, R0 ;  /* 0x00000000001ac2ca */ /* 0x000fe200000e0000 */
[----:B------:R-:W-:Y:S03]  /*4e80*/  @!P4 IMAD.MOV.U32 R0, RZ, RZ, 0x4000 ;  /* 0x00004000ff00c424 */ /* 0x000fe600078e00ff */
[----:B------:R-:W-:Y:S01]  /*4e90*/  IMAD.U32 R10, RZ, RZ, UR9 ;  /* 0x00000009ff0a7e24 */ /* 0x000fe2000f8e00ff */
[----:B------:R-:W-:Y:S01]  /*4ea0*/  UMOV UR9, 0x10000000 ;  /* 0x1000000000097882 */ /* 0x000fe20000000000 */
[----:B------:R-:W-:Y:S01]  /*4eb0*/  IMAD.U32 R11, RZ, RZ, UR8 ;  /* 0x00000008ff0b7e24 */ /* 0x000fe2000f8e00ff */
[----:B------:R-:W-:Y:S02]  /*4ec0*/  UMOV UR8, 0x0 ;  /* 0x0000000000087882 */ /* 0x000fe40000000000 */
[----:B------:R-:W-:Y:S02]  /*4ed0*/  @!P4 R2UR UR10, R10 ;  /* 0x000000000a0ac2ca */ /* 0x000fe400000e0000 */
[----:B------:R-:W-:Y:S02]  /*4ee0*/  @!P4 R2UR UR11, R11 ;  /* 0x000000000b0bc2ca */ /* 0x000fe400000e0000 */
[----:B------:R-:W-:Y:S01]  /*4ef0*/  @!UP0 UIADD3 UR26, UPT, UPT, UR26, 0x80, URZ ;  /* 0x000000801a1a8890 */ /* 0x000fe2000fffe0ff */
[----:B------:R-:W-:Y:S10]  /*4f00*/  VOTEU.ALL UP0, P4 ;  /* 0x0000000000ff7886 */ /* 0x000ff40002000000 */
[----:B------:R2:W-:Y:S01]  /*4f10*/  @!UP0 UTMALDG.3D [UR24], [UR10], desc[UR8] ;  /* 0x000008180a0085b4 */ /* 0x0005e20008011000 */
[----:B------:R3:W-:Y:S01]  /*4f20*/  @!P4 SYNCS.ARRIVE.TRANS64.RED.A0TR RZ, [UR4+0x38], R0 ;  /* 0x00003800ffffc9a7 */ /* 0x0007e20008300404 */
[----:B------:R-:W-:Y:S01]  /*4f30*/  SYNCS.ARRIVE.TRANS64.RED.A1T0 RZ, [UR6], RZ ;  /* 0x000000ffffff79a7 */ /* 0x000fe20008100406 */
[----:B---3--:R-:W-:Y:S01]  /*4f40*/  @!P4 IMAD.X R0, RZ, RZ, R37, P0 ;  /* 0x000000ffff00c224 */ /* 0x008fe200000e0625 */
[----:B------:R-:W3:Y:S02]  /*4f50*/  SYNCS.PHASECHK.TRANS64.TRYWAIT P2, [UR4+0x60], R38 ;  /* 0x00006026ff0075a7 */ /* 0x000ee40008041104 */
[----:B--23--:R-:W-:Y:S05]  /*4f60*/  @!P2 BRA `(.L_x_86) ;  /* 0x000000700044a947 */ /* 0x00cfea0003800000 */
.L_x_169:
[----:B------:R-:W-:Y:S01]  /*4f70*/  @!P4 R2UR UR9, R9 ;  /* 0x000000000909c2ca */ /* 0x000fe200000e0000 */
[----:B------:R-:W-:Y:S01]  /*4f80*/  VOTEU.ALL UP0, P4 ;  /* 0x0000000000ff7886 */ /* 0x000fe20002000000 */
[----:B------:R-:W-:Y:S01]  /*4f90*/  @!P4 R2UR UR8, R0 ;  /* 0x000000000008c2ca */ /* 0x000fe200000e0000 */
[----:B------:R-:W-:Y:S01]  /*4fa0*/  @!P4 IMAD R0, R39, 0x40, R20 ;  /* 0x000000402700c824 */ /* 0x000fe200078e0214 */
[----:B------:R-:W-:Y:S01]  /*4fb0*/  UMOV UR19, UR35 ;  /* 0x0000002300137c82 */ /* 0x000fe20008000000 */
[----:B------:R-:W-:Y:S01]  /*4fc0*/  UMOV UR20, UR44 ;  /* 0x0000002c00147c82 */ /* 0x000fe20008000000 */
[----:B------:R-:W-:Y:S01]  /*4fd0*/  @!UP0 UIADD3 UR16, UPT, UPT, UR4, 0x8400, URZ ;  /* 0x0000840004108890 */ /* 0x000fe2000fffe0ff */
[----:B------:R-:W-:Y:S02]  /*4fe0*/  @!P4 IADD3 R40, P0, PT, R36, 0x980, RZ ;  /* 0x000009802428c810 */ /* 0x000fe40007f1e0ff */
[----:B------:R-:W-:Y:S01]  /*4ff0*/  @!P4 R2UR UR18, R0 ;  /* 0x000000000012c2ca */ /* 0x000fe200000e0000 */
[----:B------:R-:W-:Y:S02]  /*5000*/  @!P4 IMAD.MOV.U32 R0, RZ, RZ, 0x4000 ;  /* 0x00004000ff00c424 */ /* 0x000fe400078e00ff */
[----:B------:R-:W-:Y:S02]  /*5010*/  @!P4 IMAD.X R12, RZ, RZ, R37, P0 ;  /* 0x000000ffff0cc224 */ /* 0x000fe400000e0625 */
[----:B------:R-:W-:Y:S01]  /*5020*/  IMAD.U32 R10, RZ, RZ, UR9 ;  /* 0x00000009ff0a7e24 */ /* 0x000fe2000f8e00ff */
[----:B------:R-:W-:Y:S01]  /*5030*/  UMOV UR9, 0x10000000 ;  /* 0x1000000000097882 */ /* 0x000fe20000000000 */
[----:B------:R-:W-:Y:S01]  /*5040*/  IMAD.U32 R11, RZ, RZ, UR8 ;  /* 0x00000008ff0b7e24 */ /* 0x000fe2000f8e00ff */
[----:B------:R-:W-:Y:S02]  /*5050*/  UMOV UR8, 0x0 ;  /* 0x0000000000087882 */ /* 0x000fe40000000000 */
[----:B------:R-:W-:Y:S02]  /*5060*/  @!P4 R2UR UR10, R10 ;  /* 0x000000000a0ac2ca */ /* 0x000fe400000e0000 */
[----:B------:R-:W-:Y:S01]  /*5070*/  @!P4 R2UR UR11, R11 ;  /* 0x000000000b0bc2ca */ /* 0x000fe200000e0000 */
[----:B------:R-:W-:Y:S01]  /*5080*/  @!UP0 UIADD3 UR18, UPT, UPT, UR18, 0x40, URZ ;  /* 0x0000004012128890 */ /* 0x000fe2000fffe0ff */
[----:B------:R-:W-:Y:S11]  /*5090*/  VOTEU.ALL UP0, P4 ;  /* 0x0000000000ff7886 */ /* 0x000ff60002000000 */
[----:B------:R2:W-:Y:S01]  /*50a0*/  @!UP0 UTMALDG.3D [UR16], [UR10], desc[UR8] ;  /* 0x000008100a0085b4 */ /* 0x0005e20008011000 */
[----:B------:R2:W-:Y:S01]  /*50b0*/  @!P4 SYNCS.ARRIVE.TRANS64.RED.A0TR RZ, [UR4+0x40], R0 ;  /* 0x00004000ffffc9a7 */ /* 0x0005e20008300404 */
[----:B------:R-:W-:Y:S01]  /*50c0*/  SYNCS.ARRIVE.TRANS64.RED.A1T0 RZ, [UR45], RZ ;  /* 0x000000ffffff79a7 */ /* 0x000fe2000810042d */
[----:B------:R-:W3:Y:S02]  /*50d0*/  SYNCS.PHASECHK.TRANS64.TRYWAIT P2, [UR4+0x68], R38 ;  /* 0x00006826ff0075a7 */ /* 0x000ee40008041104 */
[----:B--23--:R-:W-:Y:S05]  /*50e0*/  @!P2 BRA `(.L_x_87) ;  /* 0x0000006c00fca947 */ /* 0x00cfea0003800000 */
.L_x_171:
[----:B------:R-:W2:Y:S01]  /*50f0*/  LDC.64 R14, c[0x0][0xf10] ;  /* 0x0003c400ff0e7b82 */ /* 0x000ea20000000a00 */
[----:B------:R-:W-:Y:S01]  /*5100*/  @!P4 R2UR UR9, R40 ;  /* 0x000000002809c2ca */ /* 0x000fe200000e0000 */
[----:B------:R-:W-:Y:S01]  /*5110*/  UMOV UR18, 0x0 ;  /* 0x0000000000127882 */ /* 0x000fe20000000000 */
[----:B------:R-:W-:Y:S01]  /*5120*/  @!P4 R2UR UR8, R12 ;  /* 0x000000000c08c2ca */ /* 0x000fe200000e0000 */
[----:B------:R-:W-:Y:S01]  /*5130*/  @!P4 VIADD R12, R20, 0xc0 ;  /* 0x000000c0140cc836 */ /* 0x000fe20000000000 */
[----:B------:R-:W-:Y:S03]  /*5140*/  ISETP.NE.OR P0, PT, R39, RZ, P4 ;  /* 0x000000ff2700720c */ /* 0x000fe60002705670 */
[----:B------:R-:W3:Y:S01]  /*5150*/  LDC.64 R10, c[0x0][0xf18] ;  /* 0x0003c600ff0a7b82 */ /* 0x000ee20000000a00 */
[----:B------:R-:W-:Y:S01]  /*5160*/  @P3 SHF.R.U32.HI R31, RZ, 0x10, R25 ;  /* 0x00000010ff1f3819 */ /* 0x000fe20000011619 */
[----:B------:R-:W-:Y:S01]  /*5170*/  VOTEU.ALL UP0, P4 ;  /* 0x0000000000ff7886 */ /* 0x000fe20002000000 */
[----:B------:R-:W-:Y:S01]  /*5180*/  LOP3.LUT R35, R35, 0x1, RZ, 0x3c, !PT ;  /* 0x0000000123237812 */ /* 0x000fe200078e3cff */
[----:B------:R-:W-:Y:S01]  /*5190*/  UMOV UR19, 0x10000000 ;  /* 0x1000000000137882 */ /* 0x000fe20000000000 */
[----:B------:R-:W-:Y:S03]  /*51a0*/  UMOV UR11, UR35 ;  /* 0x00000023000b7c82 */ /* 0x000fe60008000000 */
[----:B------:R-:W4:Y:S01]  /*51b0*/  @!P1 LDC R0, c[0x0][0xf20] ;  /* 0x0003c800ff009b82 */ /* 0x000f220000000800 */
[----:B------:R-:W-:Y:S01]  /*51c0*/  UMOV UR12, UR44 ;  /* 0x0000002c000c7c82 */ /* 0x000fe20008000000 */
[----:B------:R-:W-:Y:S01]  /*51d0*/  @P3 R2UR UR44, R31 ;  /* 0x000000001f2c32ca */ /* 0x000fe200000e0000 */
[----:B-1----:R-:W-:Y:S05]  /*51e0*/  IMAD.U32 R38, RZ, RZ, UR9 ;  /* 0x00000009ff267e24 */ /* 0x002fea000f8e00ff */
[----:B------:R-:W1:Y:S01]  /*51f0*/  @!P1 LDC R3, c[0x0][0xf0c] ;  /* 0x0003c300ff039b82 */ /* 0x000e620000000800 */
[----:B------:R-:W-:Y:S01]  /*5200*/  IMAD.U32 R39, RZ, RZ, UR8 ;  /* 0x00000008ff277e24 */ /* 0x000fe2000f8e00ff */
[----:B------:R-:W-:Y:S01]  /*5210*/  @!UP0 UIADD3 UR8, UPT, UPT, UR4, 0xc400, URZ ;  /* 0x0000c40004088890 */ /* 0x000fe2000fffe0ff */
[----:B------:R-:W-:Y:S01]  /*5220*/  @!P0 IMAD.MOV R12, RZ, RZ, R20 ;  /* 0x000000ffff0c8224 */ /* 0x000fe200078e0214 */
[----:B------:R-:W-:Y:S01]  /*5230*/  @!P4 R2UR UR20, R38 ;  /* 0x000000002614c2ca */ /* 0x000fe200000e0000 */
[----:B------:R-:W-:Y:S01]  /*5240*/  @!UP0 UIADD3 UR9, UPT, UPT, UR4, 0x48, URZ ;  /* 0x0000004804098890 */ /* 0x000fe2000fffe0ff */
[----:B------:R-:W-:Y:S01]  /*5250*/  @!P4 R2UR UR21, R39 ;  /* 0x000000002715c2ca */ /* 0x000fe200000e0000 */
[----:B------:R-:W-:Y:S01]  /*5260*/  VOTEU.ALL UP0, P4 ;  /* 0x0000000000ff7886 */ /* 0x000fe20002000000 */
[----:B------:R-:W-:Y:S01]  /*5270*/  PLOP3.LUT P0, PT, P4, PT, PT, 0x8, 0x80 ;  /* 0x000000000080781c */ /* 0x000fe2000270e170 */
[----:B------:R-:W-:Y:S11]  /*5280*/  VIADD R34, R34, 0x1 ;  /* 0x0000000122227836 */ /* 0x000ff60000000000 */
[----:B------:R-:W-:Y:S01]  /*5290*/  @!UPT UIADD3 URZ, UPT, UPT, URZ, URZ, URZ ;  /* 0x000000fffffff290 */ /* 0x000fe2000fffe0ff */
[----:B------:R-:W-:Y:S01]  /*52a0*/  @P0 R2UR.BROADCAST UR10, R12 ;  /* 0x000000000c0a02ca */ /* 0x000fe200008e0000 */
[----:B------:R-:W-:Y:S11]  /*52b0*/  VIADD R32, R32, 0x1 ;  /* 0x0000000120207836 */ /* 0x000ff60000000000 */
[----:B------:R-:W-:Y:S01]  /*52c0*/  @!UPT UIADD3 URZ, UPT, UPT, URZ, URZ, URZ ;  /* 0x000000fffffff290 */ /* 0x000fe2000fffe0ff */
[----:B------:R5:W-:Y:S01]  /*52d0*/  @!UP0 UTMALDG.3D [UR8], [UR20], desc[UR18] ;  /* 0x00001208140085b4 */ /* 0x000be20008011000 */
[----:B------:R5:W-:Y:S01]  /*52e0*/  @!P4 SYNCS.ARRIVE.TRANS64.RED.A0TR RZ, [UR4+0x48], R30 ;  /* 0x0000481effffc9a7 */ /* 0x000be20008300404 */
[----:B---3--:R-:W-:Y:S01]  /*52f0*/  @!P1 ISETP.NE.AND P0, PT, R10, 0x1, PT ;  /* 0x000000010a00980c */ /* 0x008fe20003f05270 */
[----:B--2---:R-:W-:Y:S01]  /*5300*/  @!P1 IMAD.HI.U32 R14, R13, R14, RZ ;  /* 0x0000000e0d0e9227 */ /* 0x004fe200078e00ff */
[----:B-1----:R-:W-:Y:S01]  /*5310*/  @!P1 ISETP.NE.AND P2, PT, R3, 0x1, PT ;  /* 0x000000010300980c */ /* 0x002fe20003f45270 */
[----:B------:R-:W-:Y:S02]  /*5320*/  UPLOP3.LUT UP0, UPT, UPT, UPT, UPT, 0x80, 0x8 ;  /* 0x000000000008789c */ /* 0x000fe40003f0f070 */
[C---:B------:R-:W-:Y:S01]  /*5330*/  @!P1 IMAD.HI.U32 R11, R8.reuse, R11, RZ ;  /* 0x0000000b080b9227 */ /* 0x040fe200078e00ff */
[----:B------:R-:W-:Y:S04]  /*5340*/  @!P1 SHF.R.U32.HI R14, RZ, R15, R14 ;  /* 0x0000000fff0e9219 */ /* 0x000fe8000001160e */
[----:B----4-:R-:W-:Y:S02]  /*5350*/  @!P1 SHF.R.U32.HI R9, RZ, R0, R11 ;  /* 0x00000000ff099219 */ /* 0x010fe4000001160b */
[----:B------:R-:W-:Y:S02]  /*5360*/  @!P1 SEL R14, R13, R14, !P2 ;  /* 0x0000000e0d0e9207 */ /* 0x000fe40005000000 */
[----:B------:R-:W-:Y:S01]  /*5370*/  @!P1 SEL R9, R8, R9, !P0 ;  /* 0x0000000908099207 */ /* 0x000fe20004000000 */
[----:B------:R-:W-:Y:S01]  /*5380*/  SYNCS.ARRIVE.TRANS64.RED.A1T0 RZ, [UR5], RZ ;  /* 0x000000ffffff79a7 */ /* 0x000fe20008100405 */
[C---:B------:R-:W-:Y:S03]  /*5390*/  ISETP.NE.AND P0, PT, R34.reuse, 0x2, PT ;  /* 0x000000022200780c */ /* 0x040fe60003f05270 */
[----:B------:R-:W-:Y:S01]  /*53a0*/  @!P1 IMAD.IADD R0, R9, 0x1, -R14 ;  /* 0x0000000109009824 */ /* 0x000fe200078e0a0e */
[----:B------:R-:W-:Y:S01]  /*53b0*/  SEL R34, R34, RZ, P0 ;  /* 0x000000ff22227207 */ /* 0x000fe20000000000 */
[----:B------:R-:W-:Y:S02]  /*53c0*/  @!P1 IMAD.IADD R9, R14, 0x1, -R9 ;  /* 0x000000010e099824 */ /* 0x000fe400078e0a09 */
[----:B------:R-:W-:Y:S02]  /*53d0*/  @!P1 IMAD R13, R0, R3, R13 ;  /* 0x00000003000d9224 */ /* 0x000fe400078e020d */
[----:B------:R-:W-:Y:S02]  /*53e0*/  @!P1 IMAD R8, R9, R10, R8 ;  /* 0x0000000a09089224 */ /* 0x000fe400078e0208 */
[----:B------:R-:W-:Y:S02]  /*53f0*/  IMAD.IADD R12, R13, 0x1, R152 ;  /* 0x000000010d0c7824 */ /* 0x000fe400078e0298 */
[----:B------:R-:W-:Y:S03]  /*5400*/  IMAD.IADD R20, R8, 0x1, R150 ;  /* 0x0000000108147824 */ /* 0x000fe600078e0296 */
[----:B-----5:R-:W-:Y:S02]  /*5410*/  R2UR UR19, R12 ;  /* 0x000000000c1372ca */ /* 0x020fe400000e0000 */
[----:B------:R-:W-:Y:S04]  /*5420*/  SEL R12, RZ, 0x1, P0 ;  /* 0x00000001ff0c7807 */ /* 0x000fe80000000000 */
[----:B------:R-:W-:Y:S01]  /*5430*/  LOP3.LUT R33, R33, R12, RZ, 0x3c, !PT ;  /* 0x0000000c21217212 */ /* 0x000fe200078e3cff */
[----:B------:R-:W-:Y:S08]  /*5440*/  @P3 BRA `(.L_x_88) ;  /* 0xfffffff0006c3947 */ /* 0x000ff0000383ffff */
[----:B------:R-:W-:-:S04]  /*5450*/  SHF.L.U32 R3, R35, 0x1f, RZ ;  /* 0x0000001f23037819 */ /* 0x000fc800000006ff */
[----:B------:R-:W1:Y:S02]  /*5460*/  SYNCS.PHASECHK.TRANS64.TRYWAIT P0, [UR4+0x50], R3 ;  /* 0x00005003ff0075a7 */ /* 0x000e640008001104 */
[----:B-1----:R-:W-:Y:S05]  /*5470*/  @!P0 BRA `(.L_x_89) ;  /* 0x0000006c00308947 */ /* 0x002fea0003800000 */
.L_x_173:
[----:B------:R-:W2:Y:S02]  /*5480*/  SYNCS.PHASECHK.TRANS64.TRYWAIT P0, [UR4+0x58], R3 ;  /* 0x00005803ff0075a7 */ /* 0x000ea40008001104 */
[----:B--2---:R-:W-:Y:S05]  /*5490*/  @!P0 BRA `(.L_x_90) ;  /* 0x0000006c00408947 */ /* 0x004fea0003800000 */
.L_x_175:
[----:B------:R-:W2:Y:S02]  /*54a0*/  SYNCS.PHASECHK.TRANS64.TRYWAIT P0, [UR4+0x60], R3 ;  /* 0x00006003ff0075a7 */ /* 0x000ea40008001104 */
[----:B--2---:R-:W-:Y:S05]  /*54b0*/  @!P0 BRA `(.L_x_91) ;  /* 0x0000006c00508947 */ /* 0x004fea0003800000 */
.L_x_177:
[----:B-1----:R-:W-:-:S07]  /*54c0*/  MOV R0, UR4 ;  /* 0x0000000400007c02 */ /* 0x002fce0008000f00 */
.L_x_92:
[----:B-1----:R-:W-:-:S04]  /*54d0*/  SHF.L.U32 R3, R35, 0x1f, RZ ;  /* 0x0000001f23037819 */ /* 0x002fc800000006ff */
[----:B------:R1:W2:Y:S03]  /*54e0*/  SYNCS.PHASECHK.TRANS64.TRYWAIT P0, [R0+URZ+0x68], R3 ;  /* 0x00006803000075a7 */ /* 0x0002a600080011ff */
[----:B--2---:R-:W-:Y:S05]  /*54f0*/  @!P0 NANOSLEEP.SYNCS 0x989680 ;  /* 0x009896800000895d */ /* 0x004fea0003900000 */
[----:B------:R-:W2:Y:S02]  /*5500*/  @!P0 SYNCS.PHASECHK.TRANS64 P0, [R0+URZ+0x68], R3 ;  /* 0x00006803000085a7 */ /* 0x000ea400080010ff */
[----:B--2---:R-:W-:Y:S05]  /*5510*/  @P0 EXIT ;  /* 0x000000000000094d */ /* 0x004fea0003800000 */
[----:B------:R-:W-:Y:S05]  /*5520*/  BRA `(.L_x_92) ;  /* 0xfffffffc00e87947 */ /* 0x000fea000383ffff */
.L_x_77:
[----:B------:R-:W-:-:S06]  /*5530*/  UISETP.GE.AND UP0, UPT, UR7, 0x4, UPT ;  /* 0x000000040700788c */ /* 0x000fcc000bf06270 */
[----:B------:R-:W-:-:S13]  /*5540*/  PLOP3.LUT P0, PT, PT, PT, UP0, 0x80, 0x8 ;  /* 0x000000000008781c */ /* 0x000fda0003f0f008 */
[----:B---3--:R-:W-:Y:S05]  /*5550*/  @!P0 EXIT ;  /* 0x000000000000894d */ /* 0x008fea0003800000 */
[----:B------:R-:W-:Y:S01]  /*5560*/  BAR.SYNC.DEFER_BLOCKING 0x6, 0xa0 ;  /* 0x0182800000007b1d */ /* 0x000fe20000010000 */
[C---:B------:R-:W-:Y:S01]  /*5570*/  IMAD.SHL.U32 R5, R165.reuse, 0x40, RZ ;  /* 0x00000040a5057824 */ /* 0x040fe200078e00ff */
[C---:B------:R-:W-:Y:S01]  /*5580*/  LOP3.LUT R157, R165.reuse, 0x1, RZ, 0xc0, !PT ;  /* 0x00000001a59d7812 */ /* 0x040fe200078ec0ff */
[C---:B------:R-:W-:Y:S02]  /*5590*/  IMAD.U32 R2, R165.reuse, 0x10000, RZ ;  /* 0x00010000a5027824 */ /* 0x040fe400078e00ff */
[----:B------:R-:W-:Y:S01]  /*55a0*/  IMAD.SHL.U32 R156, R165, 0x8, RZ ;  /* 0x00000008a59c7824 */ /* 0x000fe200078e00ff */
[----:B------:R-:W-:Y:S02]  /*55b0*/  UMOV UR49, 0x400 ;  /* 0x0000040000317882 */ /* 0x000fe40000000000 */
[----:B------:R-:W1:Y:S01]  /*55c0*/  LDC R155, c[0x0][0x370] ;  /* 0x0000dc00ff9b7b82 */ /* 0x000e620000000800 */
[----:B------:R-:W-:Y:S01]  /*55d0*/  ULEA UR49, UR45, UR49, 0x18 ;  /* 0x000000312d317291 */ /* 0x000fe2000f8ec0ff */
[----:B------:R-:W-:Y:S01]  /*55e0*/  ISETP.NE.U32.AND P0, PT, R157, 0x1, PT ;  /* 0x000000019d00780c */ /* 0x000fe20003f05070 */
[----:B------:R-:W-:Y:S01]  /*55f0*/  IMAD.MOV.U32 R164, RZ, RZ, 0x2 ;  /* 0x00000002ffa47424 */ /* 0x000fe200078e00ff */
[----:B------:R-:W-:Y:S01]  /*5600*/  LOP3.LUT R7, R5, 0x1c0, RZ, 0xc0, !PT ;  /* 0x000001c005077812 */ /* 0x000fe200078ec0ff */
[----:B------:R-:W-:Y:S01]  /*5610*/  UIADD3 UR4, UPT, UPT, UR49, 0x400, URZ ;  /* 0x0000040031047890 */ /* 0x000fe2000fffe0ff */
[----:B------:R-:W-:Y:S01]  /*5620*/  LOP3.LUT R2, R2, 0x600000, RZ, 0xc0, !PT ;  /* 0x0060000002027812 */ /* 0x000fe200078ec0ff */
[----:B------:R-:W-:Y:S01]  /*5630*/  IMAD.MOV.U32 R163, RZ, RZ, 0x4 ;  /* 0x00000004ffa37424 */ /* 0x000fe200078e00ff */
[----:B------:R-:W2:Y:S01]  /*5640*/  LDC R74, c[0x0][0xf0c] ;  /* 0x0003c300ff4a7b82 */ /* 0x000ea20000000800 */
[----:B------:R-:W-:Y:S01]  /*5650*/  R2P PR, R165, 0x6 ;  /* 0x00000006a5007804 */ /* 0x000fe20000000000 */
[----:B------:R-:W-:Y:S01]  /*5660*/  IMAD.MOV.U32 R162, RZ, RZ, 0x1 ;  /* 0x00000001ffa27424 */ /* 0x000fe200078e00ff */
[----:B------:R-:W-:Y:S01]  /*5670*/  LOP3.LUT R156, R7, 0x38, R156, 0xf8, !PT ;  /* 0x00000038079c7812 */ /* 0x000fe200078ef89c */
[----:B------:R-:W-:Y:S01]  /*5680*/  IMAD.MOV.U32 R79, RZ, RZ, RZ ;  /* 0x000000ffff4f7224 */ /* 0x000fe200078e00ff */
[----:B------:R-:W-:Y:S01]  /*5690*/  P2R R0, PR, RZ, 0x1 ;  /* 0x00000001ff007803 */ /* 0x000fe20000000000 */
[----:B------:R-:W-:Y:S01]  /*56a0*/  IMAD.MOV.U32 R169, RZ, RZ, RZ ;  /* 0x000000ffffa97224 */ /* 0x000fe200078e00ff */
[----:B------:R-:W-:Y:S01]  /*56b0*/  LOP3.LUT R156, R156, 0x1e00, R5, 0xf8, !PT ;  /* 0x00001e009c9c7812 */ /* 0x000fe200078ef805 */
[----:B------:R-:W3:Y:S01]  /*56c0*/  LDC R153, c[0x0][0xf20] ;  /* 0x0003c800ff997b82 */ /* 0x000ee20000000800 */
[----:B------:R-:W4:Y:S01]  /*56d0*/  LDS R3, [UR49+0x100] ;  /* 0x00010031ff037984 */ /* 0x000f220008000800 */
[----:B------:R-:W-:Y:S01]  /*56e0*/  LOP3.LUT R165, R165, 0x60, RZ, 0xc0, !PT ;  /* 0x00000060a5a57812 */ /* 0x000fe200078ec0ff */
[----:B------:R-:W-:Y:S01]  /*56f0*/  IMAD.MOV.U32 R161, RZ, RZ, RZ ;  /* 0x000000ffffa17224 */ /* 0x000fe200078e00ff */
[----:B------:R-:W-:Y:S01]  /*5700*/  SEL R164, R164, 0xfffffffe, !P1 ;  /* 0xfffffffea4a47807 */ /* 0x000fe20004800000 */
[----:B------:R-:W-:Y:S01]  /*5710*/  IMAD.U32 R159, RZ, RZ, UR4 ;  /* 0x00000004ff9f7e24 */ /* 0x000fe2000f8e00ff */
[----:B------:R-:W-:Y:S01]  /*5720*/  SEL R163, R163, 0xfffffffc, !P2 ;  /* 0xfffffffca3a37807 */ /* 0x000fe20005000000 */
[----:B------:R-:W1:Y:S01]  /*5730*/  LDCU.64 UR52, c[0x0][0x348] ;  /* 0x00006900ff3477ac */ /* 0x000e620008000a00 */
[----:B------:R-:W1:Y:S01]  /*5740*/  LDC R73, c[0x0][0xf30] ;  /* 0x0003cc00ff497b82 */ /* 0x000e620000000800 */
[----:B------:R-:W1:Y:S01]  /*5750*/  LDCU.64 UR36, c[0x0][0xc88] ;  /* 0x00019100ff2477ac */ /* 0x000e620008000a00 */
[----:B------:R-:W1:Y:S06]  /*5760*/  LDCU.64 UR38, c[0x0][0xc90] ;  /* 0x00019200ff2677ac */ /* 0x000e6c0008000a00 */
[----:B------:R-:W1:Y:S01]  /*5770*/  LDC.64 R148, c[0x0][0xf10] ;  /* 0x0003c400ff947b82 */ /* 0x000e620000000a00 */
[----:B------:R-:W-:Y:S01]  /*5780*/  UMOV UR50, URZ ;  /* 0x000000ff00327c82 */ /* 0x000fe20008000000 */
[----:B------:R-:W-:-:S06]  /*5790*/  UMOV UR51, URZ ;  /* 0x000000ff00337c82 */ /* 0x000fcc0008000000 */
[----:B------:R-:W1:Y:S08]  /*57a0*/  LDC.64 R70, c[0x0][0xf18] ;  /* 0x0003c600ff467b82 */ /* 0x000e700000000a00 */
[----:B------:R-:W1:Y:S08]  /*57b0*/  LDC.64 R68, c[0x0][0xf28] ;  /* 0x0003ca00ff447b82 */ /* 0x000e700000000a00 */
[----:B------:R-:W1:Y:S01]  /*57c0*/  LDC.64 R146, c[0x0][0xcb0] ;  /* 0x00032c00ff927b82 */ /* 0x000e620000000a00 */
[----:B----4-:R-:W-:-:S07]  /*57d0*/  IMAD.IADD R2, R3, 0x1, R2 ;  /* 0x0000000103027824 */ /* 0x010fce00078e0202 */
[----:B------:R-:W4:Y:S08]  /*57e0*/  LDC.64 R144, c[0x0][0xca8] ;  /* 0x00032a00ff907b82 */ /* 0x000f300000000a00 */
[----:B--23--:R-:W1:Y:S02]  /*57f0*/  LDC R154, c[0x0][0x374] ;  /* 0x0000dd00ff9a7b82 */ /* 0x00ce640000000800 */
.L_x_137:
[----:B------:R-:W-:Y:S02]  /*5800*/  LEA R0, R169, UR49, 0x3 ;  /* 0x00000031a9007c11 */ /* 0x000fe4000f8e18ff */
[----:B------:R-:W-:Y:S02]  /*5810*/  SHF.L.U32 R3, R161, 0x1f, RZ ;  /* 0x0000001fa1037819 */ /* 0x000fe400000006ff */
[----:B-1----:R-:W-:Y:S02]  /*5820*/  LEA R16, R169, UR49, 0x4 ;  /* 0x00000031a9107c11 */ /* 0x002fe4000f8e20ff */
[----:B------:R-:W2:Y:S02]  /*5830*/  SYNCS.PHASECHK.TRANS64.TRYWAIT P0, [R0+URZ+0x80], R3 ;  /* 0x00008003000075a7 */ /* 0x000ea400080011ff */
[----:B--23--:R-:W-:Y:S05]  /*5840*/  @!P0 BRA `(.L_x_93) ;  /* 0x0000006800848947 */ /* 0x00cfea0003800000 */
.L_x_178:
[----:B------:R-:W3:Y:S01]  /*5850*/  LDC.64 R14, c[0x0][0xf10] ;  /* 0x0003c400ff0e7b82 */ /* 0x000ee20000000a00 */
[----:B------:R-:W4:Y:S01]  /*5860*/  LDS.128 R16, [R16+0xe0] ;  /* 0x0000e00010107984 */ /* 0x000f220000000c00 */
[----:B-1----:R-:W-:Y:S01]  /*5870*/  ISETP.NE.AND P1, PT, R73, 0x1, PT ;  /* 0x000000014900780c */ /* 0x002fe20003f25270 */
[----:B--2---:R-:W-:Y:S01]  /*5880*/  VIADD R0, R0, 0x90 ;  /* 0x0000009000007836 */ /* 0x004fe20000000000 */
[----:B------:R-:W-:Y:S04]  /*5890*/  ISETP.GE.AND P0, PT, R72, 0x1, PT ;  /* 0x000000014800780c */ /* 0x000fe80003f06270 */
[----:B------:R-:W1:Y:S01]  /*58a0*/  LDC.64 R12, c[0x0][0xf18] ;  /* 0x0003c600ff0c7b82 */ /* 0x000e620000000a00 */
[----:B------:R-:W-:Y:S01]  /*58b0*/  PRMT R0, RZ, 0x654, R0 ;  /* 0x00000654ff007816 */ /* 0x000fe20000000000 */
[----:B------:R-:W-:Y:S01]  /*58c0*/  @!PT LDS RZ, [RZ] ;  /* 0x00000000fffff984 */ /* 0x000fe20000000800 */
[----:B------:R-:W-:Y:S01]  /*58d0*/  @!PT LDS RZ, [RZ] ;  /* 0x00000000fffff984 */ /* 0x000fe20000000800 */
[----:B------:R-:W-:Y:S01]  /*58e0*/  @!PT LDS RZ, [RZ] ;  /* 0x00000000fffff984 */ /* 0x000fe20000000800 */
[----:B------:R-:W-:Y:S01]  /*58f0*/  @!PT LDS RZ, [RZ] ;  /* 0x00000000fffff984 */ /* 0x000fe20000000800 */
[----:B------:R2:W-:Y:S06]  /*5900*/  MEMBAR.ALL.CTA ;  /* 0x0000000000007992 */ /* 0x0005ec0000008000 */
[----:B--2---:R-:W2:Y:S01]  /*5910*/  FENCE.VIEW.ASYNC.S ;  /* 0x00000000000073c6 */ /* 0x004ea20000000000 */
[----:B------:R-:W1:Y:S08]  /*5920*/  @!P1 LDC R11, c[0x0][0xf20] ;  /* 0x0003c800ff0b9b82 */ /* 0x000e700000000800 */
[----:B------:R-:W1:Y:S01]  /*5930*/  @!P1 LDC R10, c[0x0][0xf0c] ;  /* 0x0003c300ff0a9b82 */ /* 0x000e620000000800 */
[----:B--2---:R2:W-:Y:S01]  /*5940*/  SYNCS.ARRIVE.TRANS64.RED.A1T0 RZ, [R0+URZ], RZ ;  /* 0x000000ff00ff79a7 */ /* 0x0045e200081004ff */
[----:B----4-:R-:W-:Y:S04]  /*5950*/  LOP3.LUT P4, RZ, R18, 0x1, RZ, 0xc0, !PT ;  /* 0x0000000112ff7812 */ /* 0x010fe8000788c0ff */
[----:B------:R-:W-:Y:S09]  /*5960*/  P2R R166, PR, RZ, 0x10 ;  /* 0x00000010ffa67803 */ /* 0x000ff20000000000 */
[----:B------:R-:W-:Y:S02]  /*5970*/  @P4 MOV R77, R16 ;  /* 0x00000010004d4202 */ /* 0x000fe40000000f00 */
[----:B------:R-:W-:Y:S01]  /*5980*/  @P4 LOP3.LUT R75, R17, 0xffff, RZ, 0xc0, !PT ;  /* 0x0000ffff114b4812 */ /* 0x000fe200078ec0ff */
[----:B--23--:R-:W-:Y:S06]  /*5990*/  @!P0 BRA `(.L_x_94) ;  /* 0x0000000000a48947 */ /* 0x00cfec0003800000 */
        /* <DEDUP_REMOVED lines=10> */
[----:B------:R-:W-:Y:S03]  /*5a40*/  SEL R7, R155, R22, !P3 ;  /* 0x000000169b077207 */ /* 0x000fe60005800000 */
[-C--:B------:R-:W-:Y:S01]  /*5a50*/  IMAD.HI.U32 R22, R3, R68.reuse, RZ ;  /* 0x0000004403167227 */ /* 0x080fe200078e00ff */
[----:B------:R-:W-:Y:S03]  /*5a60*/  SHF.R.U32.HI R26, RZ, R149, R26 ;  /* 0x00000095ff1a7219 */ /* 0x000fe6000001161a */
[----:B------:R-:W-:Y:S01]  /*5a70*/  IMAD.HI.U32 R24, R7, R68, RZ ;  /* 0x0000004407187227 */ /* 0x000fe200078e00ff */
[----:B------:R-:W-:Y:S02]  /*5a80*/  @P2 SHF.R.U32.HI R3, RZ, R69, R22 ;  /* 0x00000045ff032219 */ /* 0x000fe40000011616 */
[----:B------:R-:W-:Y:S02]  /*5a90*/  SHF.R.U32.HI R22, RZ, R153, R28 ;  /* 0x00000099ff167219 */ /* 0x000fe4000001161c */
[----:B------:R-:W-:Y:S01]  /*5aa0*/  @P2 SHF.R.U32.HI R7, RZ, R69, R24 ;  /* 0x00000045ff072219 */ /* 0x000fe20000011618 */
[C---:B------:R-:W-:Y:S01]  /*5ab0*/  IMAD R4, R72.reuse, R3, RZ ;  /* 0x0000000348047224 */ /* 0x040fe200078e02ff */
[----:B------:R-:W-:Y:S02]  /*5ac0*/  SEL R5, R75, R22, !P0 ;  /* 0x000000164b057207 */ /* 0x000fe40004000000 */
[----:B------:R-:W-:Y:S01]  /*5ad0*/  SEL R3, R77, R26, !P3 ;  /* 0x0000001a4d037207 */ /* 0x000fe20005800000 */
[----:B------:R-:W-:Y:S01]  /*5ae0*/  IMAD R6, R72, R7, RZ ;  /* 0x0000000748067224 */ /* 0x000fe200078e02ff */
[C---:B------:R-:W-:Y:S01]  /*5af0*/  ISETP.GE.AND P0, PT, R5.reuse, R4, PT ;  /* 0x000000040500720c */ /* 0x040fe20003f06270 */
[----:B------:R-:W-:Y:S03]  /*5b00*/  IMAD.HI.U32 R8, R5, R68, RZ ;  /* 0x0000004405087227 */ /* 0x000fe600078e00ff */
[----:B------:R-:W-:Y:S01]  /*5b10*/  ISETP.GE.OR P0, PT, R3, R6, P0 ;  /* 0x000000060300720c */ /* 0x000fe20000706670 */
[----:B------:R-:W-:Y:S01]  /*5b20*/  IMAD.MOV R6, RZ, RZ, -R3 ;  /* 0x000000ffff067224 */ /* 0x000fe200078e0a03 */
[-C--:B------:R-:W-:Y:S03]  /*5b30*/  SHF.R.U32.HI R8, RZ, R69.reuse, R8 ;  /* 0x00000045ff087219 */ /* 0x080fe60000011608 */
[----:B------:R-:W-:Y:S01]  /*5b40*/  IMAD R77, R74, R6, R77 ;  /* 0x000000064a4d7224 */ /* 0x000fe200078e024d */
[----:B------:R-:W-:Y:S05]  /*5b50*/  SEL R9, R5, R8, !P2 ;  /* 0x0000000805097207 */ /* 0x000fea0005000000 */
[----:B------:R-:W-:Y:S02]  /*5b60*/  IMAD.MOV R8, RZ, RZ, -R9 ;  /* 0x000000ffff087224 */ /* 0x000fe400078e0a09 */
[C---:B------:R-:W-:Y:S04]  /*5b70*/  @!P0 IMAD.HI.U32 R4, R3.reuse, R68, RZ ;  /* 0x0000004403048227 */ /* 0x040fe800078e00ff */
[----:B------:R-:W-:Y:S01]  /*5b80*/  IMAD R8, R72, R8, R5 ;  /* 0x0000000848087224 */ /* 0x000fe200078e0205 */
[----:B------:R-:W-:Y:S04]  /*5b90*/  @!P0 SHF.R.U32.HI R4, RZ, R69, R4 ;  /* 0x00000045ff048219 */ /* 0x000fe80000011604 */
[----:B------:R-:W-:Y:S02]  /*5ba0*/  @!P0 SEL R0, R3, R4, !P2 ;  /* 0x0000000403008207 */ /* 0x000fe40005000000 */
[----:B------:R-:W-:Y:S02]  /*5bb0*/  IADD3 R4, PT, PT, -R5, RZ, RZ ;  /* 0x000000ff05047210 */ /* 0x000fe40007ffe1ff */
[----:B------:R-:W-:Y:S01]  /*5bc0*/  @!P0 IADD3 R9, PT, PT, R9, -R0, RZ ;  /* 0x8000000009098210 */ /* 0x000fe20007ffe0ff */
[----:B------:R-:W-:Y:S02]  /*5bd0*/  @!P0 IMAD R0, R7, R8, R0 ;  /* 0x0000000807008224 */ /* 0x000fe400078e0200 */
[----:B------:R-:W-:Y:S02]  /*5be0*/  IMAD R75, R70, R4, R75 ;  /* 0x00000004464b7224 */ /* 0x000fe400078e024b */
[----:B------:R-:W-:Y:S02]  /*5bf0*/  @!P0 IMAD R5, R9, R72, R3 ;  /* 0x0000004809058224 */ /* 0x000fe400078e0203 */
[----:B------:R-:W-:Y:S04]  /*5c00*/  @!P0 IMAD.MOV.U32 R3, RZ, RZ, R0 ;  /* 0x000000ffff038224 */ /* 0x000fe800078e0000 */
[----:B------:R-:W-:Y:S02]  /*5c10*/  IMAD R77, R3, R74, R77 ;  /* 0x0000004a034d7224 */ /* 0x000fe400078e024d */
[----:B------:R-:W-:Y:S07]  /*5c20*/  IMAD R75, R5, R70, R75 ;  /* 0x00000046054b7224 */ /* 0x000fee00078e024b */
.L_x_94:
[----:B-1----:R-:W-:Y:S01]  /*5c30*/  @!P1 IMAD.HI.U32 R4, R75, R13, RZ ;  /* 0x0000000d4b049227 */ /* 0x002fe200078e00ff */
[----:B------:R-:W-:Y:S01]  /*5c40*/  @!P1 ISETP.NE.AND P0, PT, R12, 0x1, PT ;  /* 0x000000010c00980c */ /* 0x000fe20003f05270 */
[----:B------:R-:W-:Y:S01]  /*5c50*/  USHF.L.U32 UR42, UR19, 0x7, URZ ;  /* 0x00000007132a7899 */ /* 0x000fe200080006ff */
[----:B------:R-:W-:Y:S01]  /*5c60*/  @!P1 ISETP.NE.AND P2, PT, R10, 0x1, PT ;  /* 0x000000010a00980c */ /* 0x000fe20003f45270 */
[----:B------:R-:W-:Y:S01]  /*5c70*/  @!P1 IMAD.HI.U32 R0, R77, R14, RZ ;  /* 0x0000000e4d009227 */ /* 0x000fe200078e00ff */
[----:B------:R-:W-:Y:S01]  /*5c80*/  @!P1 SHF.R.U32.HI R4, RZ, R11, R4 ;  /* 0x0000000bff049219 */ /* 0x000fe20000011604 */
[----:B------:R-:W-:Y:S01]  /*5c90*/  BSSY.RECONVERGENT B6, `(.L_x_95) ;  /* 0x000002c000067945 */ /* 0x000fe20003800200 */
[----:B------:R-:W-:Y:S01]  /*5ca0*/  @P4 SHF.R.U32.HI R160, RZ, 0x10, R17 ;  /* 0x00000010ffa04819 */ /* 0x000fe20000011611 */
[----:B------:R-:W-:Y:S01]  /*5cb0*/  VIADD R169, R169, 0x1 ;  /* 0x00000001a9a97836 */ /* 0x000fe20000000000 */
[----:B------:R-:W-:Y:S01]  /*5cc0*/  @!P1 SEL R3, R75, R4, !P0 ;  /* 0x000000044b039207 */ /* 0x000fe20004000000 */
[----:B------:R-:W-:Y:S01]  /*5cd0*/  IMAD.SHL.U32 R168, R20, 0x100, RZ ;  /* 0x0000010014a87824 */ /* 0x000fe200078e00ff */
[----:B------:R-:W-:Y:S02]  /*5ce0*/  @!P1 SHF.R.U32.HI R0, RZ, R15, R0 ;  /* 0x0000000fff009219 */ /* 0x000fe40000011600 */
[----:B------:R-:W-:Y:S02]  /*5cf0*/  LOP3.LUT P0, RZ, R159, 0x3f0, RZ, 0xc0, !PT ;  /* 0x000003f09fff7812 */ /* 0x000fe4000780c0ff */
[----:B------:R-:W-:Y:S05]  /*5d00*/  @!P1 SEL R4, R77, R0, !P2 ;  /* 0x000000004d049207 */ /* 0x000fea0005000000 */
[----:B------:R-:W-:Y:S02]  /*5d10*/  @!P1 IMAD.IADD R0, R3, 0x1, -R4 ;  /* 0x0000000103009824 */ /* 0x000fe400078e0a04 */
[----:B------:R-:W-:Y:S02]  /*5d20*/  @!P1 IMAD.IADD R3, R4, 0x1, -R3 ;  /* 0x0000000104039824 */ /* 0x000fe400078e0a03 */
[----:B------:R-:W-:Y:S02]  /*5d30*/  @!P1 IMAD R77, R0, R10, R77 ;  /* 0x0000000a004d9224 */ /* 0x000fe400078e024d */
[----:B------:R-:W-:Y:S01]  /*5d40*/  @!P1 IMAD R75, R3, R12, R75 ;  /* 0x0000000c034b9224 */ /* 0x000fe200078e024b */
[----:B------:R-:W-:Y:S06]  /*5d50*/  @!P0 BRA `(.L_x_96) ;  /* 0x00000000007c8947 */ /* 0x000fec0003800000 */
[----:B------:R-:W1:Y:S01]  /*5d60*/  LDCU.64 UR8, c[0x4][0x80] ;  /* 0x01001000ff0877ac */ /* 0x000e620008000a00 */
[----:B------:R-:W-:Y:S01]  /*5d70*/  MOV R16, 0x0 ;  /* 0x0000000000107802 */ /* 0x000fe20000000f00 */
[----:B------:R-:W-:Y:S02]  /*5d80*/  HFMA2 R12, -RZ, RZ, 0, 5.9604644775390625e-08 ;  /* 0x00000001ff0c7431 */ /* 0x000fe400000001ff */
[----:B------:R-:W-:Y:S01]  /*5d90*/  IMAD.MOV.U32 R8, RZ, RZ, 0x70 ;  /* 0x00000070ff087424 */ /* 0x000fe200078e00ff */
[----:B------:R2:W3:Y:S01]  /*5da0*/  LDC.64 R14, c[0x4][R16] ;  /* 0x01000000100e7b82 */ /* 0x0004e20000000a00 */
[----:B------:R-:W4:Y:S01]  /*5db0*/  LDCU.64 UR6, c[0x4][0x88] ;  /* 0x01001100ff0677ac */ /* 0x000f220008000a00 */
[----:B------:R-:W-:Y:S01]  /*5dc0*/  IMAD.MOV.U32 R13, RZ, RZ, RZ ;  /* 0x000000ffff0d7224 */ /* 0x000fe200078e00ff */
[----:B------:R-:W2:Y:S01]  /*5dd0*/  LDCU.64 UR4, c[0x4][0x8] ;  /* 0x01000100ff0477ac */ /* 0x000ea20008000a00 */
[----:B-1----:R-:W-:Y:S01]  /*5de0*/  MOV R5, UR9 ;  /* 0x0000000900057c02 */ /* 0x002fe20008000f00 */
[----:B------:R-:W-:Y:S01]  /*5df0*/  IMAD.U32 R4, RZ, RZ, UR8 ;  /* 0x00000008ff047e24 */ /* 0x000fe2000f8e00ff */
[----:B----4-:R-:W-:Y:S01]  /*5e00*/  MOV R7, UR7 ;  /* 0x0000000700077c02 */ /* 0x010fe20008000f00 */
[----:B------:R-:W-:Y:S01]  /*5e10*/  IMAD.U32 R6, RZ, RZ, UR6 ;  /* 0x00000006ff067e24 */ /* 0x000fe2000f8e00ff */
[----:B--2---:R-:W-:Y:S01]  /*5e20*/  MOV R11, UR5 ;  /* 0x00000005000b7c02 */ /* 0x004fe20008000f00 */
[----:B------:R-:W-:Y:S02]  /*5e30*/  IMAD.U32 R10, RZ, RZ, UR4 ;  /* 0x00000004ff0a7e24 */ /* 0x000fe4000f8e00ff */
[----:B------:R-:W-:Y:S07]  /*5e40*/  LEPC R20, `(.L_x_97) ;  /* 0x000000001014794e */ /* 0x000fee0000000000 */
[----:B---3-5:R-:W-:Y:S05]  /*5e50*/  CALL.ABS.NOINC R14 ;  /* 0x000000000e007343 */ /* 0x028fea0003c00000 */
.L_x_97:
[----:B------:R-:W1:Y:S01]  /*5e60*/  LDCU.64 UR8, c[0x4][0x80] ;  /* 0x01001000ff0877ac */ /* 0x000e620008000a00 */
[----:B------:R-:W2:Y:S01]  /*5e70*/  LDC.64 R16, c[0x4][R16] ;  /* 0x0100000010107b82 */ /* 0x000ea20000000a00 */
[----:B------:R-:W-:Y:S02]  /*5e80*/  HFMA2 R12, -RZ, RZ, 0, 5.9604644775390625e-08 ;  /* 0x00000001ff0c7431 */ /* 0x000fe400000001ff */
[----:B------:R-:W-:Y:S02]  /*5e90*/  IMAD.MOV.U32 R8, RZ, RZ, 0x70 ;  /* 0x00000070ff087424 */ /* 0x000fe400078e00ff */
[----:B------:R-:W-:Y:S01]  /*5ea0*/  IMAD.MOV.U32 R13, RZ, RZ, RZ ;  /* 0x000000ffff0d7224 */ /* 0x000fe200078e00ff */
[----:B------:R-:W3:Y:S01]  /*5eb0*/  LDCU.64 UR6, c[0x4][0x88] ;  /* 0x01001100ff0677ac */ /* 0x000ee20008000a00 */
[----:B------:R-:W4:Y:S01]  /*5ec0*/  LDCU.64 UR4, c[0x4][0x8] ;  /* 0x01000100ff0477ac */ /* 0x000f220008000a00 */
[----:B-1----:R-:W-:Y:S02]  /*5ed0*/  MOV R4, UR8 ;  /* 0x0000000800047c02 */ /* 0x002fe40008000f00 */
[----:B------:R-:W-:Y:S02]  /*5ee0*/  MOV R5, UR9 ;  /* 0x0000000900057c02 */ /* 0x000fe40008000f00 */
[----:B---3--:R-:W-:Y:S01]  /*5ef0*/  MOV R7, UR7 ;  /* 0x0000000700077c02 */ /* 0x008fe20008000f00 */
[----:B------:R-:W-:Y:S01]  /*5f00*/  IMAD.U32 R6, RZ, RZ, UR6 ;  /* 0x00000006ff067e24 */ /* 0x000fe2000f8e00ff */
[----:B----4-:R-:W-:Y:S01]  /*5f10*/  MOV R11, UR5 ;  /* 0x00000005000b7c02 */ /* 0x010fe20008000f00 */
[----:B------:R-:W-:Y:S02]  /*5f20*/  IMAD.U32 R10, RZ, RZ, UR4 ;  /* 0x00000004ff0a7e24 */ /* 0x000fe4000f8e00ff */
[----:B------:R-:W-:Y:S07]  /*5f30*/  LEPC R20, `(.L_x_96) ;  /* 0x000000001014794e */ /* 0x000fee0000000000 */
[----:B--2---:R-:W-:Y:S05]  /*5f40*/  CALL.ABS.NOINC R16 ;  /* 0x0000000010007343 */ /* 0x004fea0003c00000 */
.L_x_96:
[----:B------:R-:W-:Y:S05]  /*5f50*/  BSYNC.RECONVERGENT B6 ;  /* 0x0000000000067941 */ /* 0x000fea0003800200 */
.L_x_95:
[----:B------:R-:W-:Y:S01]  /*5f60*/  ISETP.NE.U32.AND P4, PT, R146, RZ, PT ;  /* 0x000000ff9200720c */ /* 0x000fe20003f85070 */
[----:B------:R-:W-:Y:S01]  /*5f70*/  UISETP.NE.AND UP2, UPT, UR48, URZ, UPT ;  /* 0x000000ff3000728c */ /* 0x000fe2000bf45270 */
[----:B------:R-:W-:Y:S01]  /*5f80*/  ISETP.NE.U32.AND P2, PT, RZ, UR36, PT ;  /* 0x00000024ff007c0c */ /* 0x000fe2000bf45070 */
[----:B------:R-:W-:Y:S01]  /*5f90*/  UISETP.NE.U32.AND UP1, UPT, UR38, URZ, UPT ;  /* 0x000000ff2600728c */ /* 0x000fe2000bf25070 */
[----:B------:R-:W-:Y:S01]  /*5fa0*/  ISETP.NE.AND.EX P4, PT, R147, RZ, PT, P4 ;  /* 0x000000ff9300720c */ /* 0x000fe20003f85340 */
[----:B------:R-:W-:Y:S01]  /*5fb0*/  UPLOP3.LUT UP0, UPT, UPT, UPT, UPT, 0x40, 0x4 ;  /* 0x000000000004789c */ /* 0x000fe20003f0e870 */
[----:B------:R-:W-:Y:S01]  /*5fc0*/  ISETP.NE.AND.EX P2, PT, RZ, UR37, PT, P2 ;  /* 0x00000025ff007c0c */ /* 0x000fe2000bf45320 */
[----:B------:R-:W-:Y:S01]  /*5fd0*/  UISETP.NE.AND.EX UP1, UPT, UR39, URZ, UPT, UP1 ;  /* 0x000000ff2700728c */ /* 0x000fe2000bf25310 */
[----:B------:R-:W-:Y:S04]  /*5fe0*/  PLOP3.LUT P1, PT, PT, PT, UP2, 0x80, 0x8 ;  /* 0x000000000008781c */ /* 0x000fe80003f2f028 */
[----:B------:R-:W-:Y:S06]  /*5ff0*/  @UP2 UPLOP3.LUT UP0, UPT, UPT, UPT, UP1, 0x80, 0x8 ;  /* 0x000000000008289c */ /* 0x000fec0003f0f010 */
[----:B------:R-:W-:Y:S01]  /*6000*/  PLOP3.LUT P0, PT, PT, PT, UP0, 0x80, 0x8 ;  /* 0x000000000008781c */ /* 0x000fe20003f0f008 */
[----:B------:R-:W-:Y:S01]  /*6010*/  @!UPT UIADD3 URZ, UPT, UPT, URZ, URZ, URZ ;  /* 0x000000fffffff290 */ /* 0x000fe2000fffe0ff */
[----:B------:R-:W-:Y:S11]  /*6020*/  BRA.U !UP1, `(.L_x_98) ;  /* 0x0000000109387547 */ /* 0x000ff6000b800000 */
[----:B------:R-:W-:Y:S01]  /*6030*/  UISETP.NE.U32.AND UP0, UPT, UR36, URZ, UPT ;  /* 0x000000ff2400728c */ /* 0x000fe2000bf05070 */
[----:B------:R-:W-:Y:S02]  /*6040*/  HFMA2 R0, -RZ, RZ, 0, 5.9604644775390625e-08 ;  /* 0x00000001ff007431 */ /* 0x000fe400000001ff */
[----:B------:R-:W-:Y:S01]  /*6050*/  IMAD.MOV.U32 R151, RZ, RZ, 0x1 ;  /* 0x00000001ff977424 */ /* 0x000fe200078e00ff */
[----:B------:R-:W-:Y:S06]  /*6060*/  UISETP.NE.AND.EX UP0, UPT, UR37, URZ, UPT, UP0 ;  /* 0x000000ff2500728c */ /* 0x000fec000bf05300 */
[----:B------:R-:W-:Y:S05]  /*6070*/  PLOP3.LUT P3, PT, PT, PT, UP0, 0x80, 0x8 ;  /* 0x000000000008781c */ /* 0x000fea0003f6f008 */
[----:B------:R-:W1:Y:S01]  /*6080*/  @UP0 LDCU.64 UR6, c[0x0][0xc88] ;  /* 0x00019100ff0607ac */ /* 0x000e620008000a00 */
[----:B------:R-:W-:Y:S07]  /*6090*/  @UP0 UIMAD UR4, UR44, UR38, URZ ;  /* 0x000000262c0402a4 */ /* 0x000fee000f8e02ff */
[----:B------:R-:W-:Y:S01]  /*60a0*/  @!P3 PRMT R151, R0, 0x7610, R151 ;  /* 0x000076100097b816 */ /* 0x000fe20000000097 */
[----:B-1----:R-:W-:Y:S03]  /*60b0*/  @UP0 UIMAD.WIDE UR6, UR4, 0x4, UR6 ;  /* 0x00000004040608a5 */ /* 0x002fe6000f8e0206 */
[----:B------:R-:W1:Y:S03]  /*60c0*/  @!UP0 LDCU UR4, c[0x0][0xc80] ;  /* 0x00019000ff0487ac */ /* 0x000e660008000800 */
[----:B------:R-:W-:Y:S01]  /*60d0*/  IMAD.U32 R4, RZ, RZ, UR6 ;  /* 0x00000006ff047e24 */ /* 0x000fe2000f8e00ff */
[----:B------:R-:W-:Y:S05]  /*60e0*/  MOV R5, UR7 ;  /* 0x0000000700057c02 */ /* 0x000fea0008000f00 */
[----:B-----5:R2:W5:Y:S02]  /*60f0*/  @P3 LDG.E R83, desc[UR46][R4.64] ;  /* 0x0000002e04533981 */ /* 0x020564000c1e1900 */
[----:B-12---:R-:W-:Y:S02]  /*6100*/  @!P3 IMAD.U32 R83, RZ, RZ, UR4 ;  /* 0x00000004ff53be24 */ /* 0x006fe4000f8e00ff */
.L_x_98:
[----:B------:R-:W-:Y:S05]  /*6110*/  @!P4 BRA `(.L_x_99) ;  /* 0x000000000020c947 */ /* 0x000fea0003800000 */
[----:B------:R-:W-:Y:S04]  /*6120*/  ISETP.NE.U32.AND P3, PT, R144, RZ, PT ;  /* 0x000000ff9000720c */ /* 0x000fe80003f65070 */
[----:B------:R-:W-:Y:S11]  /*6130*/  ISETP.NE.AND.EX P3, PT, R145, RZ, PT, P3 ;  /* 0x000000ff9100720c */ /* 0x000ff60003f65330 */
[----:B------:R-:W-:Y:S02]  /*6140*/  @!UPT UIADD3 URZ, UPT, UPT, URZ, URZ, URZ ;  /* 0x000000fffffff290 */ /* 0x000fe4000fffe0ff */
[----:B------:R-:W1:Y:S01]  /*6150*/  @P3 LDC.64 R4, c[0x0][0xca8] ;  /* 0x00032a00ff043b82 */ /* 0x000e620000000a00 */
[----:B------:R-:W-:Y:S04]  /*6160*/  @P3 IMAD R0, R146, UR44, RZ ;  /* 0x0000002c92003c24 */ /* 0x000fe8000f8e02ff */
[----:B-1----:R-:W-:Y:S05]  /*6170*/  @P3 IMAD.WIDE R4, R0, 0x4, R4 ;  /* 0x0000000400043825 */ /* 0x002fea00078e0204 */
[----:B-----5:R1:W5:Y:S02]  /*6180*/  @P3 LDG.E R76, desc[UR46][R4.64] ;  /* 0x0000002e044c3981 */ /* 0x020364000c1e1900 */
[----:B-1----:R-:W2:Y:S02]  /*6190*/  @!P3 LDC R76, c[0x0][0xca0] ;  /* 0x00032800ff4cbb82 */ /* 0x002ea40000000800 */
.L_x_99:
[----:B-----5:R-:W-:Y:S01]  /*61a0*/  FSETP.NEU.AND P3, PT, R83, RZ, PT ;  /* 0x000000ff5300720b */ /* 0x020fe20003f6d000 */
[----:B------:R-:W-:Y:S01]  /*61b0*/  IMAD.SHL.U32 R178, R156, 0x2, RZ ;  /* 0x000000029cb27824 */ /* 0x000fe200078e00ff */
[----:B------:R-:W-:Y:S01]  /*61c0*/  SEL R5, RZ, 0xffffffff, P2 ;  /* 0xffffffffff057807 */ /* 0x000fe20001000000 */
[----:B------:R-:W-:Y:S01]  /*61d0*/  IMAD.SHL.U32 R86, R163, 0x10, RZ ;  /* 0x00000010a3567824 */ /* 0x000fe200078e00ff */
[----:B------:R-:W-:Y:S01]  /*61e0*/  @P1 LOP3.LUT P2, RZ, R151, 0xff, RZ, 0xc0, !PT ;  /* 0x000000ff97ff1812 */ /* 0x000fe2000784c0ff */
[----:B------:R-:W-:Y:S01]  /*61f0*/  VIADD R177, R178, UR49 ;  /* 0x00000031b2b17c36 */ /* 0x000fe20008000000 */
[----:B------:R-:W-:Y:S01]  /*6200*/  @P1 SEL R0, RZ, 0xffffffff, P3 ;  /* 0xffffffffff001807 */ /* 0x000fe20001800000 */
[----:B------:R-:W-:Y:S01]  /*6210*/  IMAD.MOV.U32 R106, RZ, RZ, -0x10 ;  /* 0xfffffff0ff6a7424 */ /* 0x000fe200078e00ff */
[----:B------:R-:W-:Y:S01]  /*6220*/  LOP3.LUT R162, R162, 0x1, RZ, 0x3c, !PT ;  /* 0x00000001a2a27812 */ /* 0x000fe200078e3cff */
[----:B------:R-:W-:Y:S01]  /*6230*/  IMAD.SHL.U32 R104, R164, 0x10, RZ ;  /* 0x00000010a4687824 */ /* 0x000fe200078e00ff */
[----:B------:R-:W-:Y:S01]  /*6240*/  @P0 SEL R0, R5, R0, !P2 ;  /* 0x0000000005000207 */ /* 0x000fe20005000000 */
[----:B------:R-:W-:Y:S01]  /*6250*/  IMAD.IADD R173, R177, 0x1, R86 ;  /* 0x00000001b1ad7824 */ /* 0x000fe200078e0256 */
[----:B------:R-:W-:Y:S01]  /*6260*/  SHF.L.U32 R3, R79, 0x1f, RZ ;  /* 0x0000001f4f037819 */ /* 0x000fe200000006ff */
[----:B------:R-:W-:Y:S01]  /*6270*/  IMAD.IADD R176, R177, 0x1, R104 ;  /* 0x00000001b1b07824 */ /* 0x000fe200078e0268 */
[----:B------:R-:W-:Y:S01]  /*6280*/  @P1 LOP3.LUT R0, R0, 0x1, RZ, 0xc0, !PT ;  /* 0x0000000100001812 */ /* 0x000fe200078ec0ff */
[--C-:B------:R-:W-:Y:S01]  /*6290*/  IMAD.IADD R171, R104, 0x1, R173.reuse ;  /* 0x0000000168ab7824 */ /* 0x100fe200078e02ad */
[----:B------:R-:W-:Y:S01]  /*62a0*/  PLOP3.LUT P0, PT, PT, PT, UP1, 0x80, 0x8 ;  /* 0x000000000008781c */ /* 0x000fe20003f0f018 */
[----:B------:R-:W-:Y:S01]  /*62b0*/  BSSY B1, `(.L_x_100) ;  /* 0x000004b000017945 */ /* 0x000fe20003800000 */
[----:B------:R-:W-:Y:S01]  /*62c0*/  ISETP.NE.U32.OR P4, PT, R0, 0x1, !P1 ;  /* 0x000000010000780c */ /* 0x000fe20004f85470 */
[----:B------:R-:W-:Y:S01]  /*62d0*/  IMAD.MOV.U32 R107, RZ, RZ, 0x1 ;  /* 0x00000001ff6b7424 */ /* 0x000fe200078e00ff */
[----:B------:R-:W-:Y:S01]  /*62e0*/  SEL R0, RZ, 0xffffffff, P3 ;  /* 0xffffffffff007807 */ /* 0x000fe20001800000 */
[----:B------:R-:W-:Y:S01]  /*62f0*/  IMAD R78, R79, 0xc0, R2 ;  /* 0x000000c04f4e7824 */ /* 0x000fe200078e0202 */
[----:B------:R-:W-:Y:S01]  /*6300*/  LOP3.LUT P3, R167, R151, 0xff, RZ, 0xc0, !PT ;  /* 0x000000ff97a77812 */ /* 0x000fe2000786c0ff */
[----:B------:R-:W-:Y:S01]  /*6310*/  IMAD.MOV.U32 R105, RZ, RZ, RZ ;  /* 0x000000ffff697224 */ /* 0x000fe200078e00ff */
[----:B------:R-:W-:Y:S02]  /*6320*/  P2R R174, PR, RZ, 0x10 ;  /* 0x00000010ffae7803 */ /* 0x000fe40000000000 */
[----:B------:R-:W-:Y:S02]  /*6330*/  CS2R R142, SRZ ;  /* 0x00000000008e7805 */ /* 0x000fe4000001ff00 */
[----:B------:R-:W-:Y:S02]  /*6340*/  CS2R R140, SRZ ;  /* 0x00000000008c7805 */ /* 0x000fe4000001ff00 */
[----:B------:R-:W-:Y:S02]  /*6350*/  CS2R R134, SRZ ;  /* 0x0000000000867805 */ /* 0x000fe4000001ff00 */
[----:B------:R-:W-:Y:S02]  /*6360*/  CS2R R132, SRZ ;  /* 0x0000000000847805 */ /* 0x000fe4000001ff00 */
[----:B------:R-:W-:Y:S02]  /*6370*/  @P0 SEL R0, R5, R0, !P3 ;  /* 0x0000000005000207 */ /* 0x000fe40005800000 */
[----:B------:R-:W-:Y:S02]  /*6380*/  CS2R R126, SRZ ;  /* 0x00000000007e7805 */ /* 0x000fe4000001ff00 */
[----:B------:R-:W-:Y:S02]  /*6390*/  @P4 SHF.L.U32 R4, R162, 0x1f, RZ ;  /* 0x0000001fa2044819 */ /* 0x000fe400000006ff */
[----:B------:R-:W-:Y:S02]  /*63a0*/  CS2R R124, SRZ ;  /* 0x00000000007c7805 */ /* 0x000fe4000001ff00 */
[----:B------:R-:W-:Y:S02]  /*63b0*/  LOP3.LUT R0, R0, 0x1, RZ, 0xc0, !PT ;  /* 0x0000000100007812 */ /* 0x000fe400078ec0ff */
[----:B------:R-:W-:Y:S01]  /*63c0*/  CS2R R118, SRZ ;  /* 0x0000000000767805 */ /* 0x000fe2000001ff00 */
[----:B------:R-:W1:Y:S01]  /*63d0*/  @P4 SYNCS.PHASECHK.TRANS64.TRYWAIT P2, [UR49+0x30], R4 ;  /* 0x00003004ff0045a7 */ /* 0x000e620008041131 */
[----:B------:R-:W-:Y:S02]  /*63e0*/  ISETP.NE.AND P0, PT, R79, RZ, PT ;  /* 0x000000ff4f00720c */ /* 0x000fe40003f05270 */
[----:B------:R-:W-:Y:S02]  /*63f0*/  CS2R R116, SRZ ;  /* 0x0000000000747805 */ /* 0x000fe4000001ff00 */
[----:B------:R-:W-:Y:S02]  /*6400*/  ISETP.NE.U32.AND P3, PT, R0, 0x1, PT ;  /* 0x000000010000780c */ /* 0x000fe40003f65070 */
[----:B------:R-:W-:Y:S02]  /*6410*/  CS2R R110, SRZ ;  /* 0x00000000006e7805 */ /* 0x000fe4000001ff00 */
[----:B------:R-:W-:Y:S02]  /*6420*/  CS2R R108, SRZ ;  /* 0x00000000006c7805 */ /* 0x000fe4000001ff00 */
[----:B------:R-:W-:Y:S02]  /*6430*/  CS2R R102, SRZ ;  /* 0x0000000000667805 */ /* 0x000fe4000001ff00 */
[----:B------:R-:W-:Y:S02]  /*6440*/  P2R R112, PR, RZ, 0x8 ;  /* 0x00000008ff707803 */ /* 0x000fe40000000000 */
[----:B------:R-:W-:Y:S02]  /*6450*/  CS2R R100, SRZ ;  /* 0x0000000000647805 */ /* 0x000fe4000001ff00 */
[----:B------:R-:W-:Y:S02]  /*6460*/  ISETP.NE.U32.AND P3, PT, R157, 0x1, PT ;  /* 0x000000019d00780c */ /* 0x000fe40003f65070 */
[----:B------:R-:W-:Y:S02]  /*6470*/  CS2R R94, SRZ ;  /* 0x00000000005e7805 */ /* 0x000fe4000001ff00 */
[----:B------:R-:W-:Y:S02]  /*6480*/  CS2R R92, SRZ ;  /* 0x00000000005c7805 */ /* 0x000fe4000001ff00 */
[----:B------:R-:W-:Y:S02]  /*6490*/  CS2R R90, SRZ ;  /* 0x00000000005a7805 */ /* 0x000fe4000001ff00 */
[----:B------:R-:W-:Y:S02]  /*64a0*/  SEL R106, R106, 0x10, !P3 ;  /* 0x000000106a6a7807 */ /* 0x000fe40005800000 */
[----:B------:R-:W-:Y:S02]  /*64b0*/  CS2R R88, SRZ ;  /* 0x0000000000587805 */ /* 0x000fe4000001ff00 */
[----:B------:R-:W-:Y:S01]  /*64c0*/  SEL R81, RZ, 0xc0, P0 ;  /* 0x000000c0ff517807 */ /* 0x000fe20000000000 */
[----:B------:R3:W4:Y:S01]  /*64d0*/  SYNCS.PHASECHK.TRANS64.TRYWAIT P1, [UR49+0xa0], R3 ;  /* 0x0000a003ff0075a7 */ /* 0x0007220008021131 */
[----:B------:R-:W-:Y:S02]  /*64e0*/  IMAD.IADD R177, R177, 0x1, R106 ;  /* 0x00000001b1b17824 */ /* 0x000fe400078e026a */
[C---:B------:R-:W-:Y:S02]  /*64f0*/  IMAD.IADD R175, R106.reuse, 0x1, R176 ;  /* 0x000000016aaf7824 */ /* 0x040fe400078e02b0 */
[C---:B------:R-:W-:Y:S02]  /*6500*/  IMAD.IADD R172, R106.reuse, 0x1, R173 ;  /* 0x000000016aac7824 */ /* 0x040fe400078e02ad */
[----:B------:R-:W-:Y:S01]  /*6510*/  IMAD.IADD R170, R106, 0x1, R171 ;  /* 0x000000016aaa7824 */ /* 0x000fe200078e02ab */
[----:B-1----:R-:W-:Y:S01]  /*6520*/  @P4 SEL R107, RZ, 0x1, !P2 ;  /* 0x00000001ff6b4807 */ /* 0x002fe20005000000 */
[----:B---3--:R-:W-:Y:S06]  /*6530*/  @!P4 BRA `(.L_x_101) ;  /* 0x000000000088c947 */ /* 0x008fec0003800000 */
[----:B------:R-:W-:Y:S01]  /*6540*/  IMAD.MOV.U32 R143, RZ, RZ, RZ ;  /* 0x000000ffff8f7224 */ /* 0x000fe200078e00ff */
[----:B------:R-:W-:Y:S01]  /*6550*/  ISETP.NE.AND P0, PT, R107, RZ, PT ;  /* 0x000000ff6b00720c */ /* 0x000fe20003f05270 */
[----:B------:R-:W-:Y:S01]  /*6560*/  BSSY B0, `(.L_x_102) ;  /* 0x0000014000007945 */ /* 0x000fe20003800000 */
[----:B------:R-:W-:Y:S02]  /*6570*/  CS2R R90, SRZ ;  /* 0x00000000005a7805 */ /* 0x000fe4000001ff00 */
        /* <DEDUP_REMOVED lines=13> */
[----:B------:R-:W-:Y:S01]  /*6650*/  CS2R R140, SRZ ;  /* 0x00000000008c7805 */ /* 0x000fe2000001ff00 */
[----:B------:R-:W-:Y:S06]  /*6660*/  @P0 BRA `(.L_x_103) ;  /* 0x00000000000c0947 */ /* 0x000fec0003800000 */
[----:B------:R-:W-:Y:S04]  /*6670*/  SHF.L.U32 R5, R162, 0x1f, RZ ;  /* 0x0000001fa2057819 */ /* 0x000fe800000006ff */
[----:B------:R-:W1:Y:S02]  /*6680*/  SYNCS.PHASECHK.TRANS64.TRYWAIT P0, [UR49+0x30], R5 ;  /* 0x00003005ff0075a7 */ /* 0x000e640008001131 */
[----:B-1----:R-:W-:Y:S05]  /*6690*/  @!P0 BRA `(.L_x_104) ;  /* 0x0000005c00048947 */ /* 0x002fea0003800000 */
.L_x_103:
[----:B------:R-:W-:Y:S05]  /*66a0*/  BSYNC B0 ;  /* 0x0000000000007941 */ /* 0x000fea0003800000 */
.L_x_102:
[----:B------:R-:W-:Y:S01]  /*66b0*/  ISETP.NE.AND P0, PT, R112, RZ, PT ;  /* 0x000000ff7000720c */ /* 0x000fe20003f05270 */
[----:B------:R-:W-:Y:S11]  /*66c0*/  HFMA2 R105, -RZ, RZ, 0, 5.9604644775390625e-08 ;  /* 0x00000001ff697431 */ /* 0x000ff600000001ff */
[----:B------:R-:W-:Y:S01]  /*66d0*/  @!UPT UIADD3 URZ, UPT, UPT, URZ, URZ, URZ ;  /* 0x000000fffffff290 */ /* 0x000fe2000fffe0ff */
[----:B------:R3:W1:Y:S04]  /*66e0*/  @P0 LDS.128 R88, [R178+UR49+0x400] ;  /* 0x00040031b2580984 */ /* 0x0006680008000c00 */
[----:B------:R3:W1:Y:S04]  /*66f0*/  @P0 LDS.128 R92, [R177+0x400] ;  /* 0x00040000b15c0984 */ /* 0x0006680000000c00 */
[----:B------:R3:W1:Y:S04]  /*6700*/  @P0 LDS.128 R100, [R176+0x400] ;  /* 0x00040000b0640984 */ /* 0x0006680000000c00 */
[----:B------:R3:W1:Y:S04]  /*6710*/  @P0 LDS.128 R108, [R175+0x400] ;  /* 0x00040000af6c0984 */ /* 0x0006680000000c00 */
[----:B------:R3:W1:Y:S04]  /*6720*/  @P0 LDS.128 R116, [R173+0x400] ;  /* 0x00040000ad740984 */ /* 0x0006680000000c00 */
[----:B------:R3:W1:Y:S04]  /*6730*/  @P0 LDS.128 R124, [R172+0x400] ;  /* 0x00040000ac7c0984 */ /* 0x0006680000000c00 */
[----:B------:R3:W1:Y:S04]  /*6740*/  @P0 LDS.128 R132, [R171+0x400] ;  /* 0x00040000ab840984 */ /* 0x0006680000000c00 */
[----:B------:R3:W1:Y:S02]  /*6750*/  @P0 LDS.128 R140, [R170+0x400] ;  /* 0x00040000aa8c0984 */ /* 0x0006640000000c00 */
.L_x_101:
[----:B------:R-:W-:Y:S05]  /*6760*/  BSYNC B1 ;  /* 0x0000000000017941 */ /* 0x000fea0003800000 */
.L_x_100:
[----:B------:R-:W-:Y:S05]  /*6770*/  IMAD.IADD R64, R78, 0x1, R81 ;  /* 0x000000014e407824 */ /* 0x000fea00078e0251 */
[----:B-1----:R-:W-:Y:S04]  /*6780*/  SHF.R.U32.HI R5, RZ, 0x15, R64 ;  /* 0x00000015ff057819 */ /* 0x002fe80000011640 */
[----:B------:R-:W-:Y:S01]  /*6790*/  LOP3.LUT P0, RZ, R5, 0x3, R158, 0x48, !PT ;  /* 0x0000000305ff7812 */ /* 0x000fe2000780489e */
[----:B------:R-:W-:Y:S01]  /*67a0*/  @!UPT UIADD3 URZ, UPT, UPT, URZ, URZ, URZ ;  /* 0x000000fffffff290 */ /* 0x000fe2000fffe0ff */
[----:B----4-:R-:W-:Y:S11]  /*67b0*/  @P1 BRA `(.L_x_105) ;  /* 0x0000000000081947 */ /* 0x010ff60003800000 */
[----:B------:R-:W1:Y:S02]  /*67c0*/  SYNCS.PHASECHK.TRANS64.TRYWAIT P1, [UR49+0xa0], R3 ;  /* 0x0000a003ff0075a7 */ /* 0x000e640008021131 */
[----:B-1----:R-:W-:Y:S05]  /*67d0*/  @!P1 BRA `(.L_x_106) ;  /* 0x0000005800cc9947 */ /* 0x002fea0003800000 */
.L_x_105:
[----:B------:R-:W-:Y:S05]  /*67e0*/  @!P0 BRA `(.L_x_107) ;  /* 0x0000000000408947 */ /* 0x000fea0003800000 */
[----:B------:R-:W4:Y:S01]  /*67f0*/  LDCU.64 UR8, c[0x4][0x70] ;  /* 0x01000e00ff0877ac */ /* 0x000f220008000a00 */
[----:B------:R-:W-:Y:S01]  /*6800*/  MOV R15, 0x0 ;  /* 0x00000000000f7802 */ /* 0x000fe20000000f00 */
[----:B------:R-:W-:Y:S02]  /*6810*/  HFMA2 R12, -RZ, RZ, 0, 5.9604644775390625e-08 ;  /* 0x00000001ff0c7431 */ /* 0x000fe400000001ff */
[----:B------:R-:W-:Y:S02]  /*6820*/  IMAD.MOV.U32 R8, RZ, RZ, 0x192 ;  /* 0x00000192ff087424 */ /* 0x000fe400078e00ff */
[----:B------:R-:W-:Y:S01]  /*6830*/  IMAD.MOV.U32 R13, RZ, RZ, RZ ;  /* 0x000000ffff0d7224 */ /* 0x000fe200078e00ff */
[----:B------:R-:W5:Y:S01]  /*6840*/  LDCU.64 UR6, c[0x4][0x78] ;  /* 0x01000f00ff0677ac */ /* 0x000f620008000a00 */
[----:B------:R-:W1:Y:S01]  /*6850*/  LDC.64 R14, c[0x4][R15] ;  /* 0x010000000f0e7b82 */ /* 0x000e620000000a00 */
[----:B------:R-:W2:Y:S01]  /*6860*/  LDCU.64 UR4, c[0x4][0x10] ;  /* 0x01000200ff0477ac */ /* 0x000ea20008000a00 */
[----:B----4-:R-:W-:Y:S01]  /*6870*/  MOV R5, UR9 ;  /* 0x0000000900057c02 */ /* 0x010fe20008000f00 */
[----:B------:R-:W-:Y:S01]  /*6880*/  IMAD.U32 R4, RZ, RZ, UR8 ;  /* 0x00000008ff047e24 */ /* 0x000fe2000f8e00ff */
[----:B-----5:R-:W-:Y:S01]  /*6890*/  MOV R7, UR7 ;  /* 0x0000000700077c02 */ /* 0x020fe20008000f00 */
[----:B------:R-:W-:Y:S01]  /*68a0*/  IMAD.U32 R6, RZ, RZ, UR6 ;  /* 0x00000006ff067e24 */ /* 0x000fe2000f8e00ff */
[----:B--2---:R-:W-:Y:S01]  /*68b0*/  MOV R11, UR5 ;  /* 0x00000005000b7c02 */ /* 0x004fe20008000f00 */
[----:B------:R-:W-:Y:S02]  /*68c0*/  IMAD.U32 R10, RZ, RZ, UR4 ;  /* 0x00000004ff0a7e24 */ /* 0x000fe4000f8e00ff */
[----:B------:R-:W-:Y:S07]  /*68d0*/  LEPC R20, `(.L_x_107) ;  /* 0x000000001014794e */ /* 0x000fee0000000000 */
[----:B-1-3--:R-:W-:Y:S05]  /*68e0*/  CALL.ABS.NOINC R14 ;  /* 0x000000000e007343 */ /* 0x00afea0003c00000 */
.L_x_107:
[----:B------:R-:W-:Y:S01]  /*68f0*/  SHF.L.U32 R80, R88, 0x10, RZ ;  /* 0x0000001058507819 */ /* 0x000fe200000006ff */
[----:B------:R-:W-:Y:S05]  /*6900*/  WARPSYNC.ALL ;  /* 0x0000000000007948 */ /* 0x000fea0003800000 */
[----:B------:R-:W-:Y:S01]  /*6910*/  R2UR UR4, R64 ;  /* 0x00000000400472ca */ /* 0x000fe200000e0000 */
[----:B------:R-:W-:Y:S01]  /*6920*/  UIADD3 UR5, UPT, UPT, UR49, 0xa8, URZ ;  /* 0x000000a831057890 */ /* 0x000fe2000fffe0ff */
[----:B------:R-:W-:Y:S01]  /*6930*/  LOP3.LUT R82, R88, 0xffff0000, RZ, 0xc0, !PT ;  /* 0xffff000058527812 */ /* 0x000fe200078ec0ff */
[----:B------:R-:W-:Y:S01]  /*6940*/  BSSY.RECONVERGENT B0, `(.L_x_108) ;  /* 0x0000100000007945 */ /* 0x000fe20003800200 */
[----:B------:R-:W-:Y:S01]  /*6950*/  SHF.L.U32 R85, R89, 0x10, RZ ;  /* 0x0000001059557819 */ /* 0x000fe200000006ff */
[----:B------:R-:W-:Y:S01]  /*6960*/  UPRMT UR5, UR45, 0x654, UR5 ;  /* 0x000006542d057896 */ /* 0x000fe20008000005 */
[----:B------:R-:W-:Y:S02]  /*6970*/  SHF.L.U32 R87, R92, 0x10, RZ ;  /* 0x000000105c577819 */ /* 0x000fe400000006ff */
[----:B------:R-:W-:Y:S02]  /*6980*/  LOP3.LUT R84, R103, 0xffff0000, RZ, 0xc0, !PT ;  /* 0xffff000067547812 */ /* 0x000fe400078ec0ff */
[----:B------:R-:W-:Y:S03]  /*6990*/  ISETP.NE.AND P0, PT, R165, RZ, PT ;  /* 0x000000ffa500720c */ /* 0x000fe60003f05270 */
[----:B------:R-:W4:Y:S01]  /*69a0*/  LDTM.x64 R4, tmem[UR4] ;  /* 0x00000004000479ee */ /* 0x000f220008340000 */
[----:B------:R-:W-:Y:S01]  /*69b0*/  NOP ;  /* 0x0000000000007918 */ /* 0x000fe20000000000 */
[----:B----4-:R-:W-:Y:S01]  /*69c0*/  SYNCS.ARRIVE.TRANS64.RED.A1T0 RZ, [UR5], RZ ;  /* 0x000000ffffff79a7 */ /* 0x010fe20008100405 */
[C---:B-12---:R-:W-:Y:S01]  /*69d0*/  FMUL R0, R76.reuse, R4 ;  /* 0x000000044c007220 */ /* 0x046fe20000400000 */
[C---:B------:R-:W-:Y:S01]  /*69e0*/  FMUL R3, R76.reuse, R5 ;  /* 0x000000054c037220 */ /* 0x040fe20000400000 */
[C---:B------:R-:W-:Y:S01]  /*69f0*/  FMUL R6, R76.reuse, R6 ;  /* 0x000000064c067220 */ /* 0x040fe20000400000 */
[----:B------:R-:W-:Y:S01]  /*6a00*/  FMUL R7, R76, R7 ;  /* 0x000000074c077220 */ /* 0x000fe20000400000 */
[----:B------:R-:W-:Y:S01]  /*6a10*/  FFMA R0, R83, R80, R0 ;  /* 0x0000005053007223 */ /* 0x000fe20000000000 */
[----:B------:R-:W-:Y:S01]  /*6a20*/  LOP3.LUT R80, R89, 0xffff0000, RZ, 0xc0, !PT ;  /* 0xffff000059507812 */ /* 0x000fe200078ec0ff */
[C---:B------:R-:W-:Y:S01]  /*6a30*/  FFMA R3, R83.reuse, R82, R3 ;  /* 0x0000005253037223 */ /* 0x040fe20000000003 */
[C---:B------:R-:W-:Y:S01]  /*6a40*/  SHF.L.U32 R82, R90.reuse, 0x10, RZ ;  /* 0x000000105a527819 */ /* 0x040fe200000006ff */
[----:B------:R-:W-:Y:S01]  /*6a50*/  FFMA R6, R83, R85, R6 ;  /* 0x0000005553067223 */ /* 0x000fe20000000006 */
[----:B------:R-:W-:Y:S01]  /*6a60*/  SHF.L.U32 R85, R91, 0x10, RZ ;  /* 0x000000105b557819 */ /* 0x000fe200000006ff */
[----:B------:R-:W-:Y:S01]  /*6a70*/  FFMA R7, R83, R80, R7 ;  /* 0x0000005053077223 */ /* 0x000fe20000000007 */
[----:B------:R-:W-:Y:S01]  /*6a80*/  LOP3.LUT R80, R90, 0xffff0000, RZ, 0xc0, !PT ;  /* 0xffff00005a507812 */ /* 0x000fe200078ec0ff */
[C---:B------:R-:W-:Y:S01]  /*6a90*/  FMUL R4, R76.reuse, R8 ;  /* 0x000000084c047220 */ /* 0x040fe20000400000 */
[----:B------:R-:W-:Y:S01]  /*6aa0*/  F2FP.BF16.F32.PACK_AB R96, R3, R0 ;  /* 0x000000000360723e */ /* 0x000fe200000010ff */
[C---:B------:R-:W-:Y:S01]  /*6ab0*/  FMUL R5, R76.reuse, R9 ;  /* 0x000000094c057220 */ /* 0x040fe20000400000 */
[----:B------:R-:W-:Y:S01]  /*6ac0*/  F2FP.BF16.F32.PACK_AB R97, R7, R6 ;  /* 0x000000060761723e */ /* 0x000fe200000010ff */
[----:B------:R-:W-:Y:S01]  /*6ad0*/  FFMA R4, R83, R82, R4 ;  /* 0x0000005253047223 */ /* 0x000fe20000000004 */
[----:B------:R-:W-:Y:S01]  /*6ae0*/  LOP3.LUT R82, R91, 0xffff0000, RZ, 0xc0, !PT ;  /* 0xffff00005b527812 */ /* 0x000fe200078ec0ff */
[----:B------:R-:W-:Y:S01]  /*6af0*/  FMUL R10, R76, R10 ;  /* 0x0000000a4c0a7220 */ /* 0x000fe20000400000 */
[----:B------:R-:W-:Y:S01]  /*6b00*/  FFMA R5, R83, R80, R5 ;  /* 0x0000005053057223 */ /* 0x000fe20000000005 */
[----:B------:R-:W-:Y:S01]  /*6b10*/  LOP3.LUT R80, R92, 0xffff0000, RZ, 0xc0, !PT ;  /* 0xffff00005c507812 */ /* 0x000fe200078ec0ff */
[C---:B------:R-:W-:Y:S01]  /*6b20*/  FMUL R11, R76.reuse, R11 ;  /* 0x0000000b4c0b7220 */ /* 0x040fe20000400000 */
[C---:B------:R-:W-:Y:S01]  /*6b30*/  FMUL R8, R76.reuse, R12 ;  /* 0x0000000c4c087220 */ /* 0x040fe20000400000 */
[----:B------:R-:W-:Y:S01]  /*6b40*/  FMUL R9, R76, R13 ;  /* 0x0000000d4c097220 */ /* 0x000fe20000400000 */
[----:B------:R-:W-:Y:S01]  /*6b50*/  F2FP.BF16.F32.PACK_AB R98, R5, R4 ;  /* 0x000000040562723e */ /* 0x000fe200000010ff */
[C---:B------:R-:W-:Y:S01]  /*6b60*/  FFMA R10, R83.reuse, R85, R10 ;  /* 0x00000055530a7223 */ /* 0x040fe2000000000a */
[----:B------:R-:W-:Y:S01]  /*6b70*/  SHF.L.U32 R85, R94, 0x10, RZ ;  /* 0x000000105e557819 */ /* 0x000fe200000006ff */
[----:B------:R-:W-:Y:S01]  /*6b80*/  FFMA R11, R83, R82, R11 ;  /* 0x00000052530b7223 */ /* 0x000fe2000000000b */
[----:B------:R-:W-:Y:S01]  /*6b90*/  SHF.L.U32 R82, R93, 0x10, RZ ;  /* 0x000000105d527819 */ /* 0x000fe200000006ff */
[----:B------:R-:W-:Y:S01]  /*6ba0*/  FFMA R8, R83, R87, R8 ;  /* 0x0000005753087223 */ /* 0x000fe20000000008 */
[----:B------:R-:W-:Y:S01]  /*6bb0*/  SHF.L.U32 R87, R95, 0x10, RZ ;  /* 0x000000105f577819 */ /* 0x000fe200000006ff */
[----:B------:R-:W-:Y:S01]  /*6bc0*/  FFMA R9, R83, R80, R9 ;  /* 0x0000005053097223 */ /* 0x000fe20000000009 */
[----:B------:R-:W-:Y:S01]  /*6bd0*/  LOP3.LUT R80, R93, 0xffff0000, RZ, 0xc0, !PT ;  /* 0xffff00005d507812 */ /* 0x000fe200078ec0ff */
[C---:B------:R-:W-:Y:S01]  /*6be0*/  FMUL R14, R76.reuse, R14 ;  /* 0x0000000e4c0e7220 */ /* 0x040fe20000400000 */
[----:B------:R-:W-:Y:S01]  /*6bf0*/  F2FP.BF16.F32.PACK_AB R99, R11, R10 ;  /* 0x0000000a0b63723e */ /* 0x000fe200000010ff */
[----:B------:R-:W-:Y:S01]  /*6c00*/  FMUL R15, R76, R15 ;  /* 0x0000000f4c0f7220 */ /* 0x000fe20000400000 */
[----:B------:R-:W-:Y:S01]  /*6c10*/  F2FP.BF16.F32.PACK_AB R120, R9, R8 ;  /* 0x000000080978723e */ /* 0x000fe200000010ff */
[C---:B------:R-:W-:Y:S01]  /*6c20*/  FFMA R14, R83.reuse, R82, R14 ;  /* 0x00000052530e7223 */ /* 0x040fe2000000000e */
[----:B------:R-:W-:Y:S01]  /*6c30*/  LOP3.LUT R82, R94, 0xffff0000, RZ, 0xc0, !PT ;  /* 0xffff00005e527812 */ /* 0x000fe200078ec0ff */
[C---:B------:R-:W-:Y:S01]  /*6c40*/  FMUL R12, R76.reuse, R16 ;  /* 0x000000104c0c7220 */ /* 0x040fe20000400000 */
        /* <DEDUP_REMOVED lines=8> */
[C---:B------:R-:W-:Y:S01]  /*6cd0*/  FFMA R13, R83.reuse, R82, R13 ;  /* 0x00000052530d7223 */ /* 0x040fe2000000000d */
[C---:B------:R-:W-:Y:S01]  /*6ce0*/  LOP3.LUT R82, R100.reuse, 0xffff0000, RZ, 0xc0, !PT ;  /* 0xffff000064527812 */ /* 0x040fe200078ec0ff */
[----:B------:R-:W-:Y:S01]  /*6cf0*/  FFMA R18, R83, R87, R18 ;  /* 0x0000005753127223 */ /* 0x000fe20000000012 */
[----:B------:R-:W-:Y:S01]  /*6d00*/  SHF.L.U32 R87, R103, 0x10, RZ ;  /* 0x0000001067577819 */ /* 0x000fe200000006ff */
[----:B------:R-:W-:Y:S01]  /*6d10*/  FFMA R19, R83, R80, R19 ;  /* 0x0000005053137223 */ /* 0x000fe20000000013 */
[----:B------:R-:W-:Y:S01]  /*6d20*/  SHF.L.U32 R80, R100, 0x10, RZ ;  /* 0x0000001064507819 */ /* 0x000fe200000006ff */
[C---:B------:R-:W-:Y:S01]  /*6d30*/  FMUL R16, R76.reuse, R20 ;  /* 0x000000144c107220 */ /* 0x040fe20000400000 */
[----:B------:R-:W-:Y:S01]  /*6d40*/  F2FP.BF16.F32.PACK_AB R122, R13, R12 ;  /* 0x0000000c0d7a723e */ /* 0x000fe200000010ff */
[C---:B------:R-:W-:Y:S01]  /*6d50*/  FMUL R17, R76.reuse, R21 ;  /* 0x000000154c117220 */ /* 0x040fe20000400000 */
[----:B------:R-:W-:Y:S01]  /*6d60*/  F2FP.BF16.F32.PACK_AB R123, R19, R18 ;  /* 0x00000012137b723e */ /* 0x000fe200000010ff */
[----:B------:R-:W-:Y:S01]  /*6d70*/  FFMA R16, R83, R80, R16 ;  /* 0x0000005053107223 */ /* 0x000fe20000000010 */
[----:B------:R-:W-:Y:S01]  /*6d80*/  SHF.L.U32 R80, R101, 0x10, RZ ;  /* 0x0000001065507819 */ /* 0x000fe200000006ff */
[----:B------:R-:W-:Y:S01]  /*6d90*/  FMUL R22, R76, R22 ;  /* 0x000000164c167220 */ /* 0x000fe20000400000 */
[C---:B------:R-:W-:Y:S01]  /*6da0*/  FFMA R17, R83.reuse, R82, R17 ;  /* 0x0000005253117223 */ /* 0x040fe20000000011 */
[----:B------:R-:W-:Y:S01]  /*6db0*/  LOP3.LUT R82, R102, 0xffff0000, RZ, 0xc0, !PT ;  /* 0xffff000066527812 */ /* 0x000fe200078ec0ff */
[C---:B------:R-:W-:Y:S01]  /*6dc0*/  FMUL R23, R76.reuse, R23 ;  /* 0x000000174c177220 */ /* 0x040fe20000400000 */
[----:B------:R-:W-:Y:S01]  /*6dd0*/  FFMA R22, R83, R80, R22 ;  /* 0x0000005053167223 */ /* 0x000fe20000000016 */
[----:B------:R-:W-:Y:S01]  /*6de0*/  LOP3.LUT R80, R101, 0xffff0000, RZ, 0xc0, !PT ;  /* 0xffff000065507812 */ /* 0x000fe200078ec0ff */
[C---:B------:R-:W-:Y:S01]  /*6df0*/  FMUL R20, R76.reuse, R24 ;  /* 0x000000184c147220 */ /* 0x040fe20000400000 */
[----:B------:R-:W-:Y:S01]  /*6e00*/  F2FP.BF16.F32.PACK_AB R128, R17, R16 ;  /* 0x000000101180723e */ /* 0x000fe200000010ff */
[C---:B------:R-:W-:Y:S01]  /*6e10*/  FMUL R21, R76.reuse, R25 ;  /* 0x000000194c157220 */ /* 0x040fe20000400000 */
[----:B------:R-:W-:Y:S01]  /*6e20*/  FMUL R26, R76, R26 ;  /* 0x0000001a4c1a7220 */ /* 0x000fe20000400000 */
[C---:B------:R-:W-:Y:S01]  /*6e30*/  FFMA R23, R83.reuse, R80, R23 ;  /* 0x0000005053177223 */ /* 0x040fe20000000017 */
[----:B------:R-:W-:Y:S01]  /*6e40*/  SHF.L.U32 R80, R108, 0x10, RZ ;  /* 0x000000106c507819 */ /* 0x000fe200000006ff */
[C---:B------:R-:W-:Y:S01]  /*6e50*/  FMUL R27, R76.reuse, R27 ;  /* 0x0000001b4c1b7220 */ /* 0x040fe20000400000 */
[----:B------:R-:W-:Y:S01]  /*6e60*/  FFMA R20, R83, R85, R20 ;  /* 0x0000005553147223 */ /* 0x000fe20000000014 */
[----:B------:R-:W-:Y:S01]  /*6e70*/  SHF.L.U32 R85, R109, 0x10, RZ ;  /* 0x000000106d557819 */ /* 0x000fe200000006ff */
[----:B------:R-:W-:Y:S01]  /*6e80*/  FMUL R24, R76, R28 ;  /* 0x0000001c4c187220 */ /* 0x000fe20000400000 */
[----:B------:R-:W-:Y:S01]  /*6e90*/  F2FP.BF16.F32.PACK_AB R129, R23, R22 ;  /* 0x000000161781723e */ /* 0x000fe200000010ff */
[C---:B------:R-:W-:Y:S01]  /*6ea0*/  FFMA R21, R83.reuse, R82, R21 ;  /* 0x0000005253157223 */ /* 0x040fe20000000015 */
[----:B------:R-:W-:Y:S01]  /*6eb0*/  LOP3.LUT R82, R108, 0xffff0000, RZ, 0xc0, !PT ;  /* 0xffff00006c527812 */ /* 0x000fe200078ec0ff */
[----:B------:R-:W-:Y:S01]  /*6ec0*/  FFMA R26, R83, R87, R26 ;  /* 0x00000057531a7223 */ /* 0x000fe2000000001a */
[----:B------:R-:W-:Y:S01]  /*6ed0*/  SHF.L.U32 R87, R111, 0x10, RZ ;  /* 0x000000106f577819 */ /* 0x000fe200000006ff */
[----:B------:R-:W-:Y:S01]  /*6ee0*/  FFMA R27, R83, R84, R27 ;  /* 0x00000054531b7223 */ /* 0x000fe2000000001b */
[----:B------:R-:W-:Y:S01]  /*6ef0*/  F2FP.BF16.F32.PACK_AB R130, R21, R20 ;  /* 0x000000141582723e */ /* 0x000fe200000010ff */
[----:B------:R-:W-:Y:S01]  /*6f00*/  FFMA R24, R83, R80, R24 ;  /* 0x0000005053187223 */ /* 0x000fe20000000018 */
[----:B------:R-:W-:Y:S01]  /*6f10*/  LOP3.LUT R80, R109, 0xffff0000, RZ, 0xc0, !PT ;  /* 0xffff00006d507812 */ /* 0x000fe200078ec0ff */
[C---:B------:R-:W-:Y:S01]  /*6f20*/  FMUL R25, R76.reuse, R29 ;  /* 0x0000001d4c197220 */ /* 0x040fe20000400000 */
[----:B------:R-:W-:Y:S01]  /*6f30*/  F2FP.BF16.F32.PACK_AB R131, R27, R26 ;  /* 0x0000001a1b83723e */ /* 0x000fe200000010ff */
[C---:B------:R-:W-:Y:S01]  /*6f40*/  FMUL R30, R76.reuse, R30 ;  /* 0x0000001e4c1e7220 */ /* 0x040fe20000400000 */
[----:B------:R-:W-:Y:S01]  /*6f50*/  LOP3.LUT R84, R143, 0xffff0000, RZ, 0xc0, !PT ;  /* 0xffff00008f547812 */ /* 0x000fe200078ec0ff */
[----:B------:R-:W-:Y:S01]  /*6f60*/  FMUL R31, R76, R31 ;  /* 0x0000001f4c1f7220 */ /* 0x000fe20000400000 */
[----:B------:R-:W-:Y:S01]  /*6f70*/  FFMA R25, R83, R82, R25 ;  /* 0x0000005253197223 */ /* 0x000fe20000000019 */
[----:B------:R-:W-:Y:S01]  /*6f80*/  LOP3.LUT R82, R111, 0xffff0000, RZ, 0xc0, !PT ;  /* 0xffff00006f527812 */ /* 0x000fe200078ec0ff */
[C---:B------:R-:W-:Y:S01]  /*6f90*/  FFMA R30, R83.reuse, R85, R30 ;  /* 0x00000055531e7223 */ /* 0x040fe2000000001e */
[C---:B------:R-:W-:Y:S01]  /*6fa0*/  SHF.L.U32 R85, R110.reuse, 0x10, RZ ;  /* 0x000000106e557819 */ /* 0x040fe200000006ff */
[C---:B------:R-:W-:Y:S01]  /*6fb0*/  FFMA R31, R83.reuse, R80, R31 ;  /* 0x00000050531f7223 */ /* 0x040fe2000000001f */
[----:B------:R-:W-:Y:S01]  /*6fc0*/  LOP3.LUT R80, R110, 0xffff0000, RZ, 0xc0, !PT ;  /* 0xffff00006e507812 */ /* 0x000fe200078ec0ff */
[C---:B------:R-:W-:Y:S01]  /*6fd0*/  FMUL R28, R76.reuse, R32 ;  /* 0x000000204c1c7220 */ /* 0x040fe20000400000 */
[C---:B------:R-:W-:Y:S01]  /*6fe0*/  FMUL R29, R76.reuse, R33 ;  /* 0x000000214c1d7220 */ /* 0x040fe20000400000 */
[C---:B------:R-:W-:Y:S01]  /*6ff0*/  FMUL R34, R76.reuse, R34 ;  /* 0x000000224c227220 */ /* 0x040fe20000400000 */
[----:B------:R-:W-:Y:S01]  /*7000*/  FMUL R35, R76, R35 ;  /* 0x000000234c237220 */ /* 0x000fe20000400000 */
[----:B------:R-:W-:Y:S01]  /*7010*/  FFMA R28, R83, R85, R28 ;  /* 0x00000055531c7223 */ /* 0x000fe2000000001c */
[----:B------:R-:W-:Y:S01]  /*7020*/  SHF.L.U32 R85, R117, 0x10, RZ ;  /* 0x0000001075557819 */ /* 0x000fe200000006ff */
[C---:B------:R-:W-:Y:S01]  /*7030*/  FFMA R29, R83.reuse, R80, R29 ;  /* 0x00000050531d7223 */ /* 0x040fe2000000001d */
[C---:B------:R-:W-:Y:S01]  /*7040*/  SHF.L.U32 R80, R116.reuse, 0x10, RZ ;  /* 0x0000001074507819 */ /* 0x040fe200000006ff */
[----:B------:R-:W-:Y:S01]  /*7050*/  FFMA R34, R83, R87, R34 ;  /* 0x0000005753227223 */ /* 0x000fe20000000022 */
[----:B------:R-:W-:Y:S01]  /*7060*/  SHF.L.U32 R87, R119, 0x10, RZ ;  /* 0x0000001077577819 */ /* 0x000fe200000006ff */
[C---:B------:R-:W-:Y:S01]  /*7070*/  FFMA R35, R83.reuse, R82, R35 ;  /* 0x0000005253237223 */ /* 0x040fe20000000023 */
[----:B------:R-:W-:Y:S01]  /*7080*/  LOP3.LUT R82, R116, 0xffff0000, RZ, 0xc0, !PT ;  /* 0xffff000074527812 */ /* 0x000fe200078ec0ff */
[C---:B------:R-:W-:Y:S01]  /*7090*/  FMUL R32, R76.reuse, R36 ;  /* 0x000000244c207220 */ /* 0x040fe20000400000 */
[C---:B------:R-:W-:Y:S01]  /*70a0*/  FMUL R33, R76.reuse, R37 ;  /* 0x000000254c217220 */ /* 0x040fe20000400000 */
[----:B------:R-:W-:Y:S01]  /*70b0*/  FMUL R38, R76, R38 ;  /* 0x000000264c267220 */ /* 0x000fe20000400000 */
[----:B------:R1:W-:Y:S01]  /*70c0*/  STS.128 [R178+UR49+0x400], R96 ;  /* 0x00040060b2007988 */ /* 0x0003e20008000c31 */
[----:B------:R-:W-:Y:S01]  /*70d0*/  FFMA R32, R83, R80, R32 ;  /* 0x0000005053207223 */ /* 0x000fe20000000020 */
[----:B------:R-:W-:Y:S01]  /*70e0*/  LOP3.LUT R80, R117, 0xffff0000, RZ, 0xc0, !PT ;  /* 0xffff000075507812 */ /* 0x000fe200078ec0ff */
[C---:B------:R-:W-:Y:S01]  /*70f0*/  FFMA R33, R83.reuse, R82, R33 ;  /* 0x0000005253217223 */ /* 0x040fe20000000021 */
[----:B------:R-:W-:Y:S01]  /*7100*/  LOP3.LUT R82, R118, 0xffff0000, RZ, 0xc0, !PT ;  /* 0xffff000076527812 */ /* 0x000fe200078ec0ff */
[----:B------:R-:W-:Y:S01]  /*7110*/  FMUL R39, R76, R39 ;  /* 0x000000274c277220 */ /* 0x000fe20000400000 */
[C---:B------:R-:W-:Y:S01]  /*7120*/  FFMA R38, R83.reuse, R85, R38 ;  /* 0x0000005553267223 */ /* 0x040fe20000000026 */
[----:B------:R-:W-:Y:S01]  /*7130*/  SHF.L.U32 R85, R118, 0x10, RZ ;  /* 0x0000001076557819 */ /* 0x000fe200000006ff */
[C---:B------:R-:W-:Y:S01]  /*7140*/  FMUL R36, R76.reuse, R40 ;  /* 0x000000284c247220 */ /* 0x040fe20000400000 */
[----:B------:R-:W-:Y:S01]  /*7150*/  FFMA R39, R83, R80, R39 ;  /* 0x0000005053277223 */ /* 0x000fe20000000027 */
[----:B------:R-:W-:Y:S01]  /*7160*/  LOP3.LUT R80, R119, 0xffff0000, RZ, 0xc0, !PT ;  /* 0xffff000077507812 */ /* 0x000fe200078ec0ff */
[C---:B------:R-:W-:Y:S01]  /*7170*/  FMUL R37, R76.reuse, R41 ;  /* 0x000000294c257220 */ /* 0x040fe20000400000 */
[C---:B------:R-:W-:Y:S01]  /*7180*/  FMUL R42, R76.reuse, R42 ;  /* 0x0000002a4c2a7220 */ /* 0x040fe20000400000 */
[----:B------:R-:W-:Y:S01]  /*7190*/  FMUL R43, R76, R43 ;  /* 0x0000002b4c2b7220 */ /* 0x000fe20000400000 */
[C---:B------:R-:W-:Y:S01]  /*71a0*/  FFMA R36, R83.reuse, R85, R36 ;  /* 0x0000005553247223 */ /* 0x040fe20000000024 */
[C---:B------:R-:W-:Y:S01]  /*71b0*/  SHF.L.U32 R85, R124.reuse, 0x10, RZ ;  /* 0x000000107c557819 */ /* 0x040fe200000006ff */
[----:B------:R2:W-:Y:S01]  /*71c0*/  STS.128 [R177+0x400], R120 ;  /* 0x00040078b1007388 */ /* 0x0005e20000000c00 */
[----:B------:R-:W-:Y:S01]  /*71d0*/  FFMA R37, R83, R82, R37 ;  /* 0x0000005253257223 */ /* 0x000fe20000000025 */
[----:B------:R-:W-:Y:S01]  /*71e0*/  LOP3.LUT R82, R125, 0xffff0000, RZ, 0xc0, !PT ;  /* 0xffff00007d527812 */ /* 0x000fe200078ec0ff */
[----:B------:R-:W-:Y:S01]  /*71f0*/  FFMA R42, R83, R87, R42 ;  /* 0x00000057532a7223 */ /* 0x000fe2000000002a */
[----:B------:R-:W-:Y:S01]  /*7200*/  SHF.L.U32 R87, R125, 0x10, RZ ;  /* 0x000000107d577819 */ /* 0x000fe200000006ff */
        /* <DEDUP_REMOVED lines=8> */
[----:B------:R4:W-:Y:S01]  /*7290*/  STS.128 [R176+0x400], R128 ;  /* 0x00040080b0007388 */ /* 0x0009e20000000c00 */
[C---:B------:R-:W-:Y:S01]  /*72a0*/  FFMA R41, R83.reuse, R80, R41 ;  /* 0x0000005053297223 */ /* 0x040fe20000000029 */
[C---:B------:R-:W-:Y:S01]  /*72b0*/  SHF.L.U32 R80, R126.reuse, 0x10, RZ ;  /* 0x000000107e507819 */ /* 0x040fe200000006ff */
[----:B------:R-:W-:Y:S01]  /*72c0*/  FFMA R46, R83, R87, R46 ;  /* 0x00000057532e7223 */ /* 0x000fe2000000002e */
[----:B------:R-:W-:Y:S01]  /*72d0*/  SHF.L.U32 R87, R133, 0x10, RZ ;  /* 0x0000001085577819 */ /* 0x000fe200000006ff */
[----:B------:R-:W-:Y:S01]  /*72e0*/  FFMA R47, R83, R82, R47 ;  /* 0x00000052532f7223 */ /* 0x000fe2000000002f */
[----:B------:R-:W-:Y:S01]  /*72f0*/  LOP3.LUT R82, R126, 0xffff0000, RZ, 0xc0, !PT ;  /* 0xffff00007e527812 */ /* 0x000fe200078ec0ff */
[C---:B------:R-:W-:Y:S01]  /*7300*/  FMUL R44, R76.reuse, R48 ;  /* 0x000000304c2c7220 */ /* 0x040fe20000400000 */
[----:B-1----:R-:W-:Y:S01]  /*7310*/  F2FP.BF16.F32.PACK_AB R96, R25, R24 ;  /* 0x000000181960723e */ /* 0x002fe200000010ff */
[C---:B------:R-:W-:Y:S01]  /*7320*/  FMUL R45, R76.reuse, R49 ;  /* 0x000000314c2d7220 */ /* 0x040fe20000400000 */
[----:B------:R-:W-:Y:S01]  /*7330*/  F2FP.BF16.F32.PACK_AB R97, R31, R30 ;  /* 0x0000001e1f61723e */ /* 0x000fe200000010ff */
[----:B------:R-:W-:Y:S01]  /*7340*/  FMUL R50, R76, R50 ;  /* 0x000000324c327220 */ /* 0x000fe20000400000 */
[----:B------:R-:W-:Y:S01]  /*7350*/  F2FP.BF16.F32.PACK_AB R98, R29, R28 ;  /* 0x0000001c1d62723e */ /* 0x000fe200000010ff */
[----:B------:R-:W-:Y:S01]  /*7360*/  FFMA R44, R83, R80, R44 ;  /* 0x00000050532c7223 */ /* 0x000fe2000000002c */
[----:B------:R-:W-:Y:S01]  /*7370*/  LOP3.LUT R80, R127, 0xffff0000, RZ, 0xc0, !PT ;  /* 0xffff00007f507812 */ /* 0x000fe200078ec0ff */
[----:B------:R-:W-:Y:S01]  /*7380*/  FFMA R45, R83, R82, R45 ;  /* 0x00000052532d7223 */ /* 0x000fe2000000002d */
[----:B------:R-:W-:Y:S01]  /*7390*/  LOP3.LUT R82, R132, 0xffff0000, RZ, 0xc0, !PT ;  /* 0xffff000084527812 */ /* 0x000fe200078ec0ff */
[----:B------:R-:W-:Y:S01]  /*73a0*/  FMUL R51, R76, R51 ;  /* 0x000000334c337220 */ /* 0x000fe20000400000 */
[----:B------:R-:W-:Y:S01]  /*73b0*/  F2FP.BF16.F32.PACK_AB R99, R35, R34 ;  /* 0x000000222363723e */ /* 0x000fe200000010ff */
[----:B------:R-:W-:Y:S01]  /*73c0*/  FFMA R50, R83, R85, R50 ;  /* 0x0000005553327223 */ /* 0x000fe20000000032 */
[----:B------:R-:W-:Y:S01]  /*73d0*/  SHF.L.U32 R85, R132, 0x10, RZ ;  /* 0x0000001084557819 */ /* 0x000fe200000006ff */
[C---:B------:R-:W-:Y:S01]  /*73e0*/  FMUL R48, R76.reuse, R52 ;  /* 0x000000344c307220 */ /* 0x040fe20000400000 */
[----:B--2---:R-:W-:Y:S01]  /*73f0*/  F2FP.BF16.F32.PACK_AB R120, R33, R32 ;  /* 0x000000202178723e */ /* 0x004fe200000010ff */
[----:B------:R-:W-:Y:S01]  /*7400*/  FFMA R51, R83, R80, R51 ;  /* 0x0000005053337223 */ /* 0x000fe20000000033 */
[----:B------:R-:W-:Y:S01]  /*7410*/  LOP3.LUT R80, R133, 0xffff0000, RZ, 0xc0, !PT ;  /* 0xffff000085507812 */ /* 0x000fe200078ec0ff */
[----:B------:R1:W-:Y:S01]  /*7420*/  STS.128 [R175+0x400], R96 ;  /* 0x00040060af007388 */ /* 0x0003e20000000c00 */
[----:B------:R-:W-:Y:S01]  /*7430*/  F2FP.BF16.F32.PACK_AB R121, R39, R38 ;  /* 0x000000262779723e */ /* 0x000fe200000010ff */
[C---:B------:R-:W-:Y:S01]  /*7440*/  FMUL R49, R76.reuse, R53 ;  /* 0x000000354c317220 */ /* 0x040fe20000400000 */
[----:B------:R-:W-:Y:S01]  /*7450*/  F2FP.BF16.F32.PACK_AB R122, R37, R36 ;  /* 0x00000024257a723e */ /* 0x000fe200000010ff */
[C---:B------:R-:W-:Y:S01]  /*7460*/  FMUL R54, R76.reuse, R54 ;  /* 0x000000364c367220 */ /* 0x040fe20000400000 */
[----:B------:R-:W-:Y:S01]  /*7470*/  F2FP.BF16.F32.PACK_AB R123, R43, R42 ;  /* 0x0000002a2b7b723e */ /* 0x000fe200000010ff */
[----:B------:R-:W-:Y:S01]  /*7480*/  FMUL R55, R76, R55 ;  /* 0x000000374c377220 */ /* 0x000fe20000400000 */
[----:B----4-:R-:W-:Y:S01]  /*7490*/  F2FP.BF16.F32.PACK_AB R128, R41, R40 ;  /* 0x000000282980723e */ /* 0x010fe200000010ff */
[C---:B------:R-:W-:Y:S01]  /*74a0*/  FFMA R48, R83.reuse, R85, R48 ;  /* 0x0000005553307223 */ /* 0x040fe20000000030 */
[C---:B------:R-:W-:Y:S01]  /*74b0*/  FFMA R49, R83.reuse, R82, R49 ;  /* 0x0000005253317223 */ /* 0x040fe20000000031 */
[----:B------:R1:W-:Y:S01]  /*74c0*/  STS.128 [R173+0x400], R120 ;  /* 0x00040078ad007388 */ /* 0x0003e20000000c00 */
[C---:B------:R-:W-:Y:S01]  /*74d0*/  SHF.L.U32 R85, R134.reuse, 0x10, RZ ;  /* 0x0000001086557819 */ /* 0x040fe200000006ff */
[----:B------:R-:W-:Y:S01]  /*74e0*/  FFMA R54, R83, R87, R54 ;  /* 0x0000005753367223 */ /* 0x000fe20000000036 */
[----:B------:R-:W-:Y:S01]  /*74f0*/  SHF.L.U32 R87, R135, 0x10, RZ ;  /* 0x0000001087577819 */ /* 0x000fe200000006ff */
[----:B------:R-:W-:Y:S01]  /*7500*/  FFMA R55, R83, R80, R55 ;  /* 0x0000005053377223 */ /* 0x000fe20000000037 */
[----:B------:R-:W-:Y:S01]  /*7510*/  LOP3.LUT R80, R134, 0xffff0000, RZ, 0xc0, !PT ;  /* 0xffff000086507812 */ /* 0x000fe200078ec0ff */
[C---:B------:R-:W-:Y:S01]  /*7520*/  FMUL R52, R76.reuse, R56 ;  /* 0x000000384c347220 */ /* 0x040fe20000400000 */
[----:B------:R-:W-:Y:S01]  /*7530*/  LOP3.LUT R82, R135, 0xffff0000, RZ, 0xc0, !PT ;  /* 0xffff000087527812 */ /* 0x000fe200078ec0ff */
[C---:B------:R-:W-:Y:S01]  /*7540*/  FMUL R53, R76.reuse, R57 ;  /* 0x000000394c357220 */ /* 0x040fe20000400000 */
[C---:B------:R-:W-:Y:S01]  /*7550*/  FMUL R58, R76.reuse, R58 ;  /* 0x0000003a4c3a7220 */ /* 0x040fe20000400000 */
[----:B------:R-:W-:Y:S01]  /*7560*/  FMUL R59, R76, R59 ;  /* 0x0000003b4c3b7220 */ /* 0x000fe20000400000 */
[C---:B------:R-:W-:Y:S01]  /*7570*/  FFMA R52, R83.reuse, R85, R52 ;  /* 0x0000005553347223 */ /* 0x040fe20000000034 */
[C---:B------:R-:W-:Y:S01]  /*7580*/  FFMA R53, R83.reuse, R80, R53 ;  /* 0x0000005053357223 */ /* 0x040fe20000000035 */
[C---:B------:R-:W-:Y:S01]  /*7590*/  FFMA R58, R83.reuse, R87, R58 ;  /* 0x00000057533a7223 */ /* 0x040fe2000000003a */
[----:B------:R-:W-:Y:S01]  /*75a0*/  FFMA R59, R83, R82, R59 ;  /* 0x00000052533b7223 */ /* 0x000fe2000000003b */
[----:B------:R-:W-:Y:S01]  /*75b0*/  SHF.L.U32 R80, R140, 0x10, RZ ;  /* 0x000000108c507819 */ /* 0x000fe200000006ff */
[----:B------:R-:W-:Y:S01]  /*75c0*/  FMUL R56, R76, R60 ;  /* 0x0000003c4c387220 */ /* 0x000fe20000400000 */
[----:B------:R-:W-:Y:S01]  /*75d0*/  LOP3.LUT R82, R140, 0xffff0000, RZ, 0xc0, !PT ;  /* 0xffff00008c527812 */ /* 0x000fe200078ec0ff */
[C---:B------:R-:W-:Y:S01]  /*75e0*/  FMUL R57, R76.reuse, R61 ;  /* 0x0000003d4c397220 */ /* 0x040fe20000400000 */
[----:B------:R-:W-:Y:S01]  /*75f0*/  SHF.L.U32 R85, R141, 0x10, RZ ;  /* 0x000000108d557819 */ /* 0x000fe200000006ff */
[C---:B------:R-:W-:Y:S01]  /*7600*/  FMUL R62, R76.reuse, R62 ;  /* 0x0000003e4c3e7220 */ /* 0x040fe20000400000 */
[----:B------:R-:W-:Y:S01]  /*7610*/  F2FP.BF16.F32.PACK_AB R129, R47, R46 ;  /* 0x0000002e2f81723e */ /* 0x000fe200000010ff */
[----:B------:R-:W-:Y:S01]  /*7620*/  FFMA R56, R83, R80, R56 ;  /* 0x0000005053387223 */ /* 0x000fe20000000038 */
[----:B------:R-:W-:Y:S01]  /*7630*/  F2FP.BF16.F32.PACK_AB R130, R45, R44 ;  /* 0x0000002c2d82723e */ /* 0x000fe200000010ff */
[----:B------:R-:W-:Y:S01]  /*7640*/  FFMA R57, R83, R82, R57 ;  /* 0x0000005253397223 */ /* 0x000fe20000000039 */
[----:B------:R-:W-:Y:S01]  /*7650*/  F2FP.BF16.F32.PACK_AB R131, R51, R50 ;  /* 0x000000323383723e */ /* 0x000fe200000010ff */
[----:B------:R-:W-:Y:S01]  /*7660*/  FFMA R62, R83, R85, R62 ;  /* 0x00000055533e7223 */ /* 0x000fe2000000003e */
[----:B------:R-:W-:Y:S01]  /*7670*/  LOP3.LUT R80, R141, 0xffff0000, RZ, 0xc0, !PT ;  /* 0xffff00008d507812 */ /* 0x000fe200078ec0ff */
[----:B------:R-:W-:Y:S01]  /*7680*/  FMUL R63, R76, R63 ;  /* 0x0000003f4c3f7220 */ /* 0x000fe20000400000 */
[----:B------:R-:W-:Y:S01]  /*7690*/  SHF.L.U32 R85, R142, 0x10, RZ ;  /* 0x000000108e557819 */ /* 0x000fe200000006ff */
[----:B------:R1:W-:Y:S01]  /*76a0*/  STS.128 [R172+0x400], R128 ;  /* 0x00040080ac007388 */ /* 0x0003e20000000c00 */
[----:B------:R-:W-:Y:S01]  /*76b0*/  FMUL R60, R76, R64 ;  /* 0x000000404c3c7220 */ /* 0x000fe20000400000 */
[----:B------:R-:W-:Y:S01]  /*76c0*/  LOP3.LUT R82, R142, 0xffff0000, RZ, 0xc0, !PT ;  /* 0xffff00008e527812 */ /* 0x000fe200078ec0ff */
[C---:B------:R-:W-:Y:S01]  /*76d0*/  FMUL R61, R76.reuse, R65 ;  /* 0x000000414c3d7220 */ /* 0x040fe20000400000 */
[----:B------:R-:W-:Y:S01]  /*76e0*/  SHF.L.U32 R87, R143, 0x10, RZ ;  /* 0x000000108f577819 */ /* 0x000fe200000006ff */
[C---:B------:R-:W-:Y:S01]  /*76f0*/  FMUL R66, R76.reuse, R66 ;  /* 0x000000424c427220 */ /* 0x040fe20000400000 */
[----:B------:R-:W-:Y:S01]  /*7700*/  FFMA R63, R83, R80, R63 ;  /* 0x00000050533f7223 */ /* 0x000fe2000000003f */
[----:B------:R-:W-:Y:S01]  /*7710*/  FMUL R67, R76, R67 ;  /* 0x000000434c437220 */ /* 0x000fe20000400000 */
[----:B------:R-:W-:Y:S01]  /*7720*/  F2FP.BF16.F32.PACK_AB R136, R49, R48 ;  /* 0x000000303188723e */ /* 0x000fe200000010ff */
[----:B------:R-:W-:Y:S01]  /*7730*/  FFMA R60, R83, R85, R60 ;  /* 0x00000055533c7223 */ /* 0x000fe2000000003c */
[----:B------:R-:W-:Y:S01]  /*7740*/  F2FP.BF16.F32.PACK_AB R137, R55, R54 ;  /* 0x000000363789723e */ /* 0x000fe200000010ff */
[----:B------:R-:W-:Y:S01]  /*7750*/  FFMA R61, R83, R82, R61 ;  /* 0x00000052533d7223 */ /* 0x000fe2000000003d */
[----:B------:R-:W-:Y:S01]  /*7760*/  F2FP.BF16.F32.PACK_AB R138, R53, R52 ;  /* 0x00000034358a723e */ /* 0x000fe200000010ff */
[----:B------:R-:W-:Y:S01]  /*7770*/  FFMA R66, R83, R87, R66 ;  /* 0x0000005753427223 */ /* 0x000fe20000000042 */
[----:B------:R-:W-:Y:S01]  /*7780*/  F2FP.BF16.F32.PACK_AB R139, R59, R58 ;  /* 0x0000003a3b8b723e */ /* 0x000fe200000010ff */
[----:B------:R-:W-:Y:S01]  /*7790*/  FFMA R67, R83, R84, R67 ;  /* 0x0000005453437223 */ /* 0x000fe20000000043 */
[----:B------:R-:W-:Y:S02]  /*77a0*/  F2FP.BF16.F32.PACK_AB R180, R57, R56 ;  /* 0x0000003839b4723e */ /* 0x000fe400000010ff */
[----:B------:R-:W-:Y:S01]  /*77b0*/  F2FP.BF16.F32.PACK_AB R181, R63, R62 ;  /* 0x0000003e3fb5723e */ /* 0x000fe200000010ff */
[----:B------:R1:W-:Y:S01]  /*77c0*/  STS.128 [R171+0x400], R136 ;  /* 0x00040088ab007388 */ /* 0x0003e20000000c00 */
[----:B------:R-:W-:Y:S02]  /*77d0*/  F2FP.BF16.F32.PACK_AB R182, R61, R60 ;  /* 0x0000003c3db6723e */ /* 0x000fe400000010ff */
[----:B------:R-:W-:Y:S05]  /*77e0*/  F2FP.BF16.F32.PACK_AB R183, R67, R66 ;  /* 0x0000004243b7723e */ /* 0x000fea00000010ff */
[----:B------:R1:W-:Y:S01]  /*77f0*/  STS.128 [R170+0x400], R180 ;  /* 0x000400b4aa007388 */ /* 0x0003e20000000c00 */
[----:B------:R-:W-:Y:S01]  /*7800*/  @!PT LDS RZ, [RZ] ;  /* 0x00000000fffff984 */ /* 0x000fe20000000800 */
[----:B------:R-:W-:Y:S01]  /*7810*/  @!PT LDS RZ, [RZ] ;  /* 0x00000000fffff984 */ /* 0x000fe20000000800 */
[----:B------:R-:W-:Y:S01]  /*7820*/  @!PT LDS RZ, [RZ] ;  /* 0x00000000fffff984 */ /* 0x000fe20000000800 */
[----:B------:R-:W-:Y:S01]  /*7830*/  @!PT LDS RZ, [RZ] ;  /* 0x00000000fffff984 */ /* 0x000fe20000000800 */
[----:B------:R2:W-:Y:S07]  /*7840*/  MEMBAR.ALL.CTA ;  /* 0x0000000000007992 */ /* 0x0005ee0000008000 */
[----:B--2---:R-:W2:Y:S02]  /*7850*/  FENCE.VIEW.ASYNC.S ;  /* 0x00000000000073c6 */ /* 0x004ea40000000000 */
[----:B--2---:R-:W-:Y:S06]  /*7860*/  BAR.SYNC.DEFER_BLOCKING 0x1, 0x80 ;  /* 0x0042000000007b1d */ /* 0x004fec0000010000 */
[----:B------:R-:W-:Y:S05]  /*7870*/  @P0 BRA `(.L_x_109) ;  /* 0x0000000000300947 */ /* 0x000fea0003800000 */
[----:B------:R-:W-:Y:S01]  /*7880*/  UIADD3 UR6, UPT, UPT, UR49, 0x400, URZ ;  /* 0x0000040031067890 */ /* 0x000fe2000fffe0ff */
[----:B------:R-:W-:Y:S01]  /*7890*/  IMAD.IADD R0, R168, 0x1, R81 ;  /* 0x00000001a8007824 */ /* 0x000fe200078e0251 */
[----:B------:R-:W-:Y:S01]  /*78a0*/  UIADD3 UR4, UP0, UPT, UR52, 0xa80, URZ ;  /* 0x00000a8034047890 */ /* 0x000fe2000ff1e0ff */
[----:B------:R-:W-:Y:S03]  /*78b0*/  UMOV UR43, UR44 ;  /* 0x0000002c002b7c82 */ /* 0x000fe60008000000 */
[----:B------:R-:W-:Y:S01]  /*78c0*/  IMAD.U32 R159, RZ, RZ, UR6 ;  /* 0x00000006ff9f7e24 */ /* 0x000fe2000f8e00ff */
[----:B------:R-:W-:Y:S01]  /*78d0*/  R2UR UR41, R0 ;  /* 0x00000000002972ca */ /* 0x000fe200000e0000 */
[----:B------:R-:W-:Y:S03]  /*78e0*/  UIADD3.X UR5, UPT, UPT, URZ, UR53, URZ, UP0, !UPT ;  /* 0x00000035ff057290 */ /* 0x000fe600087fe4ff */
[----:B------:R-:W-:Y:S11]  /*78f0*/  R2UR UR40, R159 ;  /* 0x000000009f2872ca */ /* 0x000ff600000e0000 */
[----:B------:R-:W-:Y:S02]  /*7900*/  @!UPT UIADD3 URZ, UPT, UPT, URZ, URZ, URZ ;  /* 0x000000fffffff290 */ /* 0x000fe4000fffe0ff */
[----:B------:R2:W-:Y:S01]  /*7910*/  UTMASTG.3D [UR40], [UR4] ;  /* 0x00000028040073b5 */ /* 0x0005e20008010000 */
[----:B------:R0:W-:Y:S01]  /*7920*/  UTMACMDFLUSH ;  /* 0x00000000000079b7 */ /* 0x0001e20000000000 */
[----:B--2---:R-:W-:Y:S04]  /*7930*/  DEPBAR.LE SB0, 0x1 ;  /* 0x000080400000791a */ /* 0x004fe80000000000 */
.L_x_109:
[----:B------:R-:W-:Y:S05]  /*7940*/  BSYNC.RECONVERGENT B0 ;  /* 0x0000000000007941 */ /* 0x000fea0003800200 */
.L_x_108:
[----:B------:R-:W-:Y:S01]  /*7950*/  BAR.SYNC.DEFER_BLOCKING 0x1, 0x80 ;  /* 0x0042000000007b1d */ /* 0x000fe20000010000 */
[----:B------:R-:W-:Y:S01]  /*7960*/  ISETP.NE.AND P2, PT, R174, RZ, PT ;  /* 0x000000ffae00720c */ /* 0x000fe20003f45270 */
[----:B------:R-:W-:Y:S01]  /*7970*/  UISETP.NE.AND UP0, UPT, UR50, URZ, UPT ;  /* 0x000000ff3200728c */ /* 0x000fe2000bf05270 */
[----:B------:R-:W-:Y:S11]  /*7980*/  LEA R3, R105, UR49, 0x3 ;  /* 0x0000003169037c11 */ /* 0x000ff6000f8e18ff */
[----:B------:R-:W-:Y:S01]  /*7990*/  @P2 SHF.L.U32 R6, R162, 0x1f, RZ ;  /* 0x0000001fa2062819 */ /* 0x000fe200000006ff */
[----:B------:R-:W-:Y:S06]  /*79a0*/  BRA.U !UP0, `(.L_x_110) ;  /* 0x0000000108247547 */ /* 0x000fec000b800000 */
[----:B------:R-:W2:Y:S01]  /*79b0*/  S2R R0, SR_CgaCtaId ;  /* 0x0000000000007919 */ /* 0x000ea20000008800 */
[----:B------:R-:W-:Y:S01]  /*79c0*/  IMAD.U32 R4, RZ, RZ, UR51 ;  /* 0x00000033ff047e24 */ /* 0x000fe2000f8e00ff */
[----:B------:R-:W-:Y:S04]  /*79d0*/  UIADD3 UR51, UPT, UPT, UR51, 0x1, URZ ;  /* 0x0000000133337890 */ /* 0x000fe8000fffe0ff */
[----:B------:R-:W-:Y:S01]  /*79e0*/  @P2 LEA R4, R4, UR49, 0x3 ;  /* 0x0000003104042c11 */ /* 0x000fe2000f8e18ff */
[----:B------:R-:W-:Y:S04]  /*79f0*/  UISETP.NE.AND UP0, UPT, UR51, 0x4, UPT ;  /* 0x000000043300788c */ /* 0x000fe8000bf05270 */
[----:B------:R-:W-:Y:S01]  /*7a00*/  @P2 VIADD R5, R4, 0x50 ;  /* 0x0000005004052836 */ /* 0x000fe20000000000 */
[----:B------:R-:W-:Y:S04]  /*7a10*/  USEL UR51, UR51, URZ, UP0 ;  /* 0x000000ff33337287 */ /* 0x000fe80008000000 */
[----:B--2---:R-:W-:Y:S04]  /*7a20*/  @P2 PRMT R0, R0, 0x654, R5 ;  /* 0x0000065400002816 */ /* 0x004fe80000000005 */
[----:B------:R2:W-:Y:S04]  /*7a30*/  @P2 SYNCS.ARRIVE.TRANS64.RED.A1T0 RZ, [R0+URZ], RZ ;  /* 0x000000ff00ff29a7 */ /* 0x0005e800081004ff */
.L_x_110:
[----:B------:R-:W4:Y:S01]  /*7a40*/  @P2 SYNCS.PHASECHK.TRANS64.TRYWAIT P1, [R3+URZ+0x30], R6 ;  /* 0x00003006030025a7 */ /* 0x000f2200080211ff */
[----:B------:R-:W-:Y:S01]  /*7a50*/  ISETP.NE.AND P0, PT, R79, RZ, PT ;  /* 0x000000ff4f00720c */ /* 0x000fe20003f05270 */
[----:B--2---:R-:W-:Y:S01]  /*7a60*/  IMAD.MOV.U32 R0, RZ, RZ, 0x80 ;  /* 0x00000080ff007424 */ /* 0x004fe200078e00ff */
[----:B------:R-:W-:Y:S04]  /*7a70*/  BSSY B1, `(.L_x_111) ;  /* 0x0000020000017945 */ /* 0x000fe80003800000 */
[----:B------:R-:W-:Y:S02]  /*7a80*/  SEL R81, R0, 0x40, !P0 ;  /* 0x0000004000517807 */ /* 0x000fe40004000000 */
[----:B----4-:R-:W-:Y:S01]  /*7a90*/  @P2 SEL R107, RZ, 0x1, !P1 ;  /* 0x00000001ff6b2807 */ /* 0x010fe20004800000 */
[----:B------:R-:W-:Y:S06]  /*7aa0*/  @!P2 BRA `(.L_x_112) ;  /* 0x000000000070a947 */ /* 0x000fec0003800000 */
[----:B------:R-:W-:Y:S01]  /*7ab0*/  ISETP.NE.AND P2, PT, R112, RZ, PT ;  /* 0x000000ff7000720c */ /* 0x000fe20003f45270 */
[----:B------:R-:W-:Y:S01]  /*7ac0*/  BSSY B0, `(.L_x_113) ;  /* 0x000000b000007945 */ /* 0x000fe20003800000 */
[----:B------:R-:W-:Y:S11]  /*7ad0*/  ISETP.NE.AND P0, PT, R107, RZ, PT ;  /* 0x000000ff6b00720c */ /* 0x000ff60003f05270 */
[----:B------:R-:W-:Y:S05]  /*7ae0*/  @P2 IMAD R6, R105, 0x4000, R178 ;  /* 0x0000400069062824 */ /* 0x000fea00078e02b2 */
[----:B------:R-:W-:Y:S04]  /*7af0*/  @P2 IADD3 R9, PT, PT, R6, UR49, RZ ;  /* 0x0000003106092c10 */ /* 0x000fe8000fffe0ff */
[----:B------:R-:W-:Y:S01]  /*7b00*/  @P2 IADD3 R7, PT, PT, R104, R9, RZ ;  /* 0x0000000968072210 */ /* 0x000fe20007ffe0ff */
[--C-:B------:R-:W-:Y:S02]  /*7b10*/  @P2 IMAD.IADD R5, R86, 0x1, R9.reuse ;  /* 0x0000000156052824 */ /* 0x100fe400078e0209 */
[----:B------:R-:W-:Y:S01]  /*7b20*/  @P2 IMAD.IADD R4, R106, 0x1, R9 ;  /* 0x000000016a042824 */ /* 0x000fe200078e0209 */
[----:B------:R-:W-:Y:S06]  /*7b30*/  @P0 BRA `(.L_x_114) ;  /* 0x00000000000c0947 */ /* 0x000fec0003800000 */
[----:B------:R-:W-:Y:S04]  /*7b40*/  SHF.L.U32 R0, R162, 0x1f, RZ ;  /* 0x0000001fa2007819 */ /* 0x000fe800000006ff */
[----:B------:R-:W2:Y:S02]  /*7b50*/  SYNCS.PHASECHK.TRANS64.TRYWAIT P0, [R3+URZ+0x30], R0 ;  /* 0x00003000030075a7 */ /* 0x000ea400080011ff */
[----:B--2---:R-:W-:Y:S05]  /*7b60*/  @!P0 BRA `(.L_x_115) ;  /* 0x0000004800008947 */ /* 0x004fea0003800000 */
.L_x_114:
[----:B------:R-:W-:Y:S05]  /*7b70*/  BSYNC B0 ;  /* 0x0000000000007941 */ /* 0x000fea0003800000 */
.L_x_113:
[----:B------:R-:W-:Y:S01]  /*7b80*/  ISETP.NE.AND P0, PT, R112, RZ, PT ;  /* 0x000000ff7000720c */ /* 0x000fe20003f05270 */
[----:B------:R-:W-:Y:S11]  /*7b90*/  VIADD R105, R105, 0x1 ;  /* 0x0000000169697836 */ /* 0x000ff60000000000 */
[----:B------:R-:W-:Y:S01]  /*7ba0*/  @!UPT UIADD3 URZ, UPT, UPT, URZ, URZ, URZ ;  /* 0x000000fffffff290 */ /* 0x000fe2000fffe0ff */
[----:B------:R4:W1:Y:S01]  /*7bb0*/  @P0 LDS.128 R88, [R6+UR49+0x400] ;  /* 0x0004003106580984 */ /* 0x0008620008000c00 */
[--C-:B--2---:R-:W-:Y:S01]  /*7bc0*/  @P0 IMAD.IADD R3, R104, 0x1, R5.reuse ;  /* 0x0000000168030824 */ /* 0x104fe200078e0205 */
[C---:B------:R-:W-:Y:S01]  /*7bd0*/  @P0 IADD3 R0, PT, PT, R106.reuse, R7, RZ ;  /* 0x000000076a000210 */ /* 0x040fe20007ffe0ff */
[C---:B------:R-:W-:Y:S01]  /*7be0*/  @P0 IMAD.IADD R8, R106.reuse, 0x1, R5 ;  /* 0x000000016a080824 */ /* 0x040fe200078e0205 */
[----:B------:R4:W2:Y:S02]  /*7bf0*/  @P0 LDS.128 R92, [R4+0x400] ;  /* 0x00040000045c0984 */ /* 0x0008a40000000c00 */
[----:B------:R-:W-:Y:S02]  /*7c00*/  @P0 IADD3 R9, PT, PT, R106, R3, RZ ;  /* 0x000000036a090210 */ /* 0x000fe40007ffe0ff */
[----:B------:R4:W1:Y:S04]  /*7c10*/  @P0 LDS.128 R100, [R7+0x400] ;  /* 0x0004000007640984 */ /* 0x0008680000000c00 */
[----:B------:R4:W1:Y:S04]  /*7c20*/  @P0 LDS.128 R108, [R0+0x400] ;  /* 0x00040000006c0984 */ /* 0x0008680000000c00 */
[----:B------:R4:W1:Y:S04]  /*7c30*/  @P0 LDS.128 R116, [R5+0x400] ;  /* 0x0004000005740984 */ /* 0x0008680000000c00 */
[----:B------:R4:W1:Y:S04]  /*7c40*/  @P0 LDS.128 R124, [R8+0x400] ;  /* 0x00040000087c0984 */ /* 0x0008680000000c00 */
[----:B------:R4:W1:Y:S04]  /*7c50*/  @P0 LDS.128 R132, [R3+0x400] ;  /* 0x0004000003840984 */ /* 0x0008680000000c00 */
[----:B------:R4:W1:Y:S02]  /*7c60*/  @P0 LDS.128 R140, [R9+0x400] ;  /* 0x00040000098c0984 */ /* 0x0008640000000c00 */
.L_x_112:
[----:B------:R-:W-:Y:S05]  /*7c70*/  BSYNC B1 ;  /* 0x0000000000017941 */ /* 0x000fea0003800000 */
.L_x_111:
[----:B------:R-:W-:Y:S05]  /*7c80*/  IMAD.IADD R50, R78, 0x1, R81 ;  /* 0x000000014e327824 */ /* 0x000fea00078e0251 */
[----:B----4-:R-:W-:Y:S04]  /*7c90*/  SHF.R.U32.HI R3, RZ, 0x15, R50 ;  /* 0x00000015ff037819 */ /* 0x010fe80000011632 */
[----:B------:R-:W-:Y:S11]  /*7ca0*/  LOP3.LUT P0, RZ, R3, 0x3, R158, 0x48, !PT ;  /* 0x0000000303ff7812 */ /* 0x000ff6000780489e */
[----:B------:R-:W-:Y:S02]  /*7cb0*/  @!UPT UIADD3 URZ, UPT, UPT, URZ, URZ, URZ ;  /* 0x000000fffffff290 */ /* 0x000fe4000fffe0ff */
        /* <DEDUP_REMOVED lines=17> */
.L_x_116:
[----:B-1----:R-:W-:Y:S01]  /*7dd0*/  SHF.L.U32 R80, R88, 0x10, RZ ;  /* 0x0000001058507819 */ /* 0x002fe200000006ff */
[----:B------:R-:W-:Y:S05]  /*7de0*/  WARPSYNC.ALL ;  /* 0x0000000000007948 */ /* 0x000fea0003800000 */
[----:B------:R-:W-:Y:S01]  /*7df0*/  R2UR UR4, R50 ;  /* 0x00000000320472ca */ /* 0x000fe200000e0000 */
[----:B------:R-:W1:Y:S01]  /*7e00*/  S2R R179, SR_CgaCtaId ;  /* 0x0000000000b37919 */ /* 0x000e620000008800 */
[----:B------:R-:W-:Y:S01]  /*7e10*/  LOP3.LUT R82, R88, 0xffff0000, RZ, 0xc0, !PT ;  /* 0xffff000058527812 */ /* 0x000fe200078ec0ff */
[----:B------:R-:W-:Y:S01]  /*7e20*/  BSSY.RECONVERGENT B0, `(.L_x_117) ;  /* 0x0000102000007945 */ /* 0x000fe20003800200 */
[----:B------:R-:W-:Y:S02]  /*7e30*/  SHF.L.U32 R85, R89, 0x10, RZ ;  /* 0x0000001059557819 */ /* 0x000fe400000006ff */
[----:B------:R-:W-:Y:S02]  /*7e40*/  LOP3.LUT R84, R91, 0xffff0000, RZ, 0xc0, !PT ;  /* 0xffff00005b547812 */ /* 0x000fe400078ec0ff */
[----:B------:R-:W-:Y:S02]  /*7e50*/  ISETP.NE.AND P6, PT, R174, RZ, PT ;  /* 0x000000ffae00720c */ /* 0x000fe40003fc5270 */
[----:B------:R-:W-:Y:S03]  /*7e60*/  ISETP.NE.AND P0, PT, R165, RZ, PT ;  /* 0x000000ffa500720c */ /* 0x000fe60003f05270 */
[----:B------:R-:W4:Y:S02]  /*7e70*/  LDTM.x64 R4, tmem[UR4] ;  /* 0x00000004000479ee */ /* 0x000f240008340000 */
[C---:B----4-:R-:W-:Y:S01]  /*7e80*/  FMUL R0, R76.reuse, R4 ;  /* 0x000000044c007220 */ /* 0x050fe20000400000 */
[C---:B------:R-:W-:Y:S01]  /*7e90*/  FMUL R3, R76.reuse, R5 ;  /* 0x000000054c037220 */ /* 0x040fe20000400000 */
[C---:B------:R-:W-:Y:S01]  /*7ea0*/  FMUL R6, R76.reuse, R6 ;  /* 0x000000064c067220 */ /* 0x040fe20000400000 */
[----:B------:R-:W-:Y:S01]  /*7eb0*/  FMUL R7, R76, R7 ;  /* 0x000000074c077220 */ /* 0x000fe20000400000 */
[----:B------:R-:W-:Y:S01]  /*7ec0*/  FFMA R0, R83, R80, R0 ;  /* 0x0000005053007223 */ /* 0x000fe20000000000 */
[----:B------:R-:W-:Y:S01]  /*7ed0*/  LOP3.LUT R80, R89, 0xffff0000, RZ, 0xc0, !PT ;  /* 0xffff000059507812 */ /* 0x000fe200078ec0ff */
[----:B------:R-:W-:Y:S01]  /*7ee0*/  FFMA R3, R83, R82, R3 ;  /* 0x0000005253037223 */ /* 0x000fe20000000003 */
[----:B------:R-:W-:Y:S01]  /*7ef0*/  SHF.L.U32 R82, R91, 0x10, RZ ;  /* 0x000000105b527819 */ /* 0x000fe200000006ff */
[C---:B------:R-:W-:Y:S01]  /*7f00*/  FFMA R6, R83.reuse, R85, R6 ;  /* 0x0000005553067223 */ /* 0x040fe20000000006 */
[----:B------:R-:W-:Y:S01]  /*7f10*/  SHF.L.U32 R85, R90, 0x10, RZ ;  /* 0x000000105a557819 */ /* 0x000fe200000006ff */
[----:B------:R-:W-:Y:S01]  /*7f20*/  FFMA R7, R83, R80, R7 ;  /* 0x0000005053077223 */ /* 0x000fe20000000007 */
[----:B------:R-:W-:Y:S01]  /*7f30*/  F2FP.BF16.F32.PACK_AB R96, R3, R0 ;  /* 0x000000000360723e */ /* 0x000fe200000010ff */
[----:B------:R-:W-:Y:S01]  /*7f40*/  FMUL R4, R76, R8 ;  /* 0x000000084c047220 */ /* 0x000fe20000400000 */
[----:B------:R-:W-:Y:S01]  /*7f50*/  LOP3.LUT R80, R90, 0xffff0000, RZ, 0xc0, !PT ;  /* 0xffff00005a507812 */ /* 0x000fe200078ec0ff */
[C---:B------:R-:W-:Y:S01]  /*7f60*/  FMUL R0, R76.reuse, R9 ;  /* 0x000000094c007220 */ /* 0x040fe20000400000 */
[----:B------:R-:W-:Y:S01]  /*7f70*/  F2FP.BF16.F32.PACK_AB R97, R7, R6 ;  /* 0x000000060761723e */ /* 0x000fe200000010ff */
[----:B------:R-:W-:Y:S01]  /*7f80*/  FMUL R3, R76, R10 ;  /* 0x0000000a4c037220 */ /* 0x000fe20000400000 */
[C---:B------:R-:W-:Y:S01]  /*7f90*/  FFMA R4, R83.reuse, R85, R4 ;  /* 0x0000005553047223 */ /* 0x040fe20000000004 */
[----:B--2---:R-:W-:Y:S01]  /*7fa0*/  SHF.L.U32 R85, R94, 0x10, RZ ;  /* 0x000000105e557819 */ /* 0x004fe200000006ff */
[----:B------:R-:W-:Y:S01]  /*7fb0*/  FMUL R5, R76, R11 ;  /* 0x0000000b4c057220 */ /* 0x000fe20000400000 */
[C---:B------:R-:W-:Y:S01]  /*7fc0*/  FFMA R0, R83.reuse, R80, R0 ;  /* 0x0000005053007223 */ /* 0x040fe20000000000 */
[C---:B------:R-:W-:Y:S01]  /*7fd0*/  SHF.L.U32 R80, R92.reuse, 0x10, RZ ;  /* 0x000000105c507819 */ /* 0x040fe200000006ff */
[C---:B------:R-:W-:Y:S01]  /*7fe0*/  FFMA R3, R83.reuse, R82, R3 ;  /* 0x0000005253037223 */ /* 0x040fe20000000003 */
[----:B------:R-:W-:Y:S01]  /*7ff0*/  LOP3.LUT R82, R92, 0xffff0000, RZ, 0xc0, !PT ;  /* 0xffff00005c527812 */ /* 0x000fe200078ec0ff */
[----:B------:R-:W-:Y:S01]  /*8000*/  FMUL R6, R76, R12 ;  /* 0x0000000c4c067220 */ /* 0x000fe20000400000 */
[----:B------:R-:W-:Y:S01]  /*8010*/  F2FP.BF16.F32.PACK_AB R98, R0, R4 ;  /* 0x000000040062723e */ /* 0x000fe200000010ff */
[C---:B------:R-:W-:Y:S01]  /*8020*/  FFMA R5, R83.reuse, R84, R5 ;  /* 0x0000005453057223 */ /* 0x040fe20000000005 */
[C---:B------:R-:W-:Y:S01]  /*8030*/  FMUL R7, R76.reuse, R13 ;  /* 0x0000000d4c077220 */ /* 0x040fe20000400000 */
[----:B------:R-:W-:Y:S01]  /*8040*/  FFMA R6, R83, R80, R6 ;  /* 0x0000005053067223 */ /* 0x000fe20000000006 */
[----:B------:R-:W-:Y:S01]  /*8050*/  SHF.L.U32 R80, R93, 0x10, RZ ;  /* 0x000000105d507819 */ /* 0x000fe200000006ff */
[C---:B------:R-:W-:Y:S01]  /*8060*/  FMUL R0, R76.reuse, R14 ;  /* 0x0000000e4c007220 */ /* 0x040fe20000400000 */
[----:B------:R-:W-:Y:S01]  /*8070*/  F2FP.BF16.F32.PACK_AB R99, R5, R3 ;  /* 0x000000030563723e */ /* 0x000fe200000010ff */
[----:B------:R-:W-:Y:S01]  /*8080*/  FFMA R7, R83, R82, R7 ;  /* 0x0000005253077223 */ /* 0x000fe20000000007 */
[----:B------:R-:W-:Y:S01]  /*8090*/  LOP3.LUT R82, R93, 0xffff0000, RZ, 0xc0, !PT ;  /* 0xffff00005d527812 */ /* 0x000fe200078ec0ff */
[C---:B------:R-:W-:Y:S01]  /*80a0*/  FMUL R3, R76.reuse, R15 ;  /* 0x0000000f4c037220 */ /* 0x040fe20000400000 */
[----:B------:R-:W-:Y:S01]  /*80b0*/  FMUL R4, R76, R16 ;  /* 0x000000104c047220 */ /* 0x000fe20000400000 */
[C---:B------:R-:W-:Y:S01]  /*80c0*/  FFMA R0, R83.reuse, R80, R0 ;  /* 0x0000005053007223 */ /* 0x040fe20000000000 */
[----:B------:R-:W-:Y:S01]  /*80d0*/  LOP3.LUT R80, R94, 0xffff0000, RZ, 0xc0, !PT ;  /* 0xffff00005e507812 */ /* 0x000fe200078ec0ff */
[----:B------:R-:W-:Y:S01]  /*80e0*/  FFMA R3, R83, R82, R3 ;  /* 0x0000005253037223 */ /* 0x000fe20000000003 */
[----:B------:R-:W-:Y:S01]  /*80f0*/  F2FP.BF16.F32.PACK_AB R120, R7, R6 ;  /* 0x000000060778723e */ /* 0x000fe200000010ff */
[----:B------:R-:W-:Y:S01]  /*8100*/  FFMA R4, R83, R85, R4 ;  /* 0x0000005553047223 */ /* 0x000fe20000000004 */
[C---:B------:R-:W-:Y:S01]  /*8110*/  SHF.L.U32 R85, R95.reuse, 0x10, RZ ;  /* 0x000000105f557819 */ /* 0x040fe200000006ff */
[C---:B------:R-:W-:Y:S01]  /*8120*/  FMUL R5, R76.reuse, R17 ;  /* 0x000000114c057220 */ /* 0x040fe20000400000 */
[----:B------:R-:W-:Y:S01]  /*8130*/  LOP3.LUT R82, R95, 0xffff0000, RZ, 0xc0, !PT ;  /* 0xffff00005f527812 */ /* 0x000fe200078ec0ff */
[C---:B------:R-:W-:Y:S01]  /*8140*/  FMUL R6, R76.reuse, R18 ;  /* 0x000000124c067220 */ /* 0x040fe20000400000 */
[----:B------:R-:W-:Y:S01]  /*8150*/  F2FP.BF16.F32.PACK_AB R121, R3, R0 ;  /* 0x000000000379723e */ /* 0x000fe200000010ff */
[----:B------:R-:W-:Y:S01]  /*8160*/  FMUL R7, R76, R19 ;  /* 0x000000134c077220 */ /* 0x000fe20000400000 */
        /* <DEDUP_REMOVED lines=11> */
[----:B------:R-:W-:Y:S01]  /*8220*/  SHF.L.U32 R80, R101, 0x10, RZ ;  /* 0x0000001065507819 */ /* 0x000fe200000006ff */
[----:B------:R-:W-:Y:S01]  /*8230*/  FFMA R3, R83, R82, R3 ;  /* 0x0000005253037223 */ /* 0x000fe20000000003 */
[----:B------:R-:W-:Y:S01]  /*8240*/  LOP3.LUT R82, R103, 0xffff0000, RZ, 0xc0, !PT ;  /* 0xffff000067527812 */ /* 0x000fe200078ec0ff */
[C---:B------:R-:W-:Y:S01]  /*8250*/  FMUL R4, R76.reuse, R22 ;  /* 0x000000164c047220 */ /* 0x040fe20000400000 */
[----:B------:R2:W-:Y:S01]  /*8260*/  STS.128 [R178+UR49+0x4400], R96 ;  /* 0x00440060b2007988 */ /* 0x0005e20008000c31 */
[C---:B------:R-:W-:Y:S01]  /*8270*/  FMUL R5, R76.reuse, R23 ;  /* 0x000000174c057220 */ /* 0x040fe20000400000 */
[----:B------:R-:W-:Y:S01]  /*8280*/  F2FP.BF16.F32.PACK_AB R128, R3, R0 ;  /* 0x000000000380723e */ /* 0x000fe200000010ff */
[----:B------:R-:W-:Y:S01]  /*8290*/  FFMA R4, R83, R80, R4 ;  /* 0x0000005053047223 */ /* 0x000fe20000000004 */
[----:B------:R-:W-:Y:S01]  /*82a0*/  LOP3.LUT R0, R101, 0xffff0000, RZ, 0xc0, !PT ;  /* 0xffff000065007812 */ /* 0x000fe200078ec0ff */
[----:B------:R-:W-:Y:S01]  /*82b0*/  FMUL R6, R76, R24 ;  /* 0x000000184c067220 */ /* 0x000fe20000400000 */
[----:B------:R-:W-:Y:S01]  /*82c0*/  SHF.L.U32 R3, R102, 0x10, RZ ;  /* 0x0000001066037819 */ /* 0x000fe200000006ff */
[----:B------:R-:W-:Y:S01]  /*82d0*/  FMUL R7, R76, R25 ;  /* 0x000000194c077220 */ /* 0x000fe20000400000 */
[----:B------:R-:W-:Y:S01]  /*82e0*/  LOP3.LUT R80, R102, 0xffff0000, RZ, 0xc0, !PT ;  /* 0xffff000066507812 */ /* 0x000fe200078ec0ff */
[C---:B------:R-:W-:Y:S01]  /*82f0*/  FFMA R5, R83.reuse, R0, R5 ;  /* 0x0000000053057223 */ /* 0x040fe20000000005 */
[----:B------:R-:W-:Y:S01]  /*8300*/  SHF.L.U32 R0, R108, 0x10, RZ ;  /* 0x000000106c007819 */ /* 0x000fe200000006ff */
[C---:B------:R-:W-:Y:S01]  /*8310*/  FMUL R8, R76.reuse, R26 ;  /* 0x0000001a4c087220 */ /* 0x040fe20000400000 */
        /* <DEDUP_REMOVED lines=18> */
[----:B------:R4:W-:Y:S01]  /*8440*/  STS.128 [R177+0x4400], R120 ;  /* 0x00440078b1007388 */ /* 0x0009e20000000c00 */
[----:B------:R-:W-:Y:S01]  /*8450*/  FFMA R11, R83, R80, R11 ;  /* 0x00000050530b7223 */ /* 0x000fe2000000000b */
[----:B------:R-:W-:Y:S01]  /*8460*/  LOP3.LUT R80, R111, 0xffff0000, RZ, 0xc0, !PT ;  /* 0xffff00006f507812 */ /* 0x000fe200078ec0ff */
[C---:B------:R-:W-:Y:S01]  /*8470*/  FFMA R12, R83.reuse, R3, R12 ;  /* 0x00000003530c7223 */ /* 0x040fe2000000000c */
[C---:B------:R-:W-:Y:S01]  /*8480*/  SHF.L.U32 R3, R110.reuse, 0x10, RZ ;  /* 0x000000106e037819 */ /* 0x040fe200000006ff */
[----:B------:R-:W-:Y:S01]  /*8490*/  FFMA R13, R83, R0, R13 ;  /* 0x00000000530d7223 */ /* 0x000fe2000000000d */
[----:B------:R-:W-:Y:S01]  /*84a0*/  LOP3.LUT R0, R110, 0xffff0000, RZ, 0xc0, !PT ;  /* 0xffff00006e007812 */ /* 0x000fe200078ec0ff */
[C---:B------:R-:W-:Y:S01]  /*84b0*/  FMUL R14, R76.reuse, R32 ;  /* 0x000000204c0e7220 */ /* 0x040fe20000400000 */
[----:B--2---:R-:W-:Y:S01]  /*84c0*/  F2FP.BF16.F32.PACK_AB R96, R11, R10 ;  /* 0x0000000a0b60723e */ /* 0x004fe200000010ff */
[C---:B------:R-:W-:Y:S01]  /*84d0*/  FMUL R15, R76.reuse, R33 ;  /* 0x000000214c0f7220 */ /* 0x040fe20000400000 */
[----:B------:R-:W-:Y:S01]  /*84e0*/  F2FP.BF16.F32.PACK_AB R97, R13, R12 ;  /* 0x0000000c0d61723e */ /* 0x000fe200000010ff */
        /* <DEDUP_REMOVED lines=14> */
[----:B------:R-:W-:Y:S01]  /*85d0*/  FMUL R20, R76, R38 ;  /* 0x000000264c147220 */ /* 0x000fe20000400000 */
[----:B------:R-:W-:Y:S01]  /*85e0*/  FFMA R18, R83, R0, R18 ;  /* 0x0000000053127223 */ /* 0x000fe20000000012 */
[----:B------:R-:W-:Y:S01]  /*85f0*/  LOP3.LUT R0, R117, 0xffff0000, RZ, 0xc0, !PT ;  /* 0xffff000075007812 */ /* 0x000fe200078ec0ff */
[C---:B------:R-:W-:Y:S01]  /*8600*/  FFMA R19, R83.reuse, R80, R19 ;  /* 0x0000005053137223 */ /* 0x040fe20000000013 */
[C---:B------:R-:W-:Y:S01]  /*8610*/  LOP3.LUT R80, R118.reuse, 0xffff0000, RZ, 0xc0, !PT ;  /* 0xffff000076507812 */ /* 0x040fe200078ec0ff */
[----:B------:R-:W-:Y:S01]  /*8620*/  FFMA R20, R83, R3, R20 ;  /* 0x0000000353147223 */ /* 0x000fe20000000014 */
[----:B------:R-:W-:Y:S01]  /*8630*/  SHF.L.U32 R3, R118, 0x10, RZ ;  /* 0x0000001076037819 */ /* 0x000fe200000006ff */
[C---:B------:R-:W-:Y:S01]  /*8640*/  FMUL R21, R76.reuse, R39 ;  /* 0x000000274c157220 */ /* 0x040fe20000400000 */
[----:B----4-:R-:W-:Y:S01]  /*8650*/  F2FP.BF16.F32.PACK_AB R120, R19, R18 ;  /* 0x000000121378723e */ /* 0x010fe200000010ff */
[C---:B------:R-:W-:Y:S01]  /*8660*/  FMUL R22, R76.reuse, R40 ;  /* 0x000000284c167220 */ /* 0x040fe20000400000 */
[----:B------:R-:W-:Y:S01]  /*8670*/  STS.128 [R176+0x4400], R128 ;  /* 0x00440080b0007388 */ /* 0x000fe20000000c00 */
[C---:B------:R-:W-:Y:S01]  /*8680*/  FMUL R23, R76.reuse, R41 ;  /* 0x000000294c177220 */ /* 0x040fe20000400000 */
[----:B------:R-:W-:Y:S01]  /*8690*/  FMUL R24, R76, R42 ;  /* 0x0000002a4c187220 */ /* 0x000fe20000400000 */
[C---:B------:R-:W-:Y:S01]  /*86a0*/  FFMA R21, R83.reuse, R0, R21 ;  /* 0x0000000053157223 */ /* 0x040fe20000000015 */
[----:B------:R-:W-:Y:S01]  /*86b0*/  SHF.L.U32 R0, R124, 0x10, RZ ;  /* 0x000000107c007819 */ /* 0x000fe200000006ff */
[----:B------:R-:W-:Y:S01]  /*86c0*/  FMUL R25, R76, R43 ;  /* 0x0000002b4c197220 */ /* 0x000fe20000400000 */
[----:B------:R-:W-:Y:S01]  /*86d0*/  FFMA R22, R83, R3, R22 ;  /* 0x0000000353167223 */ /* 0x000fe20000000016 */
[----:B------:R-:W-:Y:S01]  /*86e0*/  SHF.L.U32 R3, R125, 0x10, RZ ;  /* 0x000000107d037819 */ /* 0x000fe200000006ff */
[----:B------:R-:W-:Y:S01]  /*86f0*/  FFMA R23, R83, R80, R23 ;  /* 0x0000005053177223 */ /* 0x000fe20000000017 */
[----:B------:R-:W-:Y:S01]  /*8700*/  LOP3.LUT R80, R124, 0xffff0000, RZ, 0xc0, !PT ;  /* 0xffff00007c507812 */ /* 0x000fe200078ec0ff */
[C---:B------:R-:W-:Y:S01]  /*8710*/  FMUL R26, R76.reuse, R44 ;  /* 0x0000002c4c1a7220 */ /* 0x040fe20000400000 */
[----:B------:R-:W-:Y:S01]  /*8720*/  F2FP.BF16.F32.PACK_AB R121, R21, R20 ;  /* 0x000000141579723e */ /* 0x000fe200000010ff */
[----:B------:R-:W-:Y:S01]  /*8730*/  FFMA R24, R83, R85, R24 ;  /* 0x0000005553187223 */ /* 0x000fe20000000018 */
[----:B------:R-:W-:Y:S01]  /*8740*/  F2FP.BF16.F32.PACK_AB R122, R23, R22 ;  /* 0x00000016177a723e */ /* 0x000fe200000010ff */
[----:B------:R-:W-:Y:S01]  /*8750*/  FFMA R25, R83, R82, R25 ;  /* 0x0000005253197223 */ /* 0x000fe20000000019 */
[----:B------:R-:W-:Y:S01]  /*8760*/  SHF.L.U32 R85, R127, 0x10, RZ ;  /* 0x000000107f557819 */ /* 0x000fe200000006ff */
[C---:B------:R-:W-:Y:S01]  /*8770*/  FMUL R27, R76.reuse, R45 ;  /* 0x0000002d4c1b7220 */ /* 0x040fe20000400000 */
[----:B------:R-:W-:Y:S01]  /*8780*/  LOP3.LUT R82, R143, 0xffff0000, RZ, 0xc0, !PT ;  /* 0xffff00008f527812 */ /* 0x000fe200078ec0ff */
[----:B------:R-:W-:Y:S01]  /*8790*/  FMUL R28, R76, R46 ;  /* 0x0000002e4c1c7220 */ /* 0x000fe20000400000 */
[----:B------:R-:W-:Y:S01]  /*87a0*/  F2FP.BF16.F32.PACK_AB R123, R25, R24 ;  /* 0x00000018197b723e */ /* 0x000fe200000010ff */
[----:B------:R2:W-:Y:S01]  /*87b0*/  STS.128 [R175+0x4400], R96 ;  /* 0x00440060af007388 */ /* 0x0005e20000000c00 */
        /* <DEDUP_REMOVED lines=12> */
[----:B------:R4:W-:Y:S01]  /*8880*/  STS.128 [R173+0x4400], R120 ;  /* 0x00440078ad007388 */ /* 0x0009e20000000c00 */
[----:B------:R-:W-:Y:S01]  /*8890*/  FMUL R33, R76, R51 ;  /* 0x000000334c217220 */ /* 0x000fe20000400000 */
[C---:B------:R-:W-:Y:S01]  /*88a0*/  FFMA R30, R83.reuse, R3, R30 ;  /* 0x00000003531e7223 */ /* 0x040fe2000000001e */
[C---:B------:R-:W-:Y:S01]  /*88b0*/  SHF.L.U32 R3, R132.reuse, 0x10, RZ ;  /* 0x0000001084037819 */ /* 0x040fe200000006ff */
[C---:B------:R-:W-:Y:S01]  /*88c0*/  FFMA R31, R83.reuse, R80, R31 ;  /* 0x00000050531f7223 */ /* 0x040fe2000000001f */
[----:B------:R-:W-:Y:S01]  /*88d0*/  LOP3.LUT R80, R132, 0xffff0000, RZ, 0xc0, !PT ;  /* 0xffff000084507812 */ /* 0x000fe200078ec0ff */
[----:B------:R-:W-:Y:S01]  /*88e0*/  FFMA R32, R83, R85, R32 ;  /* 0x0000005553207223 */ /* 0x000fe20000000020 */
        /* <DEDUP_REMOVED lines=9> */
[----:B------:R-:W-:Y:S01]  /*8980*/  FFMA R35, R83, R80, R35 ;  /* 0x0000005053237223 */ /* 0x000fe20000000023 */
[----:B------:R-:W-:Y:S01]  /*8990*/  LOP3.LUT R80, R135, 0xffff0000, RZ, 0xc0, !PT ;  /* 0xffff000087507812 */ /* 0x000fe200078ec0ff */
[----:B------:R-:W-:Y:S01]  /*89a0*/  FFMA R36, R83, R85, R36 ;  /* 0x0000005553247223 */ /* 0x000fe20000000024 */
[----:B------:R-:W-:Y:S01]  /*89b0*/  SHF.L.U32 R85, R135, 0x10, RZ ;  /* 0x0000001087557819 */ /* 0x000fe200000006ff */
[----:B------:R-:W-:Y:S01]  /*89c0*/  FFMA R37, R83, R0, R37 ;  /* 0x0000000053257223 */ /* 0x000fe20000000025 */
[----:B------:R-:W-:Y:S01]  /*89d0*/  LOP3.LUT R0, R134, 0xffff0000, RZ, 0xc0, !PT ;  /* 0xffff000086007812 */ /* 0x000fe200078ec0ff */
[C---:B------:R-:W-:Y:S01]  /*89e0*/  FMUL R38, R76.reuse, R56 ;  /* 0x000000384c267220 */ /* 0x040fe20000400000 */
[----:B--2---:R-:W-:Y:S01]  /*89f0*/  F2FP.BF16.F32.PACK_AB R96, R27, R26 ;  /* 0x0000001a1b60723e */ /* 0x004fe200000010ff */
[C---:B------:R-:W-:Y:S01]  /*8a00*/  FMUL R39, R76.reuse, R57 ;  /* 0x000000394c277220 */ /* 0x040fe20000400000 */
[----:B------:R-:W-:Y:S01]  /*8a10*/  F2FP.BF16.F32.PACK_AB R97, R29, R28 ;  /* 0x0000001c1d61723e */ /* 0x000fe200000010ff */
[C---:B------:R-:W-:Y:S01]  /*8a20*/  FMUL R40, R76.reuse, R58 ;  /* 0x0000003a4c287220 */ /* 0x040fe20000400000 */
[----:B------:R-:W-:Y:S01]  /*8a30*/  F2FP.BF16.F32.PACK_AB R98, R31, R30 ;  /* 0x0000001e1f62723e */ /* 0x000fe200000010ff */
[----:B------:R-:W-:Y:S01]  /*8a40*/  FMUL R41, R76, R59 ;  /* 0x0000003b4c297220 */ /* 0x000fe20000400000 */
[----:B------:R-:W-:Y:S01]  /*8a50*/  F2FP.BF16.F32.PACK_AB R99, R33, R32 ;  /* 0x000000202163723e */ /* 0x000fe200000010ff */
[----:B------:R-:W-:Y:S01]  /*8a60*/  FFMA R38, R83, R3, R38 ;  /* 0x0000000353267223 */ /* 0x000fe20000000026 */
[----:B------:R-:W-:Y:S01]  /*8a70*/  SHF.L.U32 R3, R141, 0x10, RZ ;  /* 0x000000108d037819 */ /* 0x000fe200000006ff */
[C---:B------:R-:W-:Y:S01]  /*8a80*/  FFMA R39, R83.reuse, R0, R39 ;  /* 0x0000000053277223 */ /* 0x040fe20000000027 */
[C---:B------:R-:W-:Y:S01]  /*8a90*/  SHF.L.U32 R0, R140.reuse, 0x10, RZ ;  /* 0x000000108c007819 */ /* 0x040fe200000006ff */
[----:B------:R-:W-:Y:S01]  /*8aa0*/  FFMA R40, R83, R85, R40 ;  /* 0x0000005553287223 */ /* 0x000fe20000000028 */
[----:B------:R-:W-:Y:S01]  /*8ab0*/  SHF.L.U32 R85, R143, 0x10, RZ ;  /* 0x000000108f557819 */ /* 0x000fe200000006ff */
[----:B------:R2:W-:Y:S01]  /*8ac0*/  STS.128 [R172+0x4400], R96 ;  /* 0x00440060ac007388 */ /* 0x0005e20000000c00 */
[----:B----4-:R-:W-:Y:S01]  /*8ad0*/  F2FP.BF16.F32.PACK_AB R120, R35, R34 ;  /* 0x000000222378723e */ /* 0x010fe200000010ff */
[----:B------:R-:W-:Y:S01]  /*8ae0*/  FFMA R41, R83, R80, R41 ;  /* 0x0000005053297223 */ /* 0x000fe20000000029 */
[----:B------:R-:W-:Y:S01]  /*8af0*/  LOP3.LUT R80, R140, 0xffff0000, RZ, 0xc0, !PT ;  /* 0xffff00008c507812 */ /* 0x000fe200078ec0ff */
[C---:B------:R-:W-:Y:S01]  /*8b00*/  FMUL R42, R76.reuse, R60 ;  /* 0x0000003c4c2a7220 */ /* 0x040fe20000400000 */
[----:B------:R-:W-:Y:S01]  /*8b10*/  F2FP.BF16.F32.PACK_AB R121, R37, R36 ;  /* 0x000000242579723e */ /* 0x000fe200000010ff */
[C---:B------:R-:W-:Y:S01]  /*8b20*/  FMUL R43, R76.reuse, R61 ;  /* 0x0000003d4c2b7220 */ /* 0x040fe20000400000 */
[----:B------:R-:W-:Y:S01]  /*8b30*/  F2FP.BF16.F32.PACK_AB R122, R39, R38 ;  /* 0x00000026277a723e */ /* 0x000fe200000010ff */
[C---:B------:R-:W-:Y:S01]  /*8b40*/  FMUL R44, R76.reuse, R62 ;  /* 0x0000003e4c2c7220 */ /* 0x040fe20000400000 */
[C---:B------:R-:W-:Y:S01]  /*8b50*/  FFMA R42, R83.reuse, R0, R42 ;  /* 0x00000000532a7223 */ /* 0x040fe2000000002a */
[----:B------:R-:W-:Y:S01]  /*8b60*/  FFMA R43, R83, R80, R43 ;  /* 0x00000050532b7223 */ /* 0x000fe2000000002b */
[----:B------:R-:W-:Y:S01]  /*8b70*/  LOP3.LUT R0, R141, 0xffff0000, RZ, 0xc0, !PT ;  /* 0xffff00008d007812 */ /* 0x000fe200078ec0ff */
[C---:B------:R-:W-:Y:S01]  /*8b80*/  FFMA R44, R83.reuse, R3, R44 ;  /* 0x00000003532c7223 */ /* 0x040fe2000000002c */
[----:B------:R-:W-:Y:S01]  /*8b90*/  FMUL R45, R76, R63 ;  /* 0x0000003f4c2d7220 */ /* 0x000fe20000400000 */
[----:B------:R-:W-:Y:S01]  /*8ba0*/  SHF.L.U32 R3, R142, 0x10, RZ ;  /* 0x000000108e037819 */ /* 0x000fe200000006ff */
[----:B------:R-:W-:Y:S01]  /*8bb0*/  FMUL R46, R76, R64 ;  /* 0x000000404c2e7220 */ /* 0x000fe20000400000 */
[----:B------:R-:W-:Y:S01]  /*8bc0*/  LOP3.LUT R80, R142, 0xffff0000, RZ, 0xc0, !PT ;  /* 0xffff00008e507812 */ /* 0x000fe200078ec0ff */
[C---:B------:R-:W-:Y:S01]  /*8bd0*/  FMUL R47, R76.reuse, R65 ;  /* 0x000000414c2f7220 */ /* 0x040fe20000400000 */
[C---:B------:R-:W-:Y:S01]  /*8be0*/  FMUL R48, R76.reuse, R66 ;  /* 0x000000424c307220 */ /* 0x040fe20000400000 */
[----:B------:R-:W-:Y:S01]  /*8bf0*/  FFMA R45, R83, R0, R45 ;  /* 0x00000000532d7223 */ /* 0x000fe2000000002d */
[----:B------:R-:W-:Y:S01]  /*8c00*/  FMUL R49, R76, R67 ;  /* 0x000000434c317220 */ /* 0x000fe20000400000 */
[----:B------:R-:W-:Y:S01]  /*8c10*/  F2FP.BF16.F32.PACK_AB R123, R41, R40 ;  /* 0x00000028297b723e */ /* 0x000fe200000010ff */
[C---:B------:R-:W-:Y:S01]  /*8c20*/  FFMA R46, R83.reuse, R3, R46 ;  /* 0x00000003532e7223 */ /* 0x040fe2000000002e */
[C---:B------:R-:W-:Y:S01]  /*8c30*/  FFMA R47, R83.reuse, R80, R47 ;  /* 0x00000050532f7223 */ /* 0x040fe2000000002f */
[C---:B------:R-:W-:Y:S01]  /*8c40*/  FFMA R48, R83.reuse, R85, R48 ;  /* 0x0000005553307223 */ /* 0x040fe20000000030 */
[----:B------:R-:W-:Y:S01]  /*8c50*/  FFMA R49, R83, R82, R49 ;  /* 0x0000005253317223 */ /* 0x000fe20000000031 */
[----:B------:R2:W-:Y:S01]  /*8c60*/  STS.128 [R171+0x4400], R120 ;  /* 0x00440078ab007388 */ /* 0x0005e20000000c00 */
[----:B------:R-:W-:Y:S02]  /*8c70*/  F2FP.BF16.F32.PACK_AB R128, R43, R42 ;  /* 0x0000002a2b80723e */ /* 0x000fe400000010ff */
[----:B------:R-:W-:Y:S02]  /*8c80*/  F2FP.BF16.F32.PACK_AB R129, R45, R44 ;  /* 0x0000002c2d81723e */ /* 0x000fe400000010ff */
[----:B------:R-:W-:Y:S02]  /*8c90*/  F2FP.BF16.F32.PACK_AB R130, R47, R46 ;  /* 0x0000002e2f82723e */ /* 0x000fe400000010ff */
[----:B------:R-:W-:Y:S02]  /*8ca0*/  F2FP.BF16.F32.PACK_AB R131, R49, R48 ;  /* 0x000000303183723e */ /* 0x000fe400000010ff */
[----:B------:R-:W-:Y:S02]  /*8cb0*/  MOV R0, UR51 ;  /* 0x0000003300007c02 */ /* 0x000fe40008000f00 */
[----:B------:R-:W-:Y:S01]  /*8cc0*/  LEA R3, R105, UR49, 0x3 ;  /* 0x0000003169037c11 */ /* 0x000fe2000f8e18ff */
[----:B------:R2:W-:Y:S01]  /*8cd0*/  STS.128 [R170+0x4400], R128 ;  /* 0x00440080aa007388 */ /* 0x0005e20000000c00 */
[----:B------:R-:W-:Y:S02]  /*8ce0*/  @P6 LEA R0, R0, UR49, 0x3 ;  /* 0x0000003100006c11 */ /* 0x000fe4000f8e18ff */
[----:B------:R-:W-:Y:S02]  /*8cf0*/  @P6 SHF.L.U32 R80, R162, 0x1f, RZ ;  /* 0x0000001fa2506819 */ /* 0x000fe400000006ff */
[----:B------:R-:W-:Y:S01]  /*8d00*/  @P6 IADD3 R0, PT, PT, R0, 0x50, RZ ;  /* 0x0000005000006810 */ /* 0x000fe20007ffe0ff */
[----:B------:R-:W-:Y:S01]  /*8d10*/  @!PT LDS RZ, [RZ] ;  /* 0x00000000fffff984 */ /* 0x000fe20000000800 */
[----:B------:R-:W-:Y:S01]  /*8d20*/  @!PT LDS RZ, [RZ] ;  /* 0x00000000fffff984 */ /* 0x000fe20000000800 */
[----:B------:R-:W-:Y:S01]  /*8d30*/  @!PT LDS RZ, [RZ] ;  /* 0x00000000fffff984 */ /* 0x000fe20000000800 */
[----:B------:R-:W-:Y:S01]  /*8d40*/  @!PT LDS RZ, [RZ] ;  /* 0x00000000fffff984 */ /* 0x000fe20000000800 */
[----:B------:R4:W-:Y:S06]  /*8d50*/  MEMBAR.ALL.CTA ;  /* 0x0000000000007992 */ /* 0x0009ec0000008000 */
[----:B----4-:R-:W4:Y:S01]  /*8d60*/  FENCE.VIEW.ASYNC.S ;  /* 0x00000000000073c6 */ /* 0x010f220000000000 */
[----:B-1----:R-:W-:Y:S01]  /*8d70*/  @P6 PRMT R0, R179, 0x654, R0 ;  /* 0x00000654b3006816 */ /* 0x002fe20000000000 */
[----:B----4-:R-:W-:Y:S06]  /*8d80*/  BAR.SYNC.DEFER_BLOCKING 0x1, 0x80 ;  /* 0x0042000000007b1d */ /* 0x010fec0000010000 */
[----:B------:R-:W-:Y:S05]  /*8d90*/  @P0 BRA `(.L_x_118) ;  /* 0x0000000000280947 */ /* 0x000fea0003800000 */
[----:B------:R-:W-:Y:S01]  /*8da0*/  R2UR UR4, R81 ;  /* 0x00000000510472ca */ /* 0x000fe200000e0000 */
[----:B------:R-:W-:Y:S01]  /*8db0*/  UIADD3 UR6, UP0, UPT, UR52, 0xa80, URZ ;  /* 0x00000a8034067890 */ /* 0x000fe2000ff1e0ff */
[----:B------:R-:W-:Y:S01]  /*8dc0*/  R2UR UR5, R168 ;  /* 0x00000000a80572ca */ /* 0x000fe200000e0000 */
[----:B------:R-:W-:Y:S02]  /*8dd0*/  UIADD3 UR40, UPT, UPT, UR49, 0x4400, URZ ;  /* 0x0000440031287890 */ /* 0x000fe4000fffe0ff */
[----:B------:R-:W-:Y:S01]  /*8de0*/  UIADD3.X UR7, UPT, UPT, URZ, UR53, URZ, UP0, !UPT ;  /* 0x00000035ff077290 */ /* 0x000fe200087fe4ff */
[----:B------:R-:W-:Y:S09]  /*8df0*/  UMOV UR43, UR44 ;  /* 0x0000002c002b7c82 */ /* 0x000ff20008000000 */
[----:B------:R-:W-:Y:S09]  /*8e00*/  UIADD3 UR41, UPT, UPT, UR5, UR4, URZ ;  /* 0x0000000405297290 */ /* 0x000ff2000fffe0ff */
[----:B------:R1:W-:Y:S01]  /*8e10*/  UTMASTG.3D [UR40], [UR6] ;  /* 0x00000028060073b5 */ /* 0x0003e20008010000 */
[----:B------:R0:W-:Y:S01]  /*8e20*/  UTMACMDFLUSH ;  /* 0x00000000000079b7 */ /* 0x0001e20000000000 */
[----:B-1----:R-:W-:Y:S04]  /*8e30*/  DEPBAR.LE SB0, 0x1 ;  /* 0x000080400000791a */ /* 0x002fe80000000000 */
.L_x_118:
[----:B------:R-:W-:Y:S05]  /*8e40*/  BSYNC.RECONVERGENT B0 ;  /* 0x0000000000007941 */ /* 0x000fea0003800200 */
.L_x_117:
[----:B------:R-:W-:Y:S01]  /*8e50*/  BAR.SYNC.DEFER_BLOCKING 0x1, 0x80 ;  /* 0x0042000000007b1d */ /* 0x000fe20000010000 */
[----:B------:R-:W-:Y:S01]  /*8e60*/  UIADD3 UR54, UPT, UPT, UR51, 0x1, URZ ;  /* 0x0000000133367890 */ /* 0x000fe2000fffe0ff */
[----:B------:R-:W-:Y:S03]  /*8e70*/  ISETP.NE.AND P0, PT, R79, RZ, PT ;  /* 0x000000ff4f00720c */ /* 0x000fe60003f05270 */
[----:B------:R-:W-:Y:S04]  /*8e80*/  UISETP.NE.AND UP0, UPT, UR54, 0x4, UPT ;  /* 0x000000043600788c */ /* 0x000fe8000bf05270 */
[----:B------:R-:W-:Y:S01]  /*8e90*/  USEL UR54, UR54, URZ, UP0 ;  /* 0x000000ff36367287 */ /* 0x000fe20008000000 */
[----:B------:R1:W-:Y:S01]  /*8ea0*/  @P6 SYNCS.ARRIVE.TRANS64.RED.A1T0 RZ, [R0+URZ], RZ ;  /* 0x000000ff00ff69a7 */ /* 0x0003e200081004ff */
[----:B------:R-:W-:Y:S01]  /*8eb0*/  BSSY B1, `(.L_x_119) ;  /* 0x0000022000017945 */ /* 0x000fe20003800000 */
[----:B------:R-:W4:Y:S01]  /*8ec0*/  @P6 SYNCS.PHASECHK.TRANS64.TRYWAIT P1, [R3+URZ+0x30], R80 ;  /* 0x00003050030065a7 */ /* 0x000f2200080211ff */
[----:B-1----:R-:W-:Y:S05]  /*8ed0*/  IMAD.MOV.U32 R0, RZ, RZ, 0x40 ;  /* 0x00000040ff007424 */ /* 0x002fea00078e00ff */
        /* <DEDUP_REMOVED lines=13> */
[----:B------:R-:W1:Y:S02]  /*8fb0*/  SYNCS.PHASECHK.TRANS64.TRYWAIT P0, [R3+URZ+0x30], R6 ;  /* 0x00003006030075a7 */ /* 0x000e6400080011ff */
[----:B-1----:R-:W-:Y:S05]  /*8fc0*/  @!P0 BRA `(.L_x_123) ;  /* 0x0000003000fc8947 */ /* 0x002fea0003800000 */
.L_x_122:
[----:B------:R-:W-:Y:S05]  /*8fd0*/  BSYNC B0 ;  /* 0x0000000000007941 */ /* 0x000fea0003800000 */
.L_x_121:
[----:B------:R-:W-:Y:S01]  /*8fe0*/  ISETP.NE.AND P0, PT, R112, RZ, PT ;  /* 0x000000ff7000720c */ /* 0x000fe20003f05270 */
[----:B------:R-:W-:Y:S11]  /*8ff0*/  VIADD R105, R105, 0x1 ;  /* 0x0000000169697836 */ /* 0x000ff60000000000 */
[----:B------:R-:W-:Y:S01]  /*9000*/  @!UPT UIADD3 URZ, UPT, UPT, URZ, URZ, URZ ;  /* 0x000000fffffff290 */ /* 0x000fe2000fffe0ff */
[----:B------:R4:W2:Y:S01]  /*9010*/  @P0 LDS.128 R88, [R4+UR49+0x400] ;  /* 0x0004003104580984 */ /* 0x0008a20008000c00 */
[--C-:B-1----:R-:W-:Y:S01]  /*9020*/  @P0 IMAD.IADD R3, R104, 0x1, R5.reuse ;  /* 0x0000000168030824 */ /* 0x102fe200078e0205 */
[C---:B------:R-:W-:Y:S01]  /*9030*/  @P0 IADD3 R6, PT, PT, R106.reuse, R7, RZ ;  /* 0x000000076a060210 */ /* 0x040fe20007ffe0ff */
[C---:B------:R-:W-:Y:S01]  /*9040*/  @P0 IMAD.IADD R8, R106.reuse, 0x1, R5 ;  /* 0x000000016a080824 */ /* 0x040fe200078e0205 */
[----:B------:R4:W1:Y:S02]  /*9050*/  @P0 LDS.128 R92, [R0+0x400] ;  /* 0x00040000005c0984 */ /* 0x0008640000000c00 */
[----:B------:R-:W-:Y:S02]  /*9060*/  @P0 IADD3 R9, PT, PT, R106, R3, RZ ;  /* 0x000000036a090210 */ /* 0x000fe40007ffe0ff */
[----:B------:R4:W1:Y:S04]  /*9070*/  @P0 LDS.128 R100, [R7+0x400] ;  /* 0x0004000007640984 */ /* 0x0008680000000c00 */
[----:B------:R4:W1:Y:S04]  /*9080*/  @P0 LDS.128 R108, [R6+0x400] ;  /* 0x00040000066c0984 */ /* 0x0008680000000c00 */
[----:B------:R4:W1:Y:S04]  /*9090*/  @P0 LDS.128 R116, [R5+0x400] ;  /* 0x0004000005740984 */ /* 0x0008680000000c00 */
[----:B------:R4:W1:Y:S04]  /*90a0*/  @P0 LDS.128 R124, [R8+0x400] ;  /* 0x00040000087c0984 */ /* 0x0008680000000c00 */
[----:B------:R4:W1:Y:S04]  /*90b0*/  @P0 LDS.128 R132, [R3+0x400] ;  /* 0x0004000003840984 */ /* 0x0008680000000c00 */
[----:B------:R4:W1:Y:S02]  /*90c0*/  @P0 LDS.128 R140, [R9+0x400] ;  /* 0x00040000098c0984 */ /* 0x0008640000000c00 */
.L_x_120:
[----:B------:R-:W-:Y:S05]  /*90d0*/  BSYNC B1 ;  /* 0x0000000000017941 */ /* 0x000fea0003800000 */
.L_x_119:
        /* <DEDUP_REMOVED lines=21> */
.L_x_124:
[----:B--2---:R-:W-:Y:S01]  /*9230*/  SHF.L.U32 R80, R88, 0x10, RZ ;  /* 0x0000001058507819 */ /* 0x004fe200000006ff */
[----:B------:R-:W-:Y:S05]  /*9240*/  WARPSYNC.ALL ;  /* 0x0000000000007948 */ /* 0x000fea0003800000 */
[----:B------:R-:W-:Y:S01]  /*9250*/  R2UR UR4, R16 ;  /* 0x00000000100472ca */ /* 0x000fe200000e0000 */
[----:B------:R-:W-:Y:S01]  /*9260*/  BSSY.RECONVERGENT B0, `(.L_x_125) ;  /* 0x0000103000007945 */ /* 0x000fe20003800200 */
[----:B------:R-:W-:Y:S02]  /*9270*/  LOP3.LUT R82, R91, 0xffff0000, RZ, 0xc0, !PT ;  /* 0xffff00005b527812 */ /* 0x000fe400078ec0ff */
[----:B------:R-:W-:Y:S02]  /*9280*/  ISETP.NE.AND P6, PT, R174, RZ, PT ;  /* 0x000000ffae00720c */ /* 0x000fe40003fc5270 */
[----:B------:R-:W-:Y:S07]  /*9290*/  ISETP.NE.AND P0, PT, R165, RZ, PT ;  /* 0x000000ffa500720c */ /* 0x000fee0003f05270 */
[----:B------:R-:W2:Y:S02]  /*92a0*/  LDTM.x64 R4, tmem[UR4] ;  /* 0x00000004000479ee */ /* 0x000ea40008340000 */
[----:B--2---:R-:W-:Y:S01]  /*92b0*/  FMUL R0, R76, R4 ;  /* 0x000000044c007220 */ /* 0x004fe20000400000 */
[----:B------:R-:W-:Y:S01]  /*92c0*/  LOP3.LUT R4, R88, 0xffff0000, RZ, 0xc0, !PT ;  /* 0xffff000058047812 */ /* 0x000fe200078ec0ff */
[C---:B------:R-:W-:Y:S01]  /*92d0*/  FMUL R3, R76.reuse, R5 ;  /* 0x000000054c037220 */ /* 0x040fe20000400000 */
[----:B------:R-:W-:Y:S01]  /*92e0*/  SHF.L.U32 R5, R89, 0x10, RZ ;  /* 0x0000001059057819 */ /* 0x000fe200000006ff */
[----:B------:R-:W-:Y:S01]  /*92f0*/  FFMA R0, R83, R80, R0 ;  /* 0x0000005053007223 */ /* 0x000fe20000000000 */
[----:B------:R-:W-:Y:S01]  /*9300*/  LOP3.LUT R80, R89, 0xffff0000, RZ, 0xc0, !PT ;  /* 0xffff000059507812 */ /* 0x000fe200078ec0ff */
[C---:B------:R-:W-:Y:S01]  /*9310*/  FMUL R6, R76.reuse, R6 ;  /* 0x000000064c067220 */ /* 0x040fe20000400000 */
[C---:B------:R-:W-:Y:S01]  /*9320*/  FFMA R3, R83.reuse, R4, R3 ;  /* 0x0000000453037223 */ /* 0x040fe20000000003 */
[C---:B------:R-:W-:Y:S01]  /*9330*/  FMUL R7, R76.reuse, R7 ;  /* 0x000000074c077220 */ /* 0x040fe20000400000 */
[----:B------:R-:W-:Y:S01]  /*9340*/  FMUL R4, R76, R8 ;  /* 0x000000084c047220 */ /* 0x000fe20000400000 */
[C---:B------:R-:W-:Y:S01]  /*9350*/  LOP3.LUT R8, R90.reuse, 0xffff0000, RZ, 0xc0, !PT ;  /* 0xffff00005a087812 */ /* 0x040fe200078ec0ff */
[C---:B------:R-:W-:Y:S01]  /*9360*/  FFMA R6, R83.reuse, R5, R6 ;  /* 0x0000000553067223 */ /* 0x040fe20000000006 */
[----:B------:R-:W-:Y:S01]  /*9370*/  SHF.L.U32 R5, R90, 0x10, RZ ;  /* 0x000000105a057819 */ /* 0x000fe200000006ff */
[----:B------:R-:W-:Y:S01]  /*9380*/  FFMA R7, R83, R80, R7 ;  /* 0x0000005053077223 */ /* 0x000fe20000000007 */
[----:B------:R-:W-:Y:S01]  /*9390*/  F2FP.BF16.F32.PACK_AB R96, R3, R0 ;  /* 0x000000000360723e */ /* 0x000fe200000010ff */
[----:B------:R-:W-:Y:S01]  /*93a0*/  FMUL R0, R76, R9 ;  /* 0x000000094c007220 */ /* 0x000fe20000400000 */
[----:B------:R-:W-:Y:S01]  /*93b0*/  SHF.L.U32 R80, R91, 0x10, RZ ;  /* 0x000000105b507819 */ /* 0x000fe200000006ff */
[----:B------:R-:W-:Y:S01]  /*93c0*/  FFMA R4, R83, R5, R4 ;  /* 0x0000000553047223 */ /* 0x000fe20000000004 */
[----:B------:R-:W-:Y:S01]  /*93d0*/  F2FP.BF16.F32.PACK_AB R97, R7, R6 ;  /* 0x000000060761723e */ /* 0x000fe200000010ff */
[C---:B------:R-:W-:Y:S01]  /*93e0*/  FFMA R0, R83.reuse, R8, R0 ;  /* 0x0000000853007223 */ /* 0x040fe20000000000 */
[----:B-1----:R-:W-:Y:S01]  /*93f0*/  SHF.L.U32 R8, R92, 0x10, RZ ;  /* 0x000000105c087819 */ /* 0x002fe200000006ff */
[----:B------:R-:W-:Y:S01]  /*9400*/  FMUL R3, R76, R10 ;  /* 0x0000000a4c037220 */ /* 0x000fe20000400000 */
[----:B------:R-:W-:Y:S01]  /*9410*/  LOP3.LUT R10, R92, 0xffff0000, RZ, 0xc0, !PT ;  /* 0xffff00005c0a7812 */ /* 0x000fe200078ec0ff */
[----:B------:R-:W-:Y:S01]  /*9420*/  FMUL R5, R76, R11 ;  /* 0x0000000b4c057220 */ /* 0x000fe20000400000 */
[----:B------:R-:W-:Y:S01]  /*9430*/  F2FP.BF16.F32.PACK_AB R98, R0, R4 ;  /* 0x000000040062723e */ /* 0x000fe200000010ff */
[C---:B------:R-:W-:Y:S01]  /*9440*/  FMUL R6, R76.reuse, R12 ;  /* 0x0000000c4c067220 */ /* 0x040fe20000400000 */
[C---:B------:R-:W-:Y:S01]  /*9450*/  FMUL R7, R76.reuse, R13 ;  /* 0x0000000d4c077220 */ /* 0x040fe20000400000 */
[----:B------:R-:W-:Y:S01]  /*9460*/  FFMA R3, R83, R80, R3 ;  /* 0x0000005053037223 */ /* 0x000fe20000000003 */
[----:B------:R-:W-:Y:S01]  /*9470*/  SHF.L.U32 R80, R93, 0x10, RZ ;  /* 0x000000105d507819 */ /* 0x000fe200000006ff */
[C---:B------:R-:W-:Y:S01]  /*9480*/  FFMA R5, R83.reuse, R82, R5 ;  /* 0x0000005253057223 */ /* 0x040fe20000000005 */
[C---:B------:R-:W-:Y:S01]  /*9490*/  FFMA R6, R83.reuse, R8, R6 ;  /* 0x0000000853067223 */ /* 0x040fe20000000006 */
[C---:B------:R-:W-:Y:S01]  /*94a0*/  FMUL R0, R76.reuse, R14 ;  /* 0x0000000e4c007220 */ /* 0x040fe20000400000 */
[----:B------:R-:W-:Y:S01]  /*94b0*/  FFMA R7, R83, R10, R7 ;  /* 0x0000000a53077223 */ /* 0x000fe20000000007 */
[C---:B------:R-:W-:Y:S01]  /*94c0*/  FMUL R14, R76.reuse, R24 ;  /* 0x000000184c0e7220 */ /* 0x040fe20000400000 */
[----:B------:R-:W-:Y:S01]  /*94d0*/  F2FP.BF16.F32.PACK_AB R99, R5, R3 ;  /* 0x000000030563723e */ /* 0x000fe200000010ff */
[C---:B------:R-:W-:Y:S01]  /*94e0*/  FMUL R24, R76.reuse, R34 ;  /* 0x000000224c187220 */ /* 0x040fe20000400000 */
[C---:B------:R-:W-:Y:S01]  /*94f0*/  FMUL R34, R76.reuse, R44 ;  /* 0x0000002c4c227220 */ /* 0x040fe20000400000 */
[C---:B------:R-:W-:Y:S01]  /*9500*/  FMUL R44, R76.reuse, R54 ;  /* 0x000000364c2c7220 */ /* 0x040fe20000400000 */
[C---:B------:R-:W-:Y:S01]  /*9510*/  FMUL R54, R76.reuse, R64 ;  /* 0x000000404c367220 */ /* 0x040fe20000400000 */
[----:B------:R-:W-:Y:S01]  /*9520*/  F2FP.BF16.F32.PACK_AB R64, R7, R6 ;  /* 0x000000060740723e */ /* 0x000fe200000010ff */
[----:B------:R-:W-:Y:S01]  /*9530*/  STS.128 [R178+UR49+0x8400], R96 ;  /* 0x00840060b2007988 */ /* 0x000fe20008000c31 */
[----:B------:R-:W-:Y:S01]  /*9540*/  LOP3.LUT R6, R93, 0xffff0000, RZ, 0xc0, !PT ;  /* 0xffff00005d067812 */ /* 0x000fe200078ec0ff */
[----:B------:R-:W-:Y:S01]  /*9550*/  FMUL R3, R76, R15 ;  /* 0x0000000f4c037220 */ /* 0x000fe20000400000 */
[----:B------:R-:W-:Y:S01]  /*9560*/  SHF.L.U32 R7, R94, 0x10, RZ ;  /* 0x000000105e077819 */ /* 0x000fe200000006ff */
[C---:B------:R-:W-:Y:S01]  /*9570*/  FMUL R8, R76.reuse, R18 ;  /* 0x000000124c087220 */ /* 0x040fe20000400000 */
[C---:B------:R-:W-:Y:S01]  /*9580*/  FFMA R0, R83.reuse, R80, R0 ;  /* 0x0000005053007223 */ /* 0x040fe20000000000 */
[C---:B------:R-:W-:Y:S01]  /*9590*/  FMUL R9, R76.reuse, R19 ;  /* 0x000000134c097220 */ /* 0x040fe20000400000 */
[----:B------:R-:W-:Y:S01]  /*95a0*/  FMUL R18, R76, R28 ;  /* 0x0000001c4c127220 */ /* 0x000fe20000400000 */
[----:B------:R-:W-:Y:S01]  /*95b0*/  FFMA R3, R83, R6, R3 ;  /* 0x0000000653037223 */ /* 0x000fe20000000003 */
[----:B------:R-:W-:Y:S01]  /*95c0*/  LOP3.LUT R6, R100, 0xffff0000, RZ, 0xc0, !PT ;  /* 0xffff000064067812 */ /* 0x000fe200078ec0ff */
[C---:B------:R-:W-:Y:S01]  /*95d0*/  FMUL R10, R76.reuse, R20 ;  /* 0x000000144c0a7220 */ /* 0x040fe20000400000 */
        /* <DEDUP_REMOVED lines=10> */
[----:B------:R-:W-:Y:S01]  /*9680*/  FMUL R48, R76, R58 ;  /* 0x0000003a4c307220 */ /* 0x000fe20000400000 */
[----:B------:R-:W-:Y:S01]  /*9690*/  LOP3.LUT R58, R94, 0xffff0000, RZ, 0xc0, !PT ;  /* 0xffff00005e3a7812 */ /* 0x000fe200078ec0ff */
[C---:B------:R-:W-:Y:S01]  /*96a0*/  FMUL R4, R76.reuse, R16 ;  /* 0x000000104c047220 */ /* 0x040fe20000400000 */
[C---:B------:R-:W-:Y:S01]  /*96b0*/  FMUL R40, R76.reuse, R50 ;  /* 0x000000324c287220 */ /* 0x040fe20000400000 */
[C---:B------:R-:W-:Y:S01]  /*96c0*/  FMUL R45, R76.reuse, R55 ;  /* 0x000000374c2d7220 */ /* 0x040fe20000400000 */
[C---:B------:R-:W-:Y:S01]  /*96d0*/  FMUL R49, R76.reuse, R59 ;  /* 0x0000003b4c317220 */ /* 0x040fe20000400000 */
[----:B------:R-:W-:Y:S01]  /*96e0*/  SHF.L.U32 R59, R95, 0x10, RZ ;  /* 0x000000105f3b7819 */ /* 0x000fe200000006ff */
[C---:B------:R-:W-:Y:S01]  /*96f0*/  FMUL R55, R76.reuse, R65 ;  /* 0x000000414c377220 */ /* 0x040fe20000400000 */
[----:B------:R-:W-:Y:S01]  /*9700*/  F2FP.BF16.F32.PACK_AB R65, R3, R0 ;  /* 0x000000000341723e */ /* 0x000fe200000010ff */
[----:B------:R-:W-:Y:S01]  /*9710*/  FMUL R5, R76, R17 ;  /* 0x000000114c057220 */ /* 0x000fe20000400000 */
[----:B------:R-:W-:Y:S01]  /*9720*/  SHF.L.U32 R0, R100, 0x10, RZ ;  /* 0x0000001064007819 */ /* 0x000fe200000006ff */
[C---:B------:R-:W-:Y:S01]  /*9730*/  FMUL R50, R76.reuse, R60 ;  /* 0x0000003c4c327220 */ /* 0x040fe20000400000 */
[----:B------:R-:W-:Y:S01]  /*9740*/  LOP3.LUT R60, R95, 0xffff0000, RZ, 0xc0, !PT ;  /* 0xffff00005f3c7812 */ /* 0x000fe200078ec0ff */
[----:B------:R-:W-:Y:S01]  /*9750*/  FFMA R4, R83, R7, R4 ;  /* 0x0000000753047223 */ /* 0x000fe20000000004 */
[----:B------:R-:W-:Y:S01]  /*9760*/  SHF.L.U32 R3, R101, 0x10, RZ ;  /* 0x0000001065037819 */ /* 0x000fe200000006ff */
[C---:B------:R-:W-:Y:S01]  /*9770*/  FFMA R5, R83.reuse, R58, R5 ;  /* 0x0000003a53057223 */ /* 0x040fe20000000005 */
[C---:B------:R-:W-:Y:S01]  /*9780*/  FFMA R8, R83.reuse, R59, R8 ;  /* 0x0000003b53087223 */ /* 0x040fe20000000008 */
[C---:B------:R-:W-:Y:S01]  /*9790*/  FFMA R9, R83.reuse, R60, R9 ;  /* 0x0000003c53097223 */ /* 0x040fe20000000009 */
[----:B------:R-:W-:Y:S01]  /*97a0*/  FFMA R10, R83, R0, R10 ;  /* 0x00000000530a7223 */ /* 0x000fe2000000000a */
[----:B------:R-:W-:Y:S01]  /*97b0*/  LOP3.LUT R0, R101, 0xffff0000, RZ, 0xc0, !PT ;  /* 0xffff000065007812 */ /* 0x000fe200078ec0ff */
[C---:B------:R-:W-:Y:S01]  /*97c0*/  FMUL R11, R76.reuse, R21 ;  /* 0x000000154c0b7220 */ /* 0x040fe20000400000 */
[C---:B------:R-:W-:Y:S01]  /*97d0*/  FMUL R12, R76.reuse, R22 ;  /* 0x000000164c0c7220 */ /* 0x040fe20000400000 */
[C---:B------:R-:W-:Y:S01]  /*97e0*/  FMUL R13, R76.reuse, R23 ;  /* 0x000000174c0d7220 */ /* 0x040fe20000400000 */
[C---:B------:R-:W-:Y:S01]  /*97f0*/  FMUL R16, R76.reuse, R26 ;  /* 0x0000001a4c107220 */ /* 0x040fe20000400000 */
[C---:B------:R-:W-:Y:S01]  /*9800*/  FMUL R26, R76.reuse, R36 ;  /* 0x000000244c1a7220 */ /* 0x040fe20000400000 */
[----:B------:R-:W-:Y:S01]  /*9810*/  FFMA R11, R83, R6, R11 ;  /* 0x00000006530b7223 */ /* 0x000fe2000000000b */
[----:B------:R-:W-:Y:S01]  /*9820*/  LOP3.LUT R6, R111, 0xffff0000, RZ, 0xc0, !PT ;  /* 0xffff00006f067812 */ /* 0x000fe200078ec0ff */
[----:B------:R-:W-:Y:S01]  /*9830*/  FMUL R36, R76, R46 ;  /* 0x0000002e4c247220 */ /* 0x000fe20000400000 */
[----:B------:R-:W-:Y:S01]  /*9840*/  FFMA R12, R83, R3, R12 ;  /* 0x00000003530c7223 */ /* 0x000fe2000000000c */
[----:B------:R-:W-:Y:S01]  /*9850*/  SHF.L.U32 R3, R102, 0x10, RZ ;  /* 0x0000001066037819 */ /* 0x000fe200000006ff */
[C---:B------:R-:W-:Y:S01]  /*9860*/  FMUL R46, R76.reuse, R56 ;  /* 0x000000384c2e7220 */ /* 0x040fe20000400000 */
[----:B------:R-:W-:Y:S01]  /*9870*/  FMUL R56, R76, R66 ;  /* 0x000000424c387220 */ /* 0x000fe20000400000 */
[----:B------:R-:W-:Y:S01]  /*9880*/  F2FP.BF16.F32.PACK_AB R66, R5, R4 ;  /* 0x000000040542723e */ /* 0x000fe200000010ff */
[C---:B------:R-:W-:Y:S01]  /*9890*/  FFMA R13, R83.reuse, R0, R13 ;  /* 0x00000000530d7223 */ /* 0x040fe2000000000d */
[----:B------:R-:W-:Y:S01]  /*98a0*/  LOP3.LUT R0, R102, 0xffff0000, RZ, 0xc0, !PT ;  /* 0xffff000066007812 */ /* 0x000fe200078ec0ff */
[----:B------:R-:W-:Y:S01]  /*98b0*/  FFMA R14, R83, R3, R14 ;  /* 0x00000003530e7223 */ /* 0x000fe2000000000e */
[C---:B------:R-:W-:Y:S01]  /*98c0*/  SHF.L.U32 R5, R103.reuse, 0x10, RZ ;  /* 0x0000001067057819 */ /* 0x040fe200000006ff */
[----:B------:R-:W-:Y:S01]  /*98d0*/  FMUL R17, R76, R27 ;  /* 0x0000001b4c117220 */ /* 0x000fe20000400000 */
        /* <DEDUP_REMOVED lines=8> */
[----:B------:R-:W-:Y:S01]  /*9960*/  SHF.L.U32 R5, R111, 0x10, RZ ;  /* 0x000000106f057819 */ /* 0x000fe200000006ff */
[C---:B------:R-:W-:Y:S01]  /*9970*/  FMUL R37, R76.reuse, R47 ;  /* 0x0000002f4c257220 */ /* 0x040fe20000400000 */
[C---:B------:R-:W-:Y:S01]  /*9980*/  FMUL R47, R76.reuse, R57 ;  /* 0x000000394c2f7220 */ /* 0x040fe20000400000 */
[----:B------:R-:W-:Y:S01]  /*9990*/  FMUL R57, R76, R67 ;  /* 0x000000434c397220 */ /* 0x000fe20000400000 */
[----:B------:R-:W-:Y:S01]  /*99a0*/  F2FP.BF16.F32.PACK_AB R67, R9, R8 ;  /* 0x000000080943723e */ /* 0x000fe200000010ff */
[----:B------:R-:W-:Y:S01]  /*99b0*/  FFMA R18, R83, R0, R18 ;  /* 0x0000000053127223 */ /* 0x000fe20000000012 */
[----:B------:R-:W-:Y:S01]  /*99c0*/  LOP3.LUT R0, R109, 0xffff0000, RZ, 0xc0, !PT ;  /* 0xffff00006d007812 */ /* 0x000fe200078ec0ff */
[C---:B------:R-:W-:Y:S01]  /*99d0*/  FFMA R19, R83.reuse, R4, R19 ;  /* 0x0000000453137223 */ /* 0x040fe20000000013 */
[C---:B------:R-:W-:Y:S01]  /*99e0*/  LOP3.LUT R4, R110.reuse, 0xffff0000, RZ, 0xc0, !PT ;  /* 0xffff00006e047812 */ /* 0x040fe200078ec0ff */
[----:B------:R-:W-:Y:S01]  /*99f0*/  FFMA R20, R83, R3, R20 ;  /* 0x0000000353147223 */ /* 0x000fe20000000014 */
[----:B------:R-:W-:Y:S01]  /*9a00*/  SHF.L.U32 R3, R110, 0x10, RZ ;  /* 0x000000106e037819 */ /* 0x000fe200000006ff */
[C---:B------:R-:W-:Y:S01]  /*9a10*/  FMUL R21, R76.reuse, R31 ;  /* 0x0000001f4c157220 */ /* 0x040fe20000400000 */
[----:B------:R-:W-:Y:S01]  /*9a20*/  F2FP.BF16.F32.PACK_AB R8, R11, R10 ;  /* 0x0000000a0b08723e */ /* 0x000fe200000010ff */
[C---:B------:R-:W-:Y:S01]  /*9a30*/  FMUL R22, R76.reuse, R32 ;  /* 0x000000204c167220 */ /* 0x040fe20000400000 */
[----:B------:R-:W-:Y:S01]  /*9a40*/  F2FP.BF16.F32.PACK_AB R9, R13, R12 ;  /* 0x0000000c0d09723e */ /* 0x000fe200000010ff */
[----:B------:R-:W-:Y:S01]  /*9a50*/  STS.128 [R177+0x8400], R64 ;  /* 0x00840040b1007388 */ /* 0x000fe20000000c00 */
[----:B------:R-:W-:Y:S01]  /*9a60*/  F2FP.BF16.F32.PACK_AB R10, R15, R14 ;  /* 0x0000000e0f0a723e */ /* 0x000fe200000010ff */
[----:B------:R-:W-:Y:S01]  /*9a70*/  FMUL R23, R76, R33 ;  /* 0x000000214c177220 */ /* 0x000fe20000400000 */
[----:B------:R-:W-:Y:S01]  /*9a80*/  F2FP.BF16.F32.PACK_AB R11, R17, R16 ;  /* 0x00000010110b723e */ /* 0x000fe200000010ff */
[----:B------:R-:W-:Y:S01]  /*9a90*/  FFMA R21, R83, R0, R21 ;  /* 0x0000000053157223 */ /* 0x000fe20000000015 */
[----:B------:R-:W-:Y:S01]  /*9aa0*/  F2FP.BF16.F32.PACK_AB R12, R19, R18 ;  /* 0x00000012130c723e */ /* 0x000fe200000010ff */
[C---:B------:R-:W-:Y:S01]  /*9ab0*/  FFMA R22, R83.reuse, R3, R22 ;  /* 0x0000000353167223 */ /* 0x040fe20000000016 */
[C---:B------:R-:W-:Y:S01]  /*9ac0*/  SHF.L.U32 R0, R116.reuse, 0x10, RZ ;  /* 0x0000001074007819 */ /* 0x040fe200000006ff */
[----:B------:R-:W-:Y:S01]  /*9ad0*/  FFMA R23, R83, R4, R23 ;  /* 0x0000000453177223 */ /* 0x000fe20000000017 */
[----:B------:R-:W-:Y:S01]  /*9ae0*/  F2FP.BF16.F32.PACK_AB R13, R21, R20 ;  /* 0x00000014150d723e */ /* 0x000fe200000010ff */
[C---:B------:R-:W-:Y:S01]  /*9af0*/  FFMA R24, R83.reuse, R5, R24 ;  /* 0x0000000553187223 */ /* 0x040fe20000000018 */
[----:B------:R-:W-:Y:S01]  /*9b00*/  LOP3.LUT R4, R116, 0xffff0000, RZ, 0xc0, !PT ;  /* 0xffff000074047812 */ /* 0x000fe200078ec0ff */
[----:B------:R-:W-:Y:S01]  /*9b10*/  FFMA R25, R83, R6, R25 ;  /* 0x0000000653197223 */ /* 0x000fe20000000019 */
[----:B------:R-:W-:Y:S01]  /*9b20*/  F2FP.BF16.F32.PACK_AB R14, R23, R22 ;  /* 0x00000016170e723e */ /* 0x000fe200000010ff */
[----:B------:R1:W-:Y:S01]  /*9b30*/  STS.128 [R176+0x8400], R8 ;  /* 0x00840008b0007388 */ /* 0x0003e20000000c00 */
[----:B------:R-:W-:Y:S01]  /*9b40*/  SHF.L.U32 R3, R117, 0x10, RZ ;  /* 0x0000001075037819 */ /* 0x000fe200000006ff */
[----:B------:R-:W-:Y:S01]  /*9b50*/  FFMA R26, R83, R0, R26 ;  /* 0x00000000531a7223 */ /* 0x000fe2000000001a */
[----:B------:R-:W-:Y:S01]  /*9b60*/  F2FP.BF16.F32.PACK_AB R15, R25, R24 ;  /* 0x00000018190f723e */ /* 0x000fe200000010ff */
[----:B------:R-:W-:Y:S01]  /*9b70*/  FFMA R27, R83, R4, R27 ;  /* 0x00000004531b7223 */ /* 0x000fe2000000001b */
[----:B------:R-:W-:Y:S01]  /*9b80*/  LOP3.LUT R0, R117, 0xffff0000, RZ, 0xc0, !PT ;  /* 0xffff000075007812 */ /* 0x000fe200078ec0ff */
[C---:B------:R-:W-:Y:S01]  /*9b90*/  FFMA R28, R83.reuse, R3, R28 ;  /* 0x00000003531c7223 */ /* 0x040fe2000000001c */
[C---:B------:R-:W-:Y:S01]  /*9ba0*/  SHF.L.U32 R3, R118.reuse, 0x10, RZ ;  /* 0x0000001076037819 */ /* 0x040fe200000006ff */
[----:B------:R2:W-:Y:S01]  /*9bb0*/  STS.128 [R175+0x8400], R12 ;  /* 0x0084000caf007388 */ /* 0x0005e20000000c00 */
[----:B------:R-:W-:Y:S01]  /*9bc0*/  LOP3.LUT R4, R118, 0xffff0000, RZ, 0xc0, !PT ;  /* 0xffff000076047812 */ /* 0x000fe200078ec0ff */
[----:B------:R-:W-:Y:S01]  /*9bd0*/  FFMA R29, R83, R0, R29 ;  /* 0x00000000531d7223 */ /* 0x000fe2000000001d */
[C---:B------:R-:W-:Y:S01]  /*9be0*/  SHF.L.U32 R5, R119.reuse, 0x10, RZ ;  /* 0x0000001077057819 */ /* 0x040fe200000006ff */
[C---:B------:R-:W-:Y:S01]  /*9bf0*/  FMUL R31, R76.reuse, R41 ;  /* 0x000000294c1f7220 */ /* 0x040fe20000400000 */
[----:B------:R-:W-:Y:S01]  /*9c00*/  LOP3.LUT R6, R119, 0xffff0000, RZ, 0xc0, !PT ;  /* 0xffff000077067812 */ /* 0x000fe200078ec0ff */
[----:B------:R-:W-:Y:S01]  /*9c10*/  FMUL R32, R76, R42 ;  /* 0x0000002a4c207220 */ /* 0x000fe20000400000 */
[----:B------:R-:W-:Y:S01]  /*9c20*/  SHF.L.U32 R0, R124, 0x10, RZ ;  /* 0x000000107c007819 */ /* 0x000fe200000006ff */
[----:B------:R-:W-:Y:S01]  /*9c30*/  FMUL R33, R76, R43 ;  /* 0x0000002b4c217220 */ /* 0x000fe20000400000 */
[----:B------:R-:W-:Y:S01]  /*9c40*/  @P6 SHF.L.U32 R16, R162, 0x1f, RZ ;  /* 0x0000001fa2106819 */ /* 0x000fe200000006ff */
[----:B------:R-:W-:Y:S01]  /*9c50*/  FFMA R30, R83, R3, R30 ;  /* 0x00000003531e7223 */ /* 0x000fe2000000001e */
[----:B------:R-:W-:Y:S01]  /*9c60*/  SHF.L.U32 R3, R125, 0x10, RZ ;  /* 0x000000107d037819 */ /* 0x000fe200000006ff */
[C---:B------:R-:W-:Y:S01]  /*9c70*/  FFMA R31, R83.reuse, R4, R31 ;  /* 0x00000004531f7223 */ /* 0x040fe2000000001f */
[----:B------:R-:W-:Y:S01]  /*9c80*/  LOP3.LUT R4, R124, 0xffff0000, RZ, 0xc0, !PT ;  /* 0xffff00007c047812 */ /* 0x000fe200078ec0ff */
[----:B------:R-:W-:Y:S01]  /*9c90*/  FFMA R32, R83, R5, R32 ;  /* 0x0000000553207223 */ /* 0x000fe20000000020 */
[----:B------:R-:W-:Y:S01]  /*9ca0*/  SHF.L.U32 R5, R127, 0x10, RZ ;  /* 0x000000107f057819 */ /* 0x000fe200000006ff */
[----:B------:R-:W-:Y:S01]  /*9cb0*/  FFMA R33, R83, R6, R33 ;  /* 0x0000000653217223 */ /* 0x000fe20000000021 */
[----:B------:R-:W-:Y:S01]  /*9cc0*/  LOP3.LUT R6, R143, 0xffff0000, RZ, 0xc0, !PT ;  /* 0xffff00008f067812 */ /* 0x000fe200078ec0ff */
[----:B------:R-:W-:Y:S01]  /*9cd0*/  FFMA R34, R83, R0, R34 ;  /* 0x0000000053227223 */ /* 0x000fe20000000022 */
[----:B------:R-:W-:Y:S01]  /*9ce0*/  LOP3.LUT R0, R125, 0xffff0000, RZ, 0xc0, !PT ;  /* 0xffff00007d007812 */ /* 0x000fe200078ec0ff */
[C---:B------:R-:W-:Y:S01]  /*9cf0*/  FFMA R35, R83.reuse, R4, R35 ;  /* 0x0000000453237223 */ /* 0x040fe20000000023 */
[----:B------:R-:W-:Y:S01]  /*9d00*/  LOP3.LUT R4, R132, 0xffff0000, RZ, 0xc0, !PT ;  /* 0xffff000084047812 */ /* 0x000fe200078ec0ff */
[C---:B------:R-:W-:Y:S01]  /*9d10*/  FFMA R36, R83.reuse, R3, R36 ;  /* 0x0000000353247223 */ /* 0x040fe20000000024 */
[C---:B------:R-:W-:Y:S01]  /*9d20*/  SHF.L.U32 R3, R126.reuse, 0x10, RZ ;  /* 0x000000107e037819 */ /* 0x040fe200000006ff */
[----:B------:R-:W-:Y:S01]  /*9d30*/  FFMA R37, R83, R0, R37 ;  /* 0x0000000053257223 */ /* 0x000fe20000000025 */
[----:B------:R-:W-:Y:S01]  /*9d40*/  LOP3.LUT R0, R126, 0xffff0000, RZ, 0xc0, !PT ;  /* 0xffff00007e007812 */ /* 0x000fe200078ec0ff */
[----:B------:R-:W-:Y:S01]  /*9d50*/  FMUL R41, R76, R51 ;  /* 0x000000334c297220 */ /* 0x000fe20000400000 */
[----:B-1----:R-:W-:Y:S01]  /*9d60*/  F2FP.BF16.F32.PACK_AB R8, R35, R34 ;  /* 0x000000222308723e */ /* 0x002fe200000010ff */
[C---:B------:R-:W-:Y:S01]  /*9d70*/  FFMA R38, R83.reuse, R3, R38 ;  /* 0x0000000353267223 */ /* 0x040fe20000000026 */
[----:B------:R-:W-:Y:S01]  /*9d80*/  SHF.L.U32 R3, R132, 0x10, RZ ;  /* 0x0000001084037819 */ /* 0x000fe200000006ff */
[----:B------:R-:W-:Y:S01]  /*9d90*/  FFMA R39, R83, R0, R39 ;  /* 0x0000000053277223 */ /* 0x000fe20000000027 */
[----:B--2---:R-:W-:Y:S01]  /*9da0*/  F2FP.BF16.F32.PACK_AB R12, R27, R26 ;  /* 0x0000001a1b0c723e */ /* 0x004fe200000010ff */
[----:B------:R-:W-:Y:S01]  /*9db0*/  FFMA R40, R83, R5, R40 ;  /* 0x0000000553287223 */ /* 0x000fe20000000028 */
[----:B------:R-:W-:Y:S01]  /*9dc0*/  F2FP.BF16.F32.PACK_AB R13, R29, R28 ;  /* 0x0000001c1d0d723e */ /* 0x000fe200000010ff */
[C---:B------:R-:W-:Y:S01]  /*9dd0*/  FMUL R42, R76.reuse, R52 ;  /* 0x000000344c2a7220 */ /* 0x040fe20000400000 */
[----:B------:R-:W-:Y:S01]  /*9de0*/  F2FP.BF16.F32.PACK_AB R14, R31, R30 ;  /* 0x0000001e1f0e723e */ /* 0x000fe200000010ff */
[C---:B------:R-:W-:Y:S01]  /*9df0*/  FMUL R43, R76.reuse, R53 ;  /* 0x000000354c2b7220 */ /* 0x040fe20000400000 */
[----:B------:R-:W-:Y:S01]  /*9e00*/  F2FP.BF16.F32.PACK_AB R15, R33, R32 ;  /* 0x00000020210f723e */ /* 0x000fe200000010ff */
[C---:B------:R-:W-:Y:S01]  /*9e10*/  FMUL R51, R76.reuse, R61 ;  /* 0x0000003d4c337220 */ /* 0x040fe20000400000 */
[----:B------:R-:W-:Y:S01]  /*9e20*/  LOP3.LUT R0, R127, 0xffff0000, RZ, 0xc0, !PT ;  /* 0xffff00007f007812 */ /* 0x000fe200078ec0ff */
[----:B------:R-:W-:Y:S01]  /*9e30*/  FMUL R52, R76, R62 ;  /* 0x0000003e4c347220 */ /* 0x000fe20000400000 */
[----:B------:R-:W-:Y:S01]  /*9e40*/  SHF.L.U32 R5, R133, 0x10, RZ ;  /* 0x0000001085057819 */ /* 0x000fe200000006ff */
[----:B------:R1:W-:Y:S01]  /*9e50*/  STS.128 [R173+0x8400], R12 ;  /* 0x0084000cad007388 */ /* 0x0003e20000000c00 */
[----:B------:R-:W-:Y:S01]  /*9e60*/  F2FP.BF16.F32.PACK_AB R9, R37, R36 ;  /* 0x000000242509723e */ /* 0x000fe200000010ff */
[----:B------:R-:W-:Y:S01]  /*9e70*/  FFMA R41, R83, R0, R41 ;  /* 0x0000000053297223 */ /* 0x000fe20000000029 */
[----:B------:R-:W-:Y:S01]  /*9e80*/  LOP3.LUT R0, R133, 0xffff0000, RZ, 0xc0, !PT ;  /* 0xffff000085007812 */ /* 0x000fe200078ec0ff */
[C---:B------:R-:W-:Y:S01]  /*9e90*/  FFMA R42, R83.reuse, R3, R42 ;  /* 0x00000003532a7223 */ /* 0x040fe2000000002a */
[C---:B------:R-:W-:Y:S01]  /*9ea0*/  SHF.L.U32 R3, R134.reuse, 0x10, RZ ;  /* 0x0000001086037819 */ /* 0x040fe200000006ff */
[----:B------:R-:W-:Y:S01]  /*9eb0*/  FFMA R43, R83, R4, R43 ;  /* 0x00000004532b7223 */ /* 0x000fe2000000002b */
[----:B------:R-:W-:Y:S01]  /*9ec0*/  LOP3.LUT R4, R135, 0xffff0000, RZ, 0xc0, !PT ;  /* 0xffff000087047812 */ /* 0x000fe200078ec0ff */
[----:B------:R-:W-:Y:S01]  /*9ed0*/  FFMA R44, R83, R5, R44 ;  /* 0x00000005532c7223 */ /* 0x000fe2000000002c */
[----:B------:R-:W-:Y:S01]  /*9ee0*/  SHF.L.U32 R5, R135, 0x10, RZ ;  /* 0x0000001087057819 */ /* 0x000fe200000006ff */
[C---:B------:R-:W-:Y:S01]  /*9ef0*/  FFMA R45, R83.reuse, R0, R45 ;  /* 0x00000000532d7223 */ /* 0x040fe2000000002d */
[----:B------:R-:W-:Y:S01]  /*9f00*/  LOP3.LUT R0, R134, 0xffff0000, RZ, 0xc0, !PT ;  /* 0xffff000086007812 */ /* 0x000fe200078ec0ff */
[----:B------:R-:W-:Y:S01]  /*9f10*/  FFMA R46, R83, R3, R46 ;  /* 0x00000003532e7223 */ /* 0x000fe2000000002e */
[----:B------:R-:W-:Y:S01]  /*9f20*/  SHF.L.U32 R3, R141, 0x10, RZ ;  /* 0x000000108d037819 */ /* 0x000fe200000006ff */
[----:B------:R-:W-:Y:S01]  /*9f30*/  FMUL R53, R76, R63 ;  /* 0x0000003f4c357220 */ /* 0x000fe20000400000 */
        /* <DEDUP_REMOVED lines=8> */
[----:B------:R-:W-:Y:S01]  /*9fc0*/  LOP3.LUT R0, R141, 0xffff0000, RZ, 0xc0, !PT ;  /* 0xffff00008d007812 */ /* 0x000fe200078ec0ff */
[----:B------:R2:W-:Y:S01]  /*9fd0*/  STS.128 [R172+0x8400], R8 ;  /* 0x00840008ac007388 */ /* 0x0005e20000000c00 */
[----:B------:R-:W-:Y:S01]  /*9fe0*/  SHF.L.U32 R5, R143, 0x10, RZ ;  /* 0x000000108f057819 */ /* 0x000fe200000006ff */
[C---:B------:R-:W-:Y:S01]  /*9ff0*/  FFMA R51, R83.reuse, R4, R51 ;  /* 0x0000000453337223 */ /* 0x040fe20000000033 */
[C---:B------:R-:W-:Y:S01]  /*a000*/  LOP3.LUT R4, R142.reuse, 0xffff0000, RZ, 0xc0, !PT ;  /* 0xffff00008e047812 */ /* 0x040fe200078ec0ff */
[C---:B------:R-:W-:Y:S01]  /*a010*/  FFMA R52, R83.reuse, R3, R52 ;  /* 0x0000000353347223 */ /* 0x040fe20000000034 */
[----:B------:R-:W-:Y:S01]  /*a020*/  SHF.L.U32 R3, R142, 0x10, RZ ;  /* 0x000000108e037819 */ /* 0x000fe200000006ff */
[----:B------:R-:W-:Y:S01]  /*a030*/  FFMA R53, R83, R0, R53 ;  /* 0x0000000053357223 */ /* 0x000fe20000000035 */
[----:B-1----:R-:W-:Y:S02]  /*a040*/  F2FP.BF16.F32.PACK_AB R12, R43, R42 ;  /* 0x0000002a2b0c723e */ /* 0x002fe400000010ff */
[----:B------:R-:W-:Y:S01]  /*a050*/  F2FP.BF16.F32.PACK_AB R13, R45, R44 ;  /* 0x0000002c2d0d723e */ /* 0x000fe200000010ff */
[----:B------:R-:W-:Y:S01]  /*a060*/  FFMA R54, R83, R3, R54 ;  /* 0x0000000353367223 */ /* 0x000fe20000000036 */
[----:B------:R-:W-:Y:S01]  /*a070*/  F2FP.BF16.F32.PACK_AB R14, R47, R46 ;  /* 0x0000002e2f0e723e */ /* 0x000fe200000010ff */
[----:B------:R-:W-:Y:S01]  /*a080*/  FFMA R55, R83, R4, R55 ;  /* 0x0000000453377223 */ /* 0x000fe20000000037 */
[----:B------:R-:W-:Y:S01]  /*a090*/  F2FP.BF16.F32.PACK_AB R15, R49, R48 ;  /* 0x00000030310f723e */ /* 0x000fe200000010ff */
[C---:B------:R-:W-:Y:S01]  /*a0a0*/  FFMA R56, R83.reuse, R5, R56 ;  /* 0x0000000553387223 */ /* 0x040fe20000000038 */
[----:B------:R-:W-:Y:S01]  /*a0b0*/  FFMA R57, R83, R6, R57 ;  /* 0x0000000653397223 */ /* 0x000fe20000000039 */
[----:B------:R-:W-:Y:S02]  /*a0c0*/  F2FP.BF16.F32.PACK_AB R4, R51, R50 ;  /* 0x000000323304723e */ /* 0x000fe400000010ff */
[----:B------:R2:W-:Y:S01]  /*a0d0*/  STS.128 [R171+0x8400], R12 ;  /* 0x0084000cab007388 */ /* 0x0005e20000000c00 */
[----:B------:R-:W-:Y:S02]  /*a0e0*/  F2FP.BF16.F32.PACK_AB R5, R53, R52 ;  /* 0x000000343505723e */ /* 0x000fe400000010ff */
[----:B------:R-:W-:Y:S02]  /*a0f0*/  F2FP.BF16.F32.PACK_AB R6, R55, R54 ;  /* 0x000000363706723e */ /* 0x000fe400000010ff */
[----:B------:R-:W-:Y:S02]  /*a100*/  F2FP.BF16.F32.PACK_AB R7, R57, R56 ;  /* 0x000000383907723e */ /* 0x000fe400000010ff */
[----:B------:R-:W-:Y:S02]  /*a110*/  MOV R0, UR54 ;  /* 0x0000003600007c02 */ /* 0x000fe40008000f00 */
[----:B------:R-:W-:Y:S01]  /*a120*/  LEA R3, R105, UR49, 0x3 ;  /* 0x0000003169037c11 */ /* 0x000fe2000f8e18ff */
[----:B------:R2:W-:Y:S01]  /*a130*/  STS.128 [R170+0x8400], R4 ;  /* 0x00840004aa007388 */ /* 0x0005e20000000c00 */
[----:B------:R-:W-:Y:S04]  /*a140*/  @P6 LEA R0, R0, UR49, 0x3 ;  /* 0x0000003100006c11 */ /* 0x000fe8000f8e18ff */
[----:B------:R-:W-:Y:S01]  /*a150*/  @P6 IADD3 R0, PT, PT, R0, 0x50, RZ ;  /* 0x0000005000006810 */ /* 0x000fe20007ffe0ff */
[----:B------:R-:W-:Y:S01]  /*a160*/  @!PT LDS RZ, [RZ] ;  /* 0x00000000fffff984 */ /* 0x000fe20000000800 */
[----:B------:R-:W-:Y:S01]  /*a170*/  @!PT LDS RZ, [RZ] ;  /* 0x00000000fffff984 */ /* 0x000fe20000000800 */
[----:B------:R-:W-:Y:S01]  /*a180*/  @!PT LDS RZ, [RZ] ;  /* 0x00000000fffff984 */ /* 0x000fe20000000800 */
[----:B------:R-:W-:Y:S01]  /*a190*/  @!PT LDS RZ, [RZ] ;  /* 0x00000000fffff984 */ /* 0x000fe20000000800 */
[----:B------:R1:W-:Y:S06]  /*a1a0*/  MEMBAR.ALL.CTA ;  /* 0x0000000000007992 */ /* 0x0003ec0000008000 */
[----:B-1----:R-:W1:Y:S01]  /*a1b0*/  FENCE.VIEW.ASYNC.S ;  /* 0x00000000000073c6 */ /* 0x002e620000000000 */
[----:B------:R-:W-:Y:S01]  /*a1c0*/  @P6 PRMT R0, R179, 0x654, R0 ;  /* 0x00000654b3006816 */ /* 0x000fe20000000000 */
[----:B-1----:R-:W-:Y:S06]  /*a1d0*/  BAR.SYNC.DEFER_BLOCKING 0x1, 0x80 ;  /* 0x0042000000007b1d */ /* 0x002fec0000010000 */
        /* <DEDUP_REMOVED lines=11> */
.L_x_126:
[----:B------:R-:W-:Y:S05]  /*a290*/  BSYNC.RECONVERGENT B0 ;  /* 0x0000000000007941 */ /* 0x000fea0003800200 */
.L_x_125:
[----:B------:R-:W-:Y:S01]  /*a2a0*/  BAR.SYNC.DEFER_BLOCKING 0x1, 0x80 ;  /* 0x0042000000007b1d */ /* 0x000fe20000010000 */
[----:B------:R-:W-:Y:S01]  /*a2b0*/  UIADD3 UR51, UPT, UPT, UR54, 0x1, URZ ;  /* 0x0000000136337890 */ /* 0x000fe2000fffe0ff */
[----:B------:R-:W-:Y:S03]  /*a2c0*/  ISETP.NE.AND P0, PT, R79, RZ, PT ;  /* 0x000000ff4f00720c */ /* 0x000fe60003f05270 */
[----:B------:R-:W-:Y:S01]  /*a2d0*/  UISETP.NE.AND UP0, UPT, UR51, 0x4, UPT ;  /* 0x000000043300788c */ /* 0x000fe2000bf05270 */
[----:B------:R-:W-:Y:S03]  /*a2e0*/  SEL R81, RZ, 0xc0, !P0 ;  /* 0x000000c0ff517807 */ /* 0x000fe60004000000 */
[----:B------:R-:W-:Y:S01]  /*a2f0*/  USEL UR51, UR51, URZ, UP0 ;  /* 0x000000ff33337287 */ /* 0x000fe20008000000 */
[----:B------:R1:W-:Y:S01]  /*a300*/  @P6 SYNCS.ARRIVE.TRANS64.RED.A1T0 RZ, [R0+URZ], RZ ;  /* 0x000000ff00ff69a7 */ /* 0x0003e200081004ff */
[----:B------:R-:W-:Y:S01]  /*a310*/  BSSY B1, `(.L_x_127) ;  /* 0x000001f000017945 */ /* 0x000fe20003800000 */
[----:B------:R-:W4:Y:S02]  /*a320*/  @P6 SYNCS.PHASECHK.TRANS64.TRYWAIT P1, [R3+URZ+0x30], R16 ;  /* 0x00003010030065a7 */ /* 0x000f2400080211ff */
[----:B----4-:R-:W-:Y:S01]  /*a330*/  @P6 SEL R107, RZ, 0x1, !P1 ;  /* 0x00000001ff6b6807 */ /* 0x010fe20004800000 */
[----:B-1----:R-:W-:Y:S06]  /*a340*/  @!P6 BRA `(.L_x_128) ;  /* 0x00000000006ce947 */ /* 0x002fec0003800000 */
[----:B------:R-:W-:Y:S01]  /*a350*/  ISETP.NE.AND P2, PT, R112, RZ, PT ;  /* 0x000000ff7000720c */ /* 0x000fe20003f45270 */
[----:B------:R-:W-:Y:S01]  /*a360*/  BSSY B0, `(.L_x_129) ;  /* 0x000000b000007945 */ /* 0x000fe20003800000 */
[----:B------:R-:W-:Y:S11]  /*a370*/  ISETP.NE.AND P0, PT, R107, RZ, PT ;  /* 0x000000ff6b00720c */ /* 0x000ff60003f05270 */
[----:B------:R-:W-:Y:S05]  /*a380*/  @P2 IMAD R105, R105, 0x4000, R178 ;  /* 0x0000400069692824 */ /* 0x000fea00078e02b2 */
[----:B--2---:R-:W-:Y:S04]  /*a390*/  @P2 IADD3 R9, PT, PT, R105, UR49, RZ ;  /* 0x0000003169092c10 */ /* 0x004fe8000fffe0ff */
[----:B------:R-:W-:Y:S01]  /*a3a0*/  @P2 IADD3 R7, PT, PT, R104, R9, RZ ;  /* 0x0000000968072210 */ /* 0x000fe20007ffe0ff */
[--C-:B------:R-:W-:Y:S02]  /*a3b0*/  @P2 IMAD.IADD R5, R86, 0x1, R9.reuse ;  /* 0x0000000156052824 */ /* 0x100fe400078e0209 */
[----:B------:R-:W-:Y:S01]  /*a3c0*/  @P2 IMAD.IADD R4, R106, 0x1, R9 ;  /* 0x000000016a042824 */ /* 0x000fe200078e0209 */
[----:B------:R-:W-:Y:S06]  /*a3d0*/  @P0 BRA `(.L_x_130) ;  /* 0x00000000000c0947 */ /* 0x000fec0003800000 */
[----:B------:R-:W-:Y:S04]  /*a3e0*/  SHF.L.U32 R0, R162, 0x1f, RZ ;  /* 0x0000001fa2007819 */ /* 0x000fe800000006ff */
[----:B------:R-:W1:Y:S02]  /*a3f0*/  SYNCS.PHASECHK.TRANS64.TRYWAIT P0, [R3+URZ+0x30], R0 ;  /* 0x00003000030075a7 */ /* 0x000e6400080011ff */
[----:B-1----:R-:W-:Y:S05]  /*a400*/  @!P0 BRA `(.L_x_131) ;  /* 0x0000002000008947 */ /* 0x002fea0003800000 */
.L_x_130:
[----:B------:R-:W-:Y:S05]  /*a410*/  BSYNC B0 ;  /* 0x0000000000007941 */ /* 0x000fea0003800000 */
.L_x_129:
[----:B------:R-:W-:Y:S11]  /*a420*/  ISETP.NE.AND P0, PT, R112, RZ, PT ;  /* 0x000000ff7000720c */ /* 0x000ff60003f05270 */
[----:B------:R-:W-:Y:S02]  /*a430*/  @!UPT UIADD3 URZ, UPT, UPT, URZ, URZ, URZ ;  /* 0x000000fffffff290 */ /* 0x000fe4000fffe0ff */
[----:B------:R4:W2:Y:S01]  /*a440*/  @P0 LDS.128 R88, [R105+UR49+0x400] ;  /* 0x0004003169580984 */ /* 0x0008a20008000c00 */
[----:B-1----:R-:W-:Y:S01]  /*a450*/  @P0 IMAD.IADD R3, R104, 0x1, R5 ;  /* 0x0000000168030824 */ /* 0x002fe200078e0205 */
        /* <DEDUP_REMOVED lines=10> */
.L_x_128:
[----:B------:R-:W-:Y:S05]  /*a500*/  BSYNC B1 ;  /* 0x0000000000017941 */ /* 0x000fea0003800000 */
.L_x_127:
[----:B------:R-:W-:Y:S01]  /*a510*/  IMAD.IADD R16, R78, 0x1, R81 ;  /* 0x000000014e107824 */ /* 0x000fe200078e0251 */
[----:B------:R-:W-:Y:S04]  /*a520*/  BSSY.RECONVERGENT B6, `(.L_x_132) ;  /* 0x0000015000067945 */ /* 0x000fe80003800200 */
[----:B----4-:R-:W-:Y:S04]  /*a530*/  SHF.R.U32.HI R3, RZ, 0x15, R16 ;  /* 0x00000015ff037819 */ /* 0x010fe80000011610 */
[----:B------:R-:W-:Y:S11]  /*a540*/  LOP3.LUT P0, RZ, R3, 0x3, R158, 0x48, !PT ;  /* 0x0000000303ff7812 */ /* 0x000ff6000780489e */
[----:B------:R-:W-:Y:S02]  /*a550*/  @!UPT UIADD3 URZ, UPT, UPT, URZ, URZ, URZ ;  /* 0x000000fffffff290 */ /* 0x000fe4000fffe0ff */
[----:B------:R-:W-:Y:S05]  /*a560*/  @!P0 BRA `(.L_x_133) ;  /* 0x0000000000408947 */ /* 0x000fea0003800000 */
[----:B------:R-:W4:Y:S01]  /*a570*/  LDCU.64 UR8, c[0x4][0x70] ;  /* 0x01000e00ff0877ac */ /* 0x000f220008000a00 */
[----:B--2---:R-:W-:Y:S01]  /*a580*/  MOV R15, 0x0 ;  /* 0x00000000000f7802 */ /* 0x004fe20000000f00 */
[----:B------:R-:W-:Y:S02]  /*a590*/  HFMA2 R12, -RZ, RZ, 0, 5.9604644775390625e-08 ;  /* 0x00000001ff0c7431 */ /* 0x000fe400000001ff */
[----:B------:R-:W-:Y:S02]  /*a5a0*/  IMAD.MOV.U32 R8, RZ, RZ, 0x192 ;  /* 0x00000192ff087424 */ /* 0x000fe400078e00ff */
[----:B------:R-:W-:Y:S01]  /*a5b0*/  IMAD.MOV.U32 R13, RZ, RZ, RZ ;  /* 0x000000ffff0d7224 */ /* 0x000fe200078e00ff */
[----:B------:R-:W2:Y:S01]  /*a5c0*/  LDCU.64 UR6, c[0x4][0x78] ;  /* 0x01000f00ff0677ac */ /* 0x000ea20008000a00 */
[----:B------:R-:W1:Y:S01]  /*a5d0*/  LDC.64 R14, c[0x4][R15] ;  /* 0x010000000f0e7b82 */ /* 0x000e620000000a00 */
[----:B------:R-:W5:Y:S01]  /*a5e0*/  LDCU.64 UR4, c[0x4][0x10] ;  /* 0x01000200ff0477ac */ /* 0x000f620008000a00 */
[----:B----4-:R-:W-:Y:S01]  /*a5f0*/  MOV R5, UR9 ;  /* 0x0000000900057c02 */ /* 0x010fe20008000f00 */
[----:B------:R-:W-:Y:S01]  /*a600*/  IMAD.U32 R4, RZ, RZ, UR8 ;  /* 0x00000008ff047e24 */ /* 0x000fe2000f8e00ff */
[----:B--2---:R-:W-:Y:S01]  /*a610*/  MOV R7, UR7 ;  /* 0x0000000700077c02 */ /* 0x004fe20008000f00 */
[----:B------:R-:W-:Y:S01]  /*a620*/  IMAD.U32 R6, RZ, RZ, UR6 ;  /* 0x00000006ff067e24 */ /* 0x000fe2000f8e00ff */
[----:B-----5:R-:W-:Y:S01]  /*a630*/  MOV R11, UR5 ;  /* 0x00000005000b7c02 */ /* 0x020fe20008000f00 */
[----:B------:R-:W-:Y:S02]  /*a640*/  IMAD.U32 R10, RZ, RZ, UR4 ;  /* 0x00000004ff0a7e24 */ /* 0x000fe4000f8e00ff */
[----:B------:R-:W-:Y:S07]  /*a650*/  LEPC R20, `(.L_x_133) ;  /* 0x000000001014794e */ /* 0x000fee0000000000 */
[----:B-1-3--:R-:W-:Y:S05]  /*a660*/  CALL.ABS.NOINC R14 ;  /* 0x000000000e007343 */ /* 0x00afea0003c00000 */
.L_x_133:
[----:B------:R-:W-:Y:S05]  /*a670*/  BSYNC.RECONVERGENT B6 ;  /* 0x0000000000067941 */ /* 0x000fea0003800200 */
.L_x_132:
[----:B--2---:R-:W-:Y:S01]  /*a680*/  SHF.L.U32 R78, R88, 0x10, RZ ;  /* 0x00000010584e7819 */ /* 0x004fe200000006ff */
[----:B------:R-:W-:Y:S05]  /*a690*/  WARPSYNC.ALL ;  /* 0x0000000000007948 */ /* 0x000fea0003800000 */
[----:B------:R-:W-:Y:S01]  /*a6a0*/  R2UR UR4, R16 ;  /* 0x00000000100472ca */ /* 0x000fe200000e0000 */
[----:B------:R-:W-:Y:S01]  /*a6b0*/  BSSY.RECONVERGENT B0, `(.L_x_134) ;  /* 0x00000fc000007945 */ /* 0x000fe20003800200 */
[----:B------:R-:W-:Y:S02]  /*a6c0*/  LOP3.LUT R0, R88, 0xffff0000, RZ, 0xc0, !PT ;  /* 0xffff000058007812 */ /* 0x000fe400078ec0ff */
[C---:B------:R-:W-:Y:S02]  /*a6d0*/  SHF.L.U32 R3, R89.reuse, 0x10, RZ ;  /* 0x0000001059037819 */ /* 0x040fe400000006ff */
[----:B------:R-:W-:Y:S02]  /*a6e0*/  LOP3.LUT R80, R89, 0xffff0000, RZ, 0xc0, !PT ;  /* 0xffff000059507812 */ /* 0x000fe400078ec0ff */
[C---:B------:R-:W-:Y:S02]  /*a6f0*/  SHF.L.U32 R82, R90.reuse, 0x10, RZ ;  /* 0x000000105a527819 */ /* 0x040fe400000006ff */
[----:B------:R-:W-:Y:S02]  /*a700*/  LOP3.LUT R84, R90, 0xffff0000, RZ, 0xc0, !PT ;  /* 0xffff00005a547812 */ /* 0x000fe400078ec0ff */
[C---:B------:R-:W-:Y:S01]  /*a710*/  SHF.L.U32 R85, R91.reuse, 0x10, RZ ;  /* 0x000000105b557819 */ /* 0x040fe200000006ff */
[----:B------:R-:W2:Y:S01]  /*a720*/  LDTM.x64 R4, tmem[UR4] ;  /* 0x00000004000479ee */ /* 0x000ea20008340000 */
[----:B------:R-:W-:Y:S02]  /*a730*/  LOP3.LUT R86, R91, 0xffff0000, RZ, 0xc0, !PT ;  /* 0xffff00005b567812 */ /* 0x000fe400078ec0ff */
[C---:B-1----:R-:W-:Y:S02]  /*a740*/  SHF.L.U32 R87, R92.reuse, 0x10, RZ ;  /* 0x000000105c577819 */ /* 0x042fe400000006ff */
[----:B------:R-:W-:Y:S02]  /*a750*/  LOP3.LUT R88, R92, 0xffff0000, RZ, 0xc0, !PT ;  /* 0xffff00005c587812 */ /* 0x000fe400078ec0ff */
[C---:B------:R-:W-:Y:S02]  /*a760*/  SHF.L.U32 R89, R93.reuse, 0x10, RZ ;  /* 0x000000105d597819 */ /* 0x040fe400000006ff */
[----:B------:R-:W-:Y:S02]  /*a770*/  LOP3.LUT R90, R93, 0xffff0000, RZ, 0xc0, !PT ;  /* 0xffff00005d5a7812 */ /* 0x000fe400078ec0ff */
[C---:B------:R-:W-:Y:S02]  /*a780*/  SHF.L.U32 R91, R94.reuse, 0x10, RZ ;  /* 0x000000105e5b7819 */ /* 0x040fe400000006ff */
[----:B------:R-:W-:Y:S02]  /*a790*/  LOP3.LUT R92, R94, 0xffff0000, RZ, 0xc0, !PT ;  /* 0xffff00005e5c7812 */ /* 0x000fe400078ec0ff */
[C---:B------:R-:W-:Y:S02]  /*a7a0*/  SHF.L.U32 R93, R95.reuse, 0x10, RZ ;  /* 0x000000105f5d7819 */ /* 0x040fe400000006ff */
[----:B------:R-:W-:Y:S02]  /*a7b0*/  LOP3.LUT R94, R95, 0xffff0000, RZ, 0xc0, !PT ;  /* 0xffff00005f5e7812 */ /* 0x000fe400078ec0ff */
[C---:B------:R-:W-:Y:S02]  /*a7c0*/  SHF.L.U32 R95, R100.reuse, 0x10, RZ ;  /* 0x00000010645f7819 */ /* 0x040fe400000006ff */
[----:B------:R-:W-:Y:S02]  /*a7d0*/  LOP3.LUT R96, R100, 0xffff0000, RZ, 0xc0, !PT ;  /* 0xffff000064607812 */ /* 0x000fe400078ec0ff */
[C---:B------:R-:W-:Y:S01]  /*a7e0*/  SHF.L.U32 R97, R101.reuse, 0x10, RZ ;  /* 0x0000001065617819 */ /* 0x040fe200000006ff */
[C---:B--2---:R-:W-:Y:S01]  /*a7f0*/  FMUL R4, R76.reuse, R4 ;  /* 0x000000044c047220 */ /* 0x044fe20000400000 */
[----:B------:R-:W-:Y:S01]  /*a800*/  LOP3.LUT R98, R101, 0xffff0000, RZ, 0xc0, !PT ;  /* 0xffff000065627812 */ /* 0x000fe200078ec0ff */
[----:B------:R-:W-:Y:S01]  /*a810*/  FMUL R5, R76, R5 ;  /* 0x000000054c057220 */ /* 0x000fe20000400000 */
[C---:B------:R-:W-:Y:S01]  /*a820*/  SHF.L.U32 R99, R102.reuse, 0x10, RZ ;  /* 0x0000001066637819 */ /* 0x040fe200000006ff */
[C---:B------:R-:W-:Y:S01]  /*a830*/  FFMA R4, R83.reuse, R78, R4 ;  /* 0x0000004e53047223 */ /* 0x040fe20000000004 */
[----:B------:R-:W-:Y:S01]  /*a840*/  LOP3.LUT R100, R102, 0xffff0000, RZ, 0xc0, !PT ;  /* 0xffff000066647812 */ /* 0x000fe200078ec0ff */
[----:B------:R-:W-:Y:S01]  /*a850*/  FFMA R5, R83, R0, R5 ;  /* 0x0000000053057223 */ /* 0x000fe20000000005 */
[C---:B------:R-:W-:Y:S01]  /*a860*/  SHF.L.U32 R101, R103.reuse, 0x10, RZ ;  /* 0x0000001067657819 */ /* 0x040fe200000006ff */
[C---:B------:R-:W-:Y:S01]  /*a870*/  FMUL R6, R76.reuse, R6 ;  /* 0x000000064c067220 */ /* 0x040fe20000400000 */
[----:B------:R-:W-:Y:S01]  /*a880*/  LOP3.LUT R102, R103, 0xffff0000, RZ, 0xc0, !PT ;  /* 0xffff000067667812 */ /* 0x000fe200078ec0ff */
[----:B------:R-:W-:Y:S01]  /*a890*/  FMUL R7, R76, R7 ;  /* 0x000000074c077220 */ /* 0x000fe20000400000 */
[----:B------:R-:W-:Y:S01]  /*a8a0*/  F2FP.BF16.F32.PACK_AB R4, R5, R4 ;  /* 0x000000040504723e */ /* 0x000fe200000010ff */
[C---:B------:R-:W-:Y:S01]  /*a8b0*/  FFMA R6, R83.reuse, R3, R6 ;  /* 0x0000000353067223 */ /* 0x040fe20000000006 */
[C---:B------:R-:W-:Y:S01]  /*a8c0*/  SHF.L.U32 R103, R108.reuse, 0x10, RZ ;  /* 0x000000106c677819 */ /* 0x040fe200000006ff */
[----:B------:R-:W-:Y:S01]  /*a8d0*/  FFMA R7, R83, R80, R7 ;  /* 0x0000005053077223 */ /* 0x000fe20000000007 */
[----:B------:R-:W-:Y:S01]  /*a8e0*/  LOP3.LUT R104, R108, 0xffff0000, RZ, 0xc0, !PT ;  /* 0xffff00006c687812 */ /* 0x000fe200078ec0ff */
[C---:B------:R-:W-:Y:S01]  /*a8f0*/  FMUL R8, R76.reuse, R8 ;  /* 0x000000084c087220 */ /* 0x040fe20000400000 */
[----:B------:R-:W-:Y:S01]  /*a900*/  SHF.L.U32 R105, R109, 0x10, RZ ;  /* 0x000000106d697819 */ /* 0x000fe200000006ff */
[----:B------:R-:W-:Y:S01]  /*a910*/  FMUL R9, R76, R9 ;  /* 0x000000094c097220 */ /* 0x000fe20000400000 */
[----:B------:R-:W-:Y:S01]  /*a920*/  F2FP.BF16.F32.PACK_AB R5, R7, R6 ;  /* 0x000000060705723e */ /* 0x000fe200000010ff */
[----:B------:R-:W-:Y:S01]  /*a930*/  FFMA R8, R83, R82, R8 ;  /* 0x0000005253087223 */ /* 0x000fe20000000008 */
[----:B------:R-:W-:Y:S01]  /*a940*/  LOP3.LUT R106, R109, 0xffff0000, RZ, 0xc0, !PT ;  /* 0xffff00006d6a7812 */ /* 0x000fe200078ec0ff */
[----:B------:R-:W-:Y:S01]  /*a950*/  FFMA R9, R83, R84, R9 ;  /* 0x0000005453097223 */ /* 0x000fe20000000009 */
[----:B------:R-:W-:Y:S01]  /*a960*/  SHF.L.U32 R107, R110, 0x10, RZ ;  /* 0x000000106e6b7819 */ /* 0x000fe200000006ff */
[----:B------:R-:W-:Y:S01]  /*a970*/  FMUL R10, R76, R10 ;  /* 0x0000000a4c0a7220 */ /* 0x000fe20000400000 */
[----:B------:R-:W-:Y:S01]  /*a980*/  LOP3.LUT R108, R110, 0xffff0000, RZ, 0xc0, !PT ;  /* 0xffff00006e6c7812 */ /* 0x000fe200078ec0ff */
[C---:B------:R-:W-:Y:S01]  /*a990*/  FMUL R11, R76.reuse, R11 ;  /* 0x0000000b4c0b7220 */ /* 0x040fe20000400000 */
[----:B------:R-:W-:Y:S01]  /*a9a0*/  F2FP.BF16.F32.PACK_AB R6, R9, R8 ;  /* 0x000000080906723e */ /* 0x000fe200000010ff */
[----:B------:R-:W-:Y:S01]  /*a9b0*/  FFMA R10, R83, R85, R10 ;  /* 0x00000055530a7223 */ /* 0x000fe2000000000a */
[----:B------:R-:W-:Y:S01]  /*a9c0*/  SHF.L.U32 R109, R111, 0x10, RZ ;  /* 0x000000106f6d7819 */ /* 0x000fe200000006ff */
[----:B------:R-:W-:Y:S01]  /*a9d0*/  FFMA R11, R83, R86, R11 ;  /* 0x00000056530b7223 */ /* 0x000fe2000000000b */
[----:B------:R-:W-:Y:S01]  /*a9e0*/  LOP3.LUT R110, R111, 0xffff0000, RZ, 0xc0, !PT ;  /* 0xffff00006f6e7812 */ /* 0x000fe200078ec0ff */
[----:B------:R-:W-:Y:S01]  /*a9f0*/  FMUL R0, R76, R12 ;  /* 0x0000000c4c007220 */ /* 0x000fe20000400000 */
[----:B------:R-:W-:Y:S01]  /*aa00*/  SHF.L.U32 R111, R116, 0x10, RZ ;  /* 0x00000010746f7819 */ /* 0x000fe200000006ff */
[C---:B------:R-:W-:Y:S01]  /*aa10*/  FMUL R3, R76.reuse, R13 ;  /* 0x0000000d4c037220 */ /* 0x040fe20000400000 */
[----:B------:R-:W-:Y:S01]  /*aa20*/  F2FP.BF16.F32.PACK_AB R7, R11, R10 ;  /* 0x0000000a0b07723e */ /* 0x000fe200000010ff */
[----:B------:R-:W-:Y:S01]  /*aa30*/  FMUL R14, R76, R14 ;  /* 0x0000000e4c0e7220 */ /* 0x000fe20000400000 */
[----:B------:R-:W-:Y:S01]  /*aa40*/  LOP3.LUT R112, R116, 0xffff0000, RZ, 0xc0, !PT ;  /* 0xffff000074707812 */ /* 0x000fe200078ec0ff */
[C---:B------:R-:W-:Y:S01]  /*aa50*/  FMUL R15, R76.reuse, R15 ;  /* 0x0000000f4c0f7220 */ /* 0x040fe20000400000 */
[----:B------:R-:W-:Y:S01]  /*aa60*/  SHF.L.U32 R113, R117, 0x10, RZ ;  /* 0x0000001075717819 */ /* 0x000fe200000006ff */
[----:B------:R-:W-:Y:S01]  /*aa70*/  FFMA R0, R83, R87, R0 ;  /* 0x0000005753007223 */ /* 0x000fe20000000000 */
[----:B------:R-:W-:Y:S01]  /*aa80*/  LOP3.LUT R114, R117, 0xffff0000, RZ, 0xc0, !PT ;  /* 0xffff000075727812 */ /* 0x000fe200078ec0ff */
[----:B------:R-:W-:Y:S01]  /*aa90*/  FMUL R12, R76, R16 ;  /* 0x000000104c0c7220 */ /* 0x000fe20000400000 */
[C---:B------:R-:W-:Y:S01]  /*aaa0*/  SHF.L.U32 R115, R118.reuse, 0x10, RZ ;  /* 0x0000001076737819 */ /* 0x040fe200000006ff */
[----:B------:R-:W-:Y:S01]  /*aab0*/  FFMA R3, R83, R88, R3 ;  /* 0x0000005853037223 */ /* 0x000fe20000000003 */
[----:B------:R-:W-:Y:S01]  /*aac0*/  LOP3.LUT R116, R118, 0xffff0000, RZ, 0xc0, !PT ;  /* 0xffff000076747812 */ /* 0x000fe200078ec0ff */
[C---:B------:R-:W-:Y:S01]  /*aad0*/  FMUL R13, R76.reuse, R17 ;  /* 0x000000114c0d7220 */ /* 0x040fe20000400000 */
[----:B------:R-:W-:Y:S01]  /*aae0*/  SHF.L.U32 R117, R119, 0x10, RZ ;  /* 0x0000001077757819 */ /* 0x000fe200000006ff */
[----:B------:R-:W-:Y:S01]  /*aaf0*/  FFMA R14, R83, R89, R14 ;  /* 0x00000059530e7223 */ /* 0x000fe2000000000e */
[----:B------:R-:W-:Y:S01]  /*ab00*/  F2FP.BF16.F32.PACK_AB R8, R3, R0 ;  /* 0x000000000308723e */ /* 0x000fe200000010ff */
[----:B------:R-:W-:Y:S01]  /*ab10*/  FMUL R18, R76, R18 ;  /* 0x000000124c127220 */ /* 0x000fe20000400000 */
[----:B------:R-:W-:Y:S01]  /*ab20*/  LOP3.LUT R118, R119, 0xffff0000, RZ, 0xc0, !PT ;  /* 0xffff000077767812 */ /* 0x000fe200078ec0ff */
[----:B------:R-:W-:Y:S01]  /*ab30*/  FFMA R15, R83, R90, R15 ;  /* 0x0000005a530f7223 */ /* 0x000fe2000000000f */
[----:B------:R-:W-:Y:S01]  /*ab40*/  SHF.L.U32 R119, R124, 0x10, RZ ;  /* 0x000000107c777819 */ /* 0x000fe200000006ff */
[----:B------:R-:W-:Y:S01]  /*ab50*/  FMUL R19, R76, R19 ;  /* 0x000000134c137220 */ /* 0x000fe20000400000 */
[----:B------:R-:W-:Y:S01]  /*ab60*/  LOP3.LUT R120, R124, 0xffff0000, RZ, 0xc0, !PT ;  /* 0xffff00007c787812 */ /* 0x000fe200078ec0ff */
[----:B------:R1:W-:Y:S01]  /*ab70*/  STS.128 [R178+UR49+0xc400], R4 ;  /* 0x00c40004b2007988 */ /* 0x0003e20008000c31 */
[----:B------:R-:W-:Y:S01]  /*ab80*/  F2FP.BF16.F32.PACK_AB R9, R15, R14 ;  /* 0x0000000e0f09723e */ /* 0x000fe200000010ff */
[C---:B------:R-:W-:Y:S01]  /*ab90*/  FFMA R12, R83.reuse, R91, R12 ;  /* 0x0000005b530c7223 */ /* 0x040fe2000000000c */
[C---:B------:R-:W-:Y:S01]  /*aba0*/  FFMA R13, R83.reuse, R92, R13 ;  /* 0x0000005c530d7223 */ /* 0x040fe2000000000d */
[----:B------:R-:W-:Y:S01]  /*abb0*/  FFMA R18, R83, R93, R18 ;  /* 0x0000005d53127223 */ /* 0x000fe20000000012 */
[----:B------:R-:W-:Y:S01]  /*abc0*/  SHF.L.U32 R121, R125, 0x10, RZ ;  /* 0x000000107d797819 */ /* 0x000fe200000006ff */
[----:B------:R-:W-:Y:S01]  /*abd0*/  FFMA R19, R83, R94, R19 ;  /* 0x0000005e53137223 */ /* 0x000fe20000000013 */
[C---:B------:R-:W-:Y:S01]  /*abe0*/  FMUL R16, R76.reuse, R20 ;  /* 0x000000144c107220 */ /* 0x040fe20000400000 */
[----:B------:R-:W-:Y:S01]  /*abf0*/  F2FP.BF16.F32.PACK_AB R10, R13, R12 ;  /* 0x0000000c0d0a723e */ /* 0x000fe200000010ff */
[C---:B------:R-:W-:Y:S01]  /*ac00*/  FMUL R17, R76.reuse, R21 ;  /* 0x000000154c117220 */ /* 0x040fe20000400000 */
[C---:B------:R-:W-:Y:S01]  /*ac10*/  FMUL R22, R76.reuse, R22 ;  /* 0x000000164c167220 */ /* 0x040fe20000400000 */
[----:B------:R-:W-:Y:S01]  /*ac20*/  F2FP.BF16.F32.PACK_AB R11, R19, R18 ;  /* 0x00000012130b723e */ /* 0x000fe200000010ff */
[C---:B------:R-:W-:Y:S01]  /*ac30*/  FFMA R16, R83.reuse, R95, R16 ;  /* 0x0000005f53107223 */ /* 0x040fe20000000010 */
[----:B------:R-:W-:Y:S01]  /*ac40*/  FFMA R17, R83, R96, R17 ;  /* 0x0000006053117223 */ /* 0x000fe20000000011 */
[----:B------:R-:W-:Y:S01]  /*ac50*/  LOP3.LUT R122, R125, 0xffff0000, RZ, 0xc0, !PT ;  /* 0xffff00007d7a7812 */ /* 0x000fe200078ec0ff */
[----:B------:R-:W-:Y:S01]  /*ac60*/  FFMA R22, R83, R97, R22 ;  /* 0x0000006153167223 */ /* 0x000fe20000000016 */
[----:B------:R1:W-:Y:S01]  /*ac70*/  STS.128 [R177+0xc400], R8 ;  /* 0x00c40008b1007388 */ /* 0x0003e20000000c00 */
[C---:B------:R-:W-:Y:S01]  /*ac80*/  FMUL R23, R76.reuse, R23 ;  /* 0x000000174c177220 */ /* 0x040fe20000400000 */
[----:B------:R-:W-:Y:S01]  /*ac90*/  F2FP.BF16.F32.PACK_AB R16, R17, R16 ;  /* 0x000000101110723e */ /* 0x000fe200000010ff */
[C---:B------:R-:W-:Y:S01]  /*aca0*/  FMUL R20, R76.reuse, R24 ;  /* 0x000000184c147220 */ /* 0x040fe20000400000 */
[----:B------:R-:W-:Y:S01]  /*acb0*/  FMUL R21, R76, R25 ;  /* 0x000000194c157220 */ /* 0x000fe20000400000 */
[C---:B------:R-:W-:Y:S01]  /*acc0*/  SHF.L.U32 R123, R126.reuse, 0x10, RZ ;  /* 0x000000107e7b7819 */ /* 0x040fe200000006ff */
[C---:B------:R-:W-:Y:S01]  /*acd0*/  FFMA R23, R83.reuse, R98, R23 ;  /* 0x0000006253177223 */ /* 0x040fe20000000017 */
[C---:B------:R-:W-:Y:S01]  /*ace0*/  FFMA R20, R83.reuse, R99, R20 ;  /* 0x0000006353147223 */ /* 0x040fe20000000014 */
[----:B------:R-:W-:Y:S01]  /*acf0*/  LOP3.LUT R124, R126, 0xffff0000, RZ, 0xc0, !PT ;  /* 0xffff00007e7c7812 */ /* 0x000fe200078ec0ff */
        /* <DEDUP_REMOVED lines=8> */
[----:B------:R-:W-:Y:S01]  /*ad80*/  SHF.L.U32 R125, R127, 0x10, RZ ;  /* 0x000000107f7d7819 */ /* 0x000fe200000006ff */
[----:B------:R-:W-:Y:S01]  /*ad90*/  FFMA R24, R83, R103, R24 ;  /* 0x0000006753187223 */ /* 0x000fe20000000018 */
[C---:B------:R-:W-:Y:S01]  /*ada0*/  FMUL R25, R76.reuse, R29 ;  /* 0x0000001d4c197220 */ /* 0x040fe20000400000 */
[----:B------:R-:W-:Y:S01]  /*adb0*/  LOP3.LUT R126, R127, 0xffff0000, RZ, 0xc0, !PT ;  /* 0xffff00007f7e7812 */ /* 0x000fe200078ec0ff */
[C---:B------:R-:W-:Y:S01]  /*adc0*/  FMUL R30, R76.reuse, R30 ;  /* 0x0000001e4c1e7220 */ /* 0x040fe20000400000 */
[----:B------:R-:W-:Y:S01]  /*add0*/  F2FP.BF16.F32.PACK_AB R19, R27, R26 ;  /* 0x0000001a1b13723e */ /* 0x000fe200000010ff */
[C---:B------:R-:W-:Y:S01]  /*ade0*/  FFMA R25, R83.reuse, R104, R25 ;  /* 0x0000006853197223 */ /* 0x040fe20000000019 */
[----:B------:R-:W-:Y:S01]  /*adf0*/  FMUL R31, R76, R31 ;  /* 0x0000001f4c1f7220 */ /* 0x000fe20000400000 */
[----:B------:R-:W-:Y:S01]  /*ae00*/  FFMA R30, R83, R105, R30 ;  /* 0x00000069531e7223 */ /* 0x000fe2000000001e */
[----:B------:R-:W-:Y:S01]  /*ae10*/  SHF.L.U32 R127, R132, 0x10, RZ ;  /* 0x00000010847f7819 */ /* 0x000fe200000006ff */
[----:B------:R1:W-:Y:S01]  /*ae20*/  STS.128 [R176+0xc400], R16 ;  /* 0x00c40010b0007388 */ /* 0x0003e20000000c00 */
[----:B------:R-:W-:Y:S01]  /*ae30*/  F2FP.BF16.F32.PACK_AB R24, R25, R24 ;  /* 0x000000181918723e */ /* 0x000fe200000010ff */
[C---:B------:R-:W-:Y:S01]  /*ae40*/  FFMA R31, R83.reuse, R106, R31 ;  /* 0x0000006a531f7223 */ /* 0x040fe2000000001f */
[C---:B------:R-:W-:Y:S01]  /*ae50*/  FMUL R28, R76.reuse, R32 ;  /* 0x000000204c1c7220 */ /* 0x040fe20000400000 */
[C---:B------:R-:W-:Y:S01]  /*ae60*/  FMUL R29, R76.reuse, R33 ;  /* 0x000000214c1d7220 */ /* 0x040fe20000400000 */
[----:B------:R-:W-:Y:S01]  /*ae70*/  FMUL R34, R76, R34 ;  /* 0x000000224c227220 */ /* 0x000fe20000400000 */
[----:B------:R-:W-:Y:S01]  /*ae80*/  LOP3.LUT R128, R132, 0xffff0000, RZ, 0xc0, !PT ;  /* 0xffff000084807812 */ /* 0x000fe200078ec0ff */
[----:B------:R-:W-:Y:S01]  /*ae90*/  FFMA R28, R83, R107, R28 ;  /* 0x0000006b531c7223 */ /* 0x000fe2000000001c */
[----:B------:R-:W-:Y:S01]  /*aea0*/  F2FP.BF16.F32.PACK_AB R25, R31, R30 ;  /* 0x0000001e1f19723e */ /* 0x000fe200000010ff */
[C---:B------:R-:W-:Y:S01]  /*aeb0*/  FFMA R29, R83.reuse, R108, R29 ;  /* 0x0000006c531d7223 */ /* 0x040fe2000000001d */
[----:B------:R-:W-:Y:S01]  /*aec0*/  FFMA R34, R83, R109, R34 ;  /* 0x0000006d53227223 */ /* 0x000fe20000000022 */
[C---:B------:R-:W-:Y:S01]  /*aed0*/  FMUL R35, R76.reuse, R35 ;  /* 0x000000234c237220 */ /* 0x040fe20000400000 */
[----:B------:R-:W-:Y:S01]  /*aee0*/  SHF.L.U32 R129, R133, 0x10, RZ ;  /* 0x0000001085817819 */ /* 0x000fe200000006ff */
[C---:B------:R-:W-:Y:S01]  /*aef0*/  FMUL R32, R76.reuse, R36 ;  /* 0x000000244c207220 */ /* 0x040fe20000400000 */
[----:B------:R-:W-:Y:S01]  /*af00*/  F2FP.BF16.F32.PACK_AB R26, R29, R28 ;  /* 0x0000001c1d1a723e */ /* 0x000fe200000010ff */
[C---:B------:R-:W-:Y:S01]  /*af10*/  FFMA R35, R83.reuse, R110, R35 ;  /* 0x0000006e53237223 */ /* 0x040fe20000000023 */
[C---:B------:R-:W-:Y:S01]  /*af20*/  FMUL R33, R76.reuse, R37 ;  /* 0x000000254c217220 */ /* 0x040fe20000400000 */
[----:B------:R-:W-:Y:S01]  /*af30*/  FFMA R32, R83, R111, R32 ;  /* 0x0000006f53207223 */ /* 0x000fe20000000020 */
        /* <DEDUP_REMOVED lines=29> */
[C---:B------:R-:W-:Y:S01]  /*b110*/  FMUL R47, R76.reuse, R47 ;  /* 0x0000002f4c2f7220 */ /* 0x040fe20000400000 */
[C---:B------:R-:W-:Y:S01]  /*b120*/  FMUL R44, R76.reuse, R48 ;  /* 0x000000304c2c7220 */ /* 0x040fe20000400000 */
[----:B------:R-:W-:Y:S01]  /*b130*/  FMUL R45, R76, R49 ;  /* 0x000000314c2d7220 */ /* 0x000fe20000400000 */
[----:B------:R1:W-:Y:S01]  /*b140*/  STS.128 [R173+0xc400], R32 ;  /* 0x00c40020ad007388 */ /* 0x0003e20000000c00 */
[C---:B------:R-:W-:Y:S01]  /*b150*/  SHF.L.U32 R135, R140.reuse, 0x10, RZ ;  /* 0x000000108c877819 */ /* 0x040fe200000006ff */
[----:B------:R-:W-:Y:S01]  /*b160*/  FFMA R46, R83, R121, R46 ;  /* 0x00000079532e7223 */ /* 0x000fe2000000002e */
[----:B------:R-:W-:Y:S01]  /*b170*/  F2FP.BF16.F32.PACK_AB R40, R41, R40 ;  /* 0x000000282928723e */ /* 0x000fe200000010ff */
[C---:B------:R-:W-:Y:S01]  /*b180*/  FFMA R47, R83.reuse, R122, R47 ;  /* 0x0000007a532f7223 */ /* 0x040fe2000000002f */
[C---:B------:R-:W-:Y:S01]  /*b190*/  FFMA R44, R83.reuse, R123, R44 ;  /* 0x0000007b532c7223 */ /* 0x040fe2000000002c */
[----:B------:R-:W-:Y:S01]  /*b1a0*/  LOP3.LUT R136, R140, 0xffff0000, RZ, 0xc0, !PT ;  /* 0xffff00008c887812 */ /* 0x000fe200078ec0ff */
[C---:B------:R-:W-:Y:S01]  /*b1b0*/  FFMA R45, R83.reuse, R124, R45 ;  /* 0x0000007c532d7223 */ /* 0x040fe2000000002d */
[C---:B------:R-:W-:Y:S01]  /*b1c0*/  FMUL R50, R76.reuse, R50 ;  /* 0x000000324c327220 */ /* 0x040fe20000400000 */
[C---:B------:R-:W-:Y:S01]  /*b1d0*/  FMUL R51, R76.reuse, R51 ;  /* 0x000000334c337220 */ /* 0x040fe20000400000 */
[C---:B------:R-:W-:Y:S01]  /*b1e0*/  FMUL R48, R76.reuse, R52 ;  /* 0x000000344c307220 */ /* 0x040fe20000400000 */
[C---:B------:R-:W-:Y:S01]  /*b1f0*/  FMUL R49, R76.reuse, R53 ;  /* 0x000000354c317220 */ /* 0x040fe20000400000 */
[C---:B------:R-:W-:Y:S01]  /*b200*/  FFMA R50, R83.reuse, R125, R50 ;  /* 0x0000007d53327223 */ /* 0x040fe20000000032 */
        /* <DEDUP_REMOVED lines=9> */
[----:B------:R-:W-:Y:S01]  /*b2a0*/  FFMA R55, R83, R130, R55 ;  /* 0x0000008253377223 */ /* 0x000fe20000000037 */
[C---:B------:R-:W-:Y:S01]  /*b2b0*/  FMUL R59, R76.reuse, R59 ;  /* 0x0000003b4c3b7220 */ /* 0x040fe20000400000 */
[----:B------:R-:W-:Y:S01]  /*b2c0*/  F2FP.BF16.F32.PACK_AB R41, R47, R46 ;  /* 0x0000002e2f29723e */ /* 0x000fe200000010ff */
[----:B------:R-:W-:Y:S01]  /*b2d0*/  FFMA R52, R83, R131, R52 ;  /* 0x0000008353347223 */ /* 0x000fe20000000034 */
[----:B------:R-:W-:Y:S01]  /*b2e0*/  F2FP.BF16.F32.PACK_AB R42, R45, R44 ;  /* 0x0000002c2d2a723e */ /* 0x000fe200000010ff */
[C---:B------:R-:W-:Y:S01]  /*b2f0*/  FMUL R56, R76.reuse, R60 ;  /* 0x0000003c4c387220 */ /* 0x040fe20000400000 */
[----:B------:R-:W-:Y:S01]  /*b300*/  F2FP.BF16.F32.PACK_AB R43, R51, R50 ;  /* 0x00000032332b723e */ /* 0x000fe200000010ff */
[----:B------:R-:W-:Y:S01]  /*b310*/  FFMA R53, R83, R132, R53 ;  /* 0x0000008453357223 */ /* 0x000fe20000000035 */
[----:B------:R-:W-:Y:S01]  /*b320*/  SHF.L.U32 R137, R141, 0x10, RZ ;  /* 0x000000108d897819 */ /* 0x000fe200000006ff */
[C---:B------:R-:W-:Y:S01]  /*b330*/  FMUL R57, R76.reuse, R61 ;  /* 0x0000003d4c397220 */ /* 0x040fe20000400000 */
[----:B------:R-:W-:Y:S01]  /*b340*/  FFMA R58, R83, R133, R58 ;  /* 0x00000085533a7223 */ /* 0x000fe2000000003a */
[----:B------:R1:W-:Y:S01]  /*b350*/  STS.128 [R172+0xc400], R40 ;  /* 0x00c40028ac007388 */ /* 0x0003e20000000c00 */
[----:B------:R-:W-:Y:S01]  /*b360*/  LOP3.LUT R138, R141, 0xffff0000, RZ, 0xc0, !PT ;  /* 0xffff00008d8a7812 */ /* 0x000fe200078ec0ff */
[----:B------:R-:W-:Y:S01]  /*b370*/  FMUL R62, R76, R62 ;  /* 0x0000003e4c3e7220 */ /* 0x000fe20000400000 */
[C---:B------:R-:W-:Y:S01]  /*b380*/  FFMA R59, R83.reuse, R134, R59 ;  /* 0x00000086533b7223 */ /* 0x040fe2000000003b */
[----:B------:R-:W-:Y:S01]  /*b390*/  SHF.L.U32 R139, R142, 0x10, RZ ;  /* 0x000000108e8b7819 */ /* 0x000fe200000006ff */
[----:B------:R-:W-:Y:S01]  /*b3a0*/  FMUL R63, R76, R63 ;  /* 0x0000003f4c3f7220 */ /* 0x000fe20000400000 */
[C---:B------:R-:W-:Y:S01]  /*b3b0*/  FFMA R56, R83.reuse, R135, R56 ;  /* 0x0000008753387223 */ /* 0x040fe20000000038 */
[----:B------:R-:W-:Y:S01]  /*b3c0*/  LOP3.LUT R140, R142, 0xffff0000, RZ, 0xc0, !PT ;  /* 0xffff00008e8c7812 */ /* 0x000fe200078ec0ff */
[C---:B------:R-:W-:Y:S01]  /*b3d0*/  FMUL R60, R76.reuse, R64 ;  /* 0x000000404c3c7220 */ /* 0x040fe20000400000 */
[----:B------:R-:W-:Y:S01]  /*b3e0*/  FFMA R57, R83, R136, R57 ;  /* 0x0000008853397223 */ /* 0x000fe20000000039 */
[----:B------:R-:W-:Y:S01]  /*b3f0*/  SHF.L.U32 R141, R143, 0x10, RZ ;  /* 0x000000108f8d7819 */ /* 0x000fe200000006ff */
[C---:B------:R-:W-:Y:S01]  /*b400*/  FMUL R61, R76.reuse, R65 ;  /* 0x000000414c3d7220 */ /* 0x040fe20000400000 */
[----:B------:R-:W-:Y:S01]  /*b410*/  FFMA R62, R83, R137, R62 ;  /* 0x00000089533e7223 */ /* 0x000fe2000000003e */
[----:B------:R-:W-:Y:S01]  /*b420*/  LOP3.LUT R142, R143, 0xffff0000, RZ, 0xc0, !PT ;  /* 0xffff00008f8e7812 */ /* 0x000fe200078ec0ff */
[C---:B------:R-:W-:Y:S01]  /*b430*/  FMUL R66, R76.reuse, R66 ;  /* 0x000000424c427220 */ /* 0x040fe20000400000 */
[----:B------:R-:W-:Y:S01]  /*b440*/  F2FP.BF16.F32.PACK_AB R48, R49, R48 ;  /* 0x000000303130723e */ /* 0x000fe200000010ff */
[----:B------:R-:W-:Y:S01]  /*b450*/  FFMA R63, R83, R138, R63 ;  /* 0x0000008a533f7223 */ /* 0x000fe2000000003f */
[----:B------:R-:W-:Y:S01]  /*b460*/  FMUL R67, R76, R67 ;  /* 0x000000434c437220 */ /* 0x000fe20000400000 */
        /* <DEDUP_REMOVED lines=12> */
[----:B------:R-:W-:Y:S03]  /*b530*/  ISETP.NE.AND P0, PT, R165, RZ, PT ;  /* 0x000000ffa500720c */ /* 0x000fe60003f05270 */
        /* <DEDUP_REMOVED lines=18> */
[----:B--2---:R-:W-:Y:S04]  /*b660*/  DEPBAR.LE SB0, 0x1 ;  /* 0x000080400000791a */ /* 0x004fe80000000000 */
.L_x_135:
[----:B------:R-:W-:Y:S05]  /*b670*/  BSYNC.RECONVERGENT B0 ;  /* 0x0000000000007941 */ /* 0x000fea0003800200 */
.L_x_134:
[----:B------:R-:W-:Y:S01]  /*b680*/  BAR.SYNC.DEFER_BLOCKING 0x1, 0x80 ;  /* 0x0042000000007b1d */ /* 0x000fe20000010000 */
[----:B------:R-:W-:Y:S09]  /*b690*/  UISETP.NE.AND UP0, UPT, UR50, -0x4, UPT ;  /* 0xfffffffc3200788c */ /* 0x000ff2000bf05270 */
[----:B------:R-:W-:Y:S05]  /*b6a0*/  BRA.U !UP0, `(.L_x_136) ;  /* 0x0000000108247547 */ /* 0x000fea000b800000 */
[----:B------:R-:W-:Y:S01]  /*b6b0*/  ISETP.NE.AND P0, PT, R174, RZ, PT ;  /* 0x000000ffae00720c */ /* 0x000fe20003f05270 */
[----:B------:R-:W-:Y:S01]  /*b6c0*/  IMAD.U32 R0, RZ, RZ, UR51 ;  /* 0x00000033ff007e24 */ /* 0x000fe2000f8e00ff */
[----:B------:R-:W-:Y:S04]  /*b6d0*/  UIADD3 UR51, UPT, UPT, UR51, 0x1, URZ ;  /* 0x0000000133337890 */ /* 0x000fe8000fffe0ff */
[----:B------:R-:W-:Y:S04]  /*b6e0*/  UISETP.NE.AND UP0, UPT, UR51, 0x4, UPT ;  /* 0x000000043300788c */ /* 0x000fe8000bf05270 */
[----:B------:R-:W-:Y:S03]  /*b6f0*/  USEL UR51, UR51, URZ, UP0 ;  /* 0x000000ff33337287 */ /* 0x000fe60008000000 */
[----:B------:R-:W-:Y:S05]  /*b700*/  @P0 LEA R0, R0, UR49, 0x3 ;  /* 0x0000003100000c11 */ /* 0x000fea000f8e18ff */
[----:B------:R-:W-:Y:S05]  /*b710*/  @P0 VIADD R0, R0, 0x50 ;  /* 0x0000005000000836 */ /* 0x000fea0000000000 */
[----:B------:R-:W-:Y:S04]  /*b720*/  @P0 PRMT R0, R179, 0x654, R0 ;  /* 0x00000654b3000816 */ /* 0x000fe80000000000 */
[----:B------:R2:W-:Y:S03]  /*b730*/  @P0 SYNCS.ARRIVE.TRANS64.RED.A1T0 RZ, [R0+URZ], RZ ;  /* 0x000000ff00ff09a7 */ /* 0x0005e600081004ff */
.L_x_136:
[----:B------:R-:W-:Y:S01]  /*b740*/  ISETP.NE.AND P1, PT, R166, RZ, PT ;  /* 0x000000ffa600720c */ /* 0x000fe20003f25270 */
[----:B--2---:R-:W-:Y:S01]  /*b750*/  IMAD.IADD R0, R77, 0x1, R152 ;  /* 0x000000014d007824 */ /* 0x004fe200078e0298 */
[----:B------:R-:W-:Y:S01]  /*b760*/  ISETP.NE.AND P0, PT, R169, 0x2, PT ;  /* 0x00000002a900780c */ /* 0x000fe20003f05270 */
[----:B------:R-:W-:Y:S01]  /*b770*/  UIADD3 UR50, UPT, UPT, UR50, 0x4, URZ ;  /* 0x0000000432327890 */ /* 0x000fe2000fffe0ff */
[----:B------:R-:W-:Y:S01]  /*b780*/  LOP3.LUT R79, R79, 0x1, RZ, 0x3c, !PT ;  /* 0x000000014f4f7812 */ /* 0x000fe200078e3cff */
[----:B------:R-:W-:Y:S01]  /*b790*/  IMAD.IADD R20, R75, 0x1, R150 ;  /* 0x000000014b147824 */ /* 0x000fe200078e0296 */
[----:B------:R-:W-:Y:S02]  /*b7a0*/  R2UR UR19, R0 ;  /* 0x00000000001372ca */ /* 0x000fe400000e0000 */
[----:B------:R-:W-:Y:S02]  /*b7b0*/  SEL R0, RZ, 0x1, P0 ;  /* 0x00000001ff007807 */ /* 0x000fe40000000000 */
[----:B------:R-:W-:Y:S02]  /*b7c0*/  SEL R169, R169, RZ, P0 ;  /* 0x000000ffa9a97207 */ /* 0x000fe40000000000 */
[----:B------:R-:W-:Y:S02]  /*b7d0*/  LOP3.LUT R161, R161, R0, RZ, 0x3c, !PT ;  /* 0x00000000a1a17212 */ /* 0x000fe400078e3cff */
[----:B------:R-:W-:Y:S01]  /*b7e0*/  @P1 R2UR UR44, R160 ;  /* 0x00000000a02c12ca */ /* 0x000fe200000e0000 */
[----:B------:R-:W-:Y:S03]  /*b7f0*/  @!UPT UIADD3 URZ, UPT, UPT, URZ, URZ, URZ ;  /* 0x000000fffffff290 */ /* 0x000fe6000fffe0ff */
[----:B------:R-:W-:Y:S11]  /*b800*/  @P1 BRA `(.L_x_137) ;  /* 0xffffff9c00fc1947 */ /* 0x000ff6000383ffff */
[----:B------:R-:W-:Y:S01]  /*b810*/  SYNCS.ARRIVE.TRANS64.A1T0 RZ, [UR49+0xd0], RZ ;  /* 0x0000d0ffffff79a7 */ /* 0x000fe20008100031 */
[----:B------:R-:W-:-:S09]  /*b820*/  UISETP.NE.AND UP0, UPT, UR48, URZ, UPT ;  /* 0x000000ff3000728c */ /* 0x000fd2000bf05270 */
[----:B------:R-:W-:Y:S05]  /*b830*/  BRA.U !UP0, `(.L_x_138) ;  /* 0x0000000108487547 */ /* 0x000fea000b800000 */
[----:B------:R-:W2:Y:S02]  /*b840*/  LDCU.64 UR4, c[0x0][0xc90] ;  /* 0x00019200ff0477ac */ /* 0x000ea40008000a00 */
[----:B--2---:R-:W-:-:S04]  /*b850*/  UISETP.NE.U32.AND UP0, UPT, UR4, URZ, UPT ;  /* 0x000000ff0400728c */ /* 0x004fc8000bf05070 */
[----:B------:R-:W-:-:S09]  /*b860*/  UISETP.NE.AND.EX UP0, UPT, UR5, URZ, UPT, UP0 ;  /* 0x000000ff0500728c */ /* 0x000fd2000bf05300 */
[----:B------:R-:W-:Y:S05]  /*b870*/  BRA.U UP0, `(.L_x_139) ;  /* 0x00000001000c7547 */ /* 0x000fea000b800000 */
[----:B------:R-:W-:-:S13]  /*b880*/  FSETP.NEU.AND P0, PT, R83, RZ, PT ;  /* 0x000000ff5300720b */ /* 0x000fda0003f0d000 */
[----:B------:R-:W-:Y:S05]  /*b890*/  @!P0 EXIT ;  /* 0x000000000000894d */ /* 0x000fea0003800000 */
[----:B------:R-:W-:Y:S05]  /*b8a0*/  BRA `(.L_x_138) ;  /* 0x00000000002c7947 */ /* 0x000fea0003800000 */
.L_x_139:
[----:B------:R-:W-:Y:S01]  /*b8b0*/  ISETP.NE.AND P0, PT, R167, RZ, PT ;  /* 0x000000ffa700720c */ /* 0x000fe20003f05270 */
[----:B------:R-:W-:-:S12]  /*b8c0*/  BSSY.RECONVERGENT B0, `(.L_x_138) ;  /* 0x0000009000007945 */ /* 0x000fd80003800200 */
[----:B------:R-:W-:Y:S05]  /*b8d0*/  @P0 BRA `(.L_x_140) ;  /* 0x0000000000140947 */ /* 0x000fea0003800000 */
[----:B------:R-:W2:Y:S02]  /*b8e0*/  LDCU.64 UR4, c[0x0][0xc88] ;  /* 0x00019100ff0477ac */ /* 0x000ea40008000a00 */
[----:B--2---:R-:W-:-:S04]  /*b8f0*/  ISETP.NE.U32.AND P0, PT, RZ, UR4, PT ;  /* 0x00000004ff007c0c */ /* 0x004fc8000bf05070 */
[----:B------:R-:W-:-:S13]  /*b900*/  ISETP.NE.AND.EX P0, PT, RZ, UR5, PT, P0 ;  /* 0x00000005ff007c0c */ /* 0x000fda000bf05300 */
[----:B------:R-:W-:Y:S05]  /*b910*/  @!P0 EXIT ;  /* 0x000000000000894d */ /* 0x000fea0003800000 */
[----:B------:R-:W-:Y:S05]  /*b920*/  BRA `(.L_x_141) ;  /* 0x0000000000087947 */ /* 0x000fea0003800000 */
.L_x_140:
[----:B------:R-:W-:-:S13]  /*b930*/  FSETP.NEU.AND P0, PT, R83, RZ, PT ;  /* 0x000000ff5300720b */ /* 0x000fda0003f0d000 */
[----:B------:R-:W-:Y:S05]  /*b940*/  @!P0 EXIT ;  /* 0x000000000000894d */ /* 0x000fea0003800000 */
.L_x_141:
[----:B------:R-:W-:Y:S05]  /*b950*/  BSYNC.RECONVERGENT B0 ;  /* 0x0000000000007941 */ /* 0x000fea0003800200 */
.L_x_138:
[----:B------:R-:W-:Y:S01]  /*b960*/  ULEA UR4, UR51, UR49, 0x3 ;  /* 0x0000003133047291 */ /* 0x000fe2000f8e18ff */
[----:B------:R-:W-:-:S04]  /*b970*/  DEPBAR.LE SB0, 0x0 ;  /* 0x000080000000791a */ /* 0x000fc80000000000 */
[----:B------:R-:W-:-:S04]  /*b980*/  UIADD3 UR4, UPT, UPT, UR4, 0x50, URZ ;  /* 0x0000005004047890 */ /* 0x000fc8000fffe0ff */
[----:B------:R-:W-:-:S09]  /*b990*/  UPRMT UR4, UR45, 0x654, UR4 ;  /* 0x000006542d047896 */ /* 0x000fd20008000004 */
[----:B------:R-:W-:Y:S01]  /*b9a0*/  SYNCS.ARRIVE.TRANS64.RED.A1T0 RZ, [UR4], RZ ;  /* 0x000000ffffff79a7 */ /* 0x000fe20008100404 */
[----:B------:R-:W-:Y:S05]  /*b9b0*/  EXIT ;  /* 0x000000000000794d */ /* 0x000fea0003800000 */
.L_x_24:
[----:B-1----:R1:W2:Y:S02]  /*b9c0*/  SYNCS.PHASECHK.TRANS64.TRYWAIT P0, [R2+URZ+0xc0], R3 ;  /* 0x0000c003020075a7 */ /* 0x0022a400080011ff */
[----:B--2---:R-:W-:Y:S05]  /*b9d0*/  @!P0 NANOSLEEP.SYNCS 0x989680 ;  /* 0x009896800000895d */ /* 0x004fea0003900000 */
[----:B------:R-:W2:Y:S02]  /*b9e0*/  @!P0 SYNCS.PHASECHK.TRANS64 P0, [R2+URZ+0xc0], R3 ;  /* 0x0000c003020085a7 */ /* 0x000ea400080010ff */
[----:B--2---:R-:W-:Y:S05]  /*b9f0*/  @!P0 BRA `(.L_x_24) ;  /* 0xfffffffc00f08947 */ /* 0x004fea000383ffff */
[----:B------:R-:W-:Y:S05]  /*ba00*/  BRA `(.L_x_142) ;  /* 0xffffff5c00cc7947 */ /* 0x000fea000383ffff */
.L_x_27:
[----:B-1----:R-:W-:-:S07]  /*ba10*/  MOV R2, UR41 ;  /* 0x0000002900027c02 */ /* 0x002fce0008000f00 */
.L_x_143:
[----:B-1----:R1:W2:Y:S02]  /*ba20*/  SYNCS.PHASECHK.TRANS64.TRYWAIT P0, [R2+URZ+0x18], R5 ;  /* 0x00001805020075a7 */ /* 0x0022a400080011ff */
[----:B--2---:R-:W-:Y:S05]  /*ba30*/  @!P0 NANOSLEEP.SYNCS 0x989680 ;  /* 0x009896800000895d */ /* 0x004fea0003900000 */
[----:B------:R-:W2:Y:S02]  /*ba40*/  @!P0 SYNCS.PHASECHK.TRANS64 P0, [R2+URZ+0x18], R5 ;  /* 0x00001805020085a7 */ /* 0x000ea400080010ff */
[----:B--2---:R-:W-:Y:S05]  /*ba50*/  @!P0 BRA `(.L_x_143) ;  /* 0xfffffffc00f08947 */ /* 0x004fea000383ffff */
[----:B------:R-:W-:Y:S05]  /*ba60*/  BRA `(.L_x_26) ;  /* 0xffffff6000147947 */ /* 0x000fea000383ffff */
.L_x_36:
[----:B------:R-:W-:-:S07]  /*ba70*/  MOV R2, UR41 ;  /* 0x0000002900027c02 */ /* 0x000fce0008000f00 */
.L_x_144:
[----:B-1----:R1:W2:Y:S02]  /*ba80*/  SYNCS.PHASECHK.TRANS64.TRYWAIT P0, [R2+URZ+0x18], R5 ;  /* 0x00001805020075a7 */ /* 0x0022a400080011ff */
[----:B--2---:R-:W-:Y:S05]  /*ba90*/  @!P0 NANOSLEEP.SYNCS 0x989680 ;  /* 0x009896800000895d */ /* 0x004fea0003900000 */
[----:B------:R-:W2:Y:S02]  /*baa0*/  @!P0 SYNCS.PHASECHK.TRANS64 P0, [R2+URZ+0x18], R5 ;  /* 0x00001805020085a7 */ /* 0x000ea400080010ff */
[----:B--2---:R-:W-:Y:S05]  /*bab0*/  @!P0 BRA `(.L_x_144) ;  /* 0xfffffffc00f08947 */ /* 0x004fea000383ffff */
[----:B------:R-:W-:Y:S05]  /*bac0*/  BRA `(.L_x_35) ;  /* 0xffffff6400247947 */ /* 0x000fea000383ffff */
.L_x_43:
[----:B-1----:R1:W2:Y:S02]  /*bad0*/  SYNCS.PHASECHK.TRANS64.TRYWAIT P0, [R2+URZ+0x80], R3 ;  /* 0x00008003020075a7 */ /* 0x0022a400080011ff */
[----:B--2---:R-:W-:Y:S05]  /*bae0*/  @!P0 NANOSLEEP.SYNCS 0x989680 ;  /* 0x009896800000895d */ /* 0x004fea0003900000 */
[----:B------:R-:W2:Y:S02]  /*baf0*/  @!P0 SYNCS.PHASECHK.TRANS64 P0, [R2+URZ+0x80], R3 ;  /* 0x00008003020085a7 */ /* 0x000ea400080010ff */
[----:B--2---:R-:W-:Y:S05]  /*bb00*/  @!P0 BRA `(.L_x_43) ;  /* 0xfffffffc00f08947 */ /* 0x004fea000383ffff */
[----:B------:R-:W-:Y:S05]  /*bb10*/  BRA `(.L_x_145) ;  /* 0xffffff6800147947 */ /* 0x000fea000383ffff */
.L_x_47:
[----:B----4-:R-:W-:-:S07]  /*bb20*/  MOV R0, UR4 ;  /* 0x0000000400007c02 */ /* 0x010fce0008000f00 */
.L_x_146:
[----:B-1----:R1:W2:Y:S02]  /*bb30*/  SYNCS.PHASECHK.TRANS64.TRYWAIT P0, [R0+URZ], R3 ;  /* 0x00000003000075a7 */ /* 0x0022a400080011ff */
[----:B--2---:R-:W-:Y:S05]  /*bb40*/  @!P0 NANOSLEEP.SYNCS 0x989680 ;  /* 0x009896800000895d */ /* 0x004fea0003900000 */
[----:B------:R-:W2:Y:S02]  /*bb50*/  @!P0 SYNCS.PHASECHK.TRANS64 P0, [R0+URZ], R3 ;  /* 0x00000003000085a7 */ /* 0x000ea400080010ff */
[----:B--2---:R-:W-:Y:S05]  /*bb60*/  @!P0 BRA `(.L_x_146) ;  /* 0xfffffffc00f08947 */ /* 0x004fea000383ffff */
[----:B------:R-:W-:Y:S05]  /*bb70*/  BRA `(.L_x_147) ;  /* 0xffffff6c00887947 */ /* 0x000fea000383ffff */
.L_x_48:
[----:B----4-:R-:W-:-:S07]  /*bb80*/  MOV R0, UR4 ;  /* 0x0000000400007c02 */ /* 0x010fce0008000f00 */
.L_x_148:
[----:B-1----:R1:W2:Y:S02]  /*bb90*/  SYNCS.PHASECHK.TRANS64.TRYWAIT P0, [R0+URZ], R3 ;  /* 0x00000003000075a7 */ /* 0x0022a400080011ff */
[----:B--2---:R-:W-:Y:S05]  /*bba0*/  @!P0 NANOSLEEP.SYNCS 0x989680 ;  /* 0x009896800000895d */ /* 0x004fea0003900000 */
[----:B------:R-:W2:Y:S02]  /*bbb0*/  @!P0 SYNCS.PHASECHK.TRANS64 P0, [R0+URZ], R3 ;  /* 0x00000003000085a7 */ /* 0x000ea400080010ff */
[----:B--2---:R-:W-:Y:S05]  /*bbc0*/  @!P0 BRA `(.L_x_148) ;  /* 0xfffffffc00f08947 */ /* 0x004fea000383ffff */
[----:B------:R-:W-:Y:S05]  /*bbd0*/  BRA `(.L_x_149) ;  /* 0xffffff6c00947947 */ /* 0x000fea000383ffff */
.L_x_51:
[----:B-1----:R1:W2:Y:S02]  /*bbe0*/  SYNCS.PHASECHK.TRANS64.TRYWAIT P0, [R0+URZ+0xb0], R5 ;  /* 0x0000b005000075a7 */ /* 0x0022a400080011ff */
[----:B--2---:R-:W-:Y:S05]  /*bbf0*/  @!P0 NANOSLEEP.SYNCS 0x989680 ;  /* 0x009896800000895d */ /* 0x004fea0003900000 */
[----:B------:R-:W2:Y:S02]  /*bc00*/  @!P0 SYNCS.PHASECHK.TRANS64 P0, [R0+URZ+0xb0], R5 ;  /* 0x0000b005000085a7 */ /* 0x000ea400080010ff */
[----:B--2---:R-:W-:Y:S05]  /*bc10*/  @!P0 BRA `(.L_x_51) ;  /* 0xfffffffc00f08947 */ /* 0x004fea000383ffff */
[----:B------:R-:W-:Y:S05]  /*bc20*/  BRA `(.L_x_150) ;  /* 0xffffff6c00f47947 */ /* 0x000fea000383ffff */
.L_x_52:
[----:B------:R-:W-:-:S07]  /*bc30*/  MOV R0, UR5 ;  /* 0x0000000500007c02 */ /* 0x000fce0008000f00 */
.L_x_151:
[----:B-1----:R1:W2:Y:S02]  /*bc40*/  SYNCS.PHASECHK.TRANS64.TRYWAIT P0, [R0+URZ+0x90], R7 ;  /* 0x00009007000075a7 */ /* 0x0022a400080011ff */
[----:B--2---:R-:W-:Y:S05]  /*bc50*/  @!P0 NANOSLEEP.SYNCS 0x989680 ;  /* 0x009896800000895d */ /* 0x004fea0003900000 */
[----:B------:R-:W2:Y:S02]  /*bc60*/  @!P0 SYNCS.PHASECHK.TRANS64 P0, [R0+URZ+0x90], R7 ;  /* 0x00009007000085a7 */ /* 0x000ea400080010ff */
[----:B--2---:R-:W-:Y:S05]  /*bc70*/  @!P0 BRA `(.L_x_151) ;  /* 0xfffffffc00f08947 */ /* 0x004fea000383ffff */
[----:B------:R-:W-:Y:S05]  /*bc80*/  BRA `(.L_x_152) ;  /* 0xffffff7000047947 */ /* 0x000fea000383ffff */
.L_x_53:
[----:B-1----:R1:W2:Y:S02]  /*bc90*/  SYNCS.PHASECHK.TRANS64.TRYWAIT P1, [R0+URZ+0x80], R5 ;  /* 0x00008005000075a7 */ /* 0x0022a400080211ff */
[----:B--2---:R-:W-:Y:S05]  /*bca0*/  @!P1 NANOSLEEP.SYNCS 0x989680 ;  /* 0x009896800000995d */ /* 0x004fea0003900000 */
[----:B------:R-:W2:Y:S02]  /*bcb0*/  @!P1 SYNCS.PHASECHK.TRANS64 P1, [R0+URZ+0x80], R5 ;  /* 0x00008005000095a7 */ /* 0x000ea400080210ff */
[----:B--2---:R-:W-:Y:S05]  /*bcc0*/  @!P1 BRA `(.L_x_53) ;  /* 0xfffffffc00f09947 */ /* 0x004fea000383ffff */
[----:B------:R-:W-:Y:S05]  /*bcd0*/  BRA `(.L_x_153) ;  /* 0xffffff7000347947 */ /* 0x000fea000383ffff */
.L_x_56:
[----:B------:R-:W-:-:S07]  /*bce0*/  MOV R0, UR5 ;  /* 0x0000000500007c02 */ /* 0x000fce0008000f00 */
.L_x_154:
[----:B-1----:R1:W2:Y:S02]  /*bcf0*/  SYNCS.PHASECHK.TRANS64.TRYWAIT P0, [R0+URZ+0x90], R3 ;  /* 0x00009003000075a7 */ /* 0x0022a400080011ff */
[----:B--2---:R-:W-:Y:S05]  /*bd00*/  @!P0 NANOSLEEP.SYNCS 0x989680 ;  /* 0x009896800000895d */ /* 0x004fea0003900000 */
[----:B------:R-:W2:Y:S02]  /*bd10*/  @!P0 SYNCS.PHASECHK.TRANS64 P0, [R0+URZ+0x90], R3 ;  /* 0x00009003000085a7 */ /* 0x000ea400080010ff */
[----:B--2---:R-:W-:Y:S05]  /*bd20*/  @!P0 BRA `(.L_x_154) ;  /* 0xfffffffc00f08947 */ /* 0x004fea000383ffff */
[----:B------:R-:W-:Y:S05]  /*bd30*/  BRA `(.L_x_55) ;  /* 0xffffff7000887947 */ /* 0x000fea000383ffff */
.L_x_63:
[----:B-1----:R1:W2:Y:S02]  /*bd40*/  SYNCS.PHASECHK.TRANS64.TRYWAIT P0, [R2+URZ+0x80], R5 ;  /* 0x00008005020075a7 */ /* 0x0022a400080011ff */
[----:B--2---:R-:W-:Y:S05]  /*bd50*/  @!P0 NANOSLEEP.SYNCS 0x989680 ;  /* 0x009896800000895d */ /* 0x004fea0003900000 */
[----:B------:R-:W2:Y:S02]  /*bd60*/  @!P0 SYNCS.PHASECHK.TRANS64 P0, [R2+URZ+0x80], R5 ;  /* 0x00008005020085a7 */ /* 0x000ea400080010ff */
[----:B--2---:R-:W-:Y:S05]  /*bd70*/  @!P0 BRA `(.L_x_63) ;  /* 0xfffffffc00f08947 */ /* 0x004fea000383ffff */
[----:B------:R-:W-:Y:S05]  /*bd80*/  BRA `(.L_x_155) ;  /* 0xffffff78009c7947 */ /* 0x000fea000383ffff */
.L_x_66:
[----:B------:R-:W-:-:S07]  /*bd90*/  MOV R2, UR23 ;  /* 0x0000001700027c02 */ /* 0x000fce0008000f00 */
.L_x_156:
[----:B-1----:R1:W2:Y:S02]  /*bda0*/  SYNCS.PHASECHK.TRANS64.TRYWAIT P0, [R2+URZ], R5 ;  /* 0x00000005020075a7 */ /* 0x0022a400080011ff */
[----:B--2---:R-:W-:Y:S05]  /*bdb0*/  @!P0 NANOSLEEP.SYNCS 0x989680 ;  /* 0x009896800000895d */ /* 0x004fea0003900000 */
[----:B------:R-:W2:Y:S02]  /*bdc0*/  @!P0 SYNCS.PHASECHK.TRANS64 P0, [R2+URZ], R5 ;  /* 0x00000005020085a7 */ /* 0x000ea400080010ff */
[----:B--2---:R-:W-:Y:S05]  /*bdd0*/  @!P0 BRA `(.L_x_156) ;  /* 0xfffffffc00f08947 */ /* 0x004fea000383ffff */
[----:B------:R-:W-:Y:S05]  /*bde0*/  BRA `(.L_x_65) ;  /* 0xffffff7800e47947 */ /* 0x000fea000383ffff */
.L_x_67:
[----:B------:R-:W-:-:S07]  /*bdf0*/  MOV R2, UR13 ;  /* 0x0000000d00027c02 */ /* 0x000fce0008000f00 */
.L_x_157:
[----:B-1----:R1:W2:Y:S02]  /*be00*/  SYNCS.PHASECHK.TRANS64.TRYWAIT P0, [R2+URZ+0xa8], R5 ;  /* 0x0000a805020075a7 */ /* 0x0022a400080011ff */
[----:B--2---:R-:W-:Y:S05]  /*be10*/  @!P0 NANOSLEEP.SYNCS 0x989680 ;  /* 0x009896800000895d */ /* 0x004fea0003900000 */
[----:B------:R-:W2:Y:S02]  /*be20*/  @!P0 SYNCS.PHASECHK.TRANS64 P0, [R2+URZ+0xa8], R5 ;  /* 0x0000a805020085a7 */ /* 0x000ea400080010ff */
[----:B--2---:R-:W-:Y:S05]  /*be30*/  @!P0 BRA `(.L_x_157) ;  /* 0xfffffffc00f08947 */ /* 0x004fea000383ffff */
[----:B------:R-:W-:Y:S05]  /*be40*/  BRA `(.L_x_158) ;  /* 0xffffff7c00307947 */ /* 0x000fea000383ffff */
.L_x_70:
[----:B------:R-:W-:Y:S07]  /*be50*/  MOV R2, UR14 ;  /* 0x0000000e00027c02 */ /* 0x000fee0008000f00 */
.L_x_159:
[----:B-1----:R1:W2:Y:S02]  /*be60*/  SYNCS.PHASECHK.TRANS64.TRYWAIT P0, [R2+URZ], R5 ;  /* 0x00000005020075a7 */ /* 0x0022a400080011ff */
[----:B--2---:R-:W-:Y:S05]  /*be70*/  @!P0 NANOSLEEP.SYNCS 0x989680 ;  /* 0x009896800000895d */ /* 0x004fea0003900000 */
[----:B------:R-:W2:Y:S02]  /*be80*/  @!P0 SYNCS.PHASECHK.TRANS64 P0, [R2+URZ], R5 ;  /* 0x00000005020085a7 */ /* 0x000ea400080010ff */
[----:B--2---:R-:W-:Y:S05]  /*be90*/  @!P0 BRA `(.L_x_159) ;  /* 0xfffffffc00f08947 */ /* 0x004fea000383ffff */
[----:B------:R-:W-:Y:S05]  /*bea0*/  BRA `(.L_x_69) ;  /* 0xffffff7c00b07947 */ /* 0x000fea000383ffff */
.L_x_73:
[----:B------:R-:W-:-:S07]  /*beb0*/  MOV R0, UR13 ;  /* 0x0000000d00007c02 */ /* 0x000fce0008000f00 */
.L_x_160:
[----:B--2---:R2:W3:Y:S02]  /*bec0*/  SYNCS.PHASECHK.TRANS64.TRYWAIT P0, [R0+URZ+0xd0], R3 ;  /* 0x0000d003000075a7 */ /* 0x0044e400080011ff */
[----:B---3--:R-:W-:Y:S05]  /*bed0*/  @!P0 NANOSLEEP.SYNCS 0x989680 ;  /* 0x009896800000895d */ /* 0x008fea0003900000 */
[----:B------:R-:W3:Y:S02]  /*bee0*/  @!P0 SYNCS.PHASECHK.TRANS64 P0, [R0+URZ+0xd0], R3 ;  /* 0x0000d003000085a7 */ /* 0x000ee400080010ff */
[----:B---3--:R-:W-:Y:S05]  /*bef0*/  @!P0 BRA `(.L_x_160) ;  /* 0xfffffffc00f08947 */ /* 0x008fea000383ffff */
[----:B------:R-:W-:Y:S05]  /*bf00*/  BRA `(.L_x_161) ;  /* 0xffffff8000b47947 */ /* 0x000fea000383ffff */
.L_x_78:
[----:B--2---:R2:W4:Y:S02]  /*bf10*/  SYNCS.PHASECHK.TRANS64.TRYWAIT P0, [R0+URZ+0x80], R3 ;  /* 0x00008003000075a7 */ /* 0x00452400080011ff */
[----:B----4-:R-:W-:Y:S05]  /*bf20*/  @!P0 NANOSLEEP.SYNCS 0x989680 ;  /* 0x009896800000895d */ /* 0x010fea0003900000 */
[----:B------:R-:W4:Y:S02]  /*bf30*/  @!P0 SYNCS.PHASECHK.TRANS64 P0, [R0+URZ+0x80], R3 ;  /* 0x00008003000085a7 */ /* 0x000f2400080010ff */
[----:B----4-:R-:W-:Y:S05]  /*bf40*/  @!P0 BRA `(.L_x_78) ;  /* 0xfffffffc00f08947 */ /* 0x010fea000383ffff */
[----:B------:R-:W-:Y:S05]  /*bf50*/  BRA `(.L_x_162) ;  /* 0xffffff8400bc7947 */ /* 0x000fea000383ffff */
.L_x_81:
[----:B------:R-:W-:Y:S07]  /*bf60*/  MOV R0, UR4 ;  /* 0x0000000400007c02 */ /* 0x000fee0008000f00 */
.L_x_163:
[----:B-1----:R1:W2:Y:S02]  /*bf70*/  SYNCS.PHASECHK.TRANS64.TRYWAIT P0, [R0+URZ+0x78], R3 ;  /* 0x00007803000075a7 */ /* 0x0022a400080011ff */
[----:B--2---:R-:W-:Y:S05]  /*bf80*/  @!P0 NANOSLEEP.SYNCS 0x989680 ;  /* 0x009896800000895d */ /* 0x004fea0003900000 */
[----:B------:R-:W2:Y:S02]  /*bf90*/  @!P0 SYNCS.PHASECHK.TRANS64 P0, [R0+URZ+0x78], R3 ;  /* 0x00007803000085a7 */ /* 0x000ea400080010ff */
[----:B--2---:R-:W-:Y:S05]  /*bfa0*/  @!P0 BRA `(.L_x_163) ;  /* 0xfffffffc00f08947 */ /* 0x004fea000383ffff */
[----:B------:R-:W-:Y:S05]  /*bfb0*/  BRA `(.L_x_80) ;  /* 0xffffff8800b47947 */ /* 0x000fea000383ffff */
.L_x_84:
[----:B------:R-:W-:Y:S07]  /*bfc0*/  MOV R3, UR4 ;  /* 0x0000000400037c02 */ /* 0x000fee0008000f00 */
.L_x_164:
[----:B-1----:R1:W2:Y:S02]  /*bfd0*/  SYNCS.PHASECHK.TRANS64.TRYWAIT P2, [R3+URZ+0x50], R38 ;  /* 0x00005026030075a7 */ /* 0x0022a400080411ff */
[----:B--2---:R-:W-:Y:S05]  /*bfe0*/  @!P2 NANOSLEEP.SYNCS 0x989680 ;  /* 0x009896800000a95d */ /* 0x004fea0003900000 */
[----:B------:R-:W2:Y:S02]  /*bff0*/  @!P2 SYNCS.PHASECHK.TRANS64 P2, [R3+URZ+0x50], R38 ;  /* 0x000050260300a5a7 */ /* 0x000ea400080410ff */
[----:B--2---:R-:W-:Y:S05]  /*c000*/  @!P2 BRA `(.L_x_164) ;  /* 0xfffffffc00f0a947 */ /* 0x004fea000383ffff */
[----:B------:R-:W-:Y:S05]  /*c010*/  BRA `(.L_x_165) ;  /* 0xffffff8c00107947 */ /* 0x000fea000383ffff */
.L_x_85:
[----:B-1----:R-:W-:Y:S07]  /*c020*/  MOV R3, UR4 ;  /* 0x0000000400037c02 */ /* 0x002fee0008000f00 */
.L_x_166:
[----:B-1----:R1:W2:Y:S02]  /*c030*/  SYNCS.PHASECHK.TRANS64.TRYWAIT P0, [R3+URZ+0x58], R38 ;  /* 0x00005826030075a7 */ /* 0x0022a400080011ff */
[----:B--2---:R-:W-:Y:S05]  /*c040*/  @!P0 NANOSLEEP.SYNCS 0x989680 ;  /* 0x009896800000895d */ /* 0x004fea0003900000 */
[----:B------:R-:W2:Y:S02]  /*c050*/  @!P0 SYNCS.PHASECHK.TRANS64 P0, [R3+URZ+0x58], R38 ;  /* 0x00005826030085a7 */ /* 0x000ea400080010ff */
[----:B--2---:R-:W-:Y:S05]  /*c060*/  @!P0 BRA `(.L_x_166) ;  /* 0xfffffffc00f08947 */ /* 0x004fea000383ffff */
[----:B------:R-:W-:Y:S05]  /*c070*/  BRA `(.L_x_167) ;  /* 0xffffff8c005c7947 */ /* 0x000fea000383ffff */
.L_x_86:
[----:B-1----:R-:W-:Y:S07]  /*c080*/  MOV R3, UR4 ;  /* 0x0000000400037c02 */ /* 0x002fee0008000f00 */
.L_x_168:
[----:B-1----:R1:W2:Y:S02]  /*c090*/  SYNCS.PHASECHK.TRANS64.TRYWAIT P0, [R3+URZ+0x60], R38 ;  /* 0x00006026030075a7 */ /* 0x0022a400080011ff */
[----:B--2---:R-:W-:Y:S05]  /*c0a0*/  @!P0 NANOSLEEP.SYNCS 0x989680 ;  /* 0x009896800000895d */ /* 0x004fea0003900000 */
[----:B------:R-:W2:Y:S02]  /*c0b0*/  @!P0 SYNCS.PHASECHK.TRANS64 P0, [R3+URZ+0x60], R38 ;  /* 0x00006026030085a7 */ /* 0x000ea400080010ff */
[----:B--2---:R-:W-:Y:S05]  /*c0c0*/  @!P0 BRA `(.L_x_168) ;  /* 0xfffffffc00f08947 */ /* 0x004fea000383ffff */
[----:B------:R-:W-:Y:S05]  /*c0d0*/  BRA `(.L_x_169) ;  /* 0xffffff8c00a47947 */ /* 0x000fea000383ffff */
.L_x_87:
[----:B-1----:R-:W-:Y:S07]  /*c0e0*/  MOV R3, UR4 ;  /* 0x0000000400037c02 */ /* 0x002fee0008000f00 */
.L_x_170:
[----:B-1----:R1:W2:Y:S02]  /*c0f0*/  SYNCS.PHASECHK.TRANS64.TRYWAIT P0, [R3+URZ+0x68], R38 ;  /* 0x00006826030075a7 */ /* 0x0022a400080011ff */
[----:B--2---:R-:W-:Y:S05]  /*c100*/  @!P0 NANOSLEEP.SYNCS 0x989680 ;  /* 0x009896800000895d */ /* 0x004fea0003900000 */
[----:B------:R-:W2:Y:S02]  /*c110*/  @!P0 SYNCS.PHASECHK.TRANS64 P0, [R3+URZ+0x68], R38 ;  /* 0x00006826030085a7 */ /* 0x000ea400080010ff */
[----:B--2---:R-:W-:Y:S05]  /*c120*/  @!P0 BRA `(.L_x_170) ;  /* 0xfffffffc00f08947 */ /* 0x004fea000383ffff */
[----:B------:R-:W-:Y:S05]  /*c130*/  BRA `(.L_x_171) ;  /* 0xffffff8c00ec7947 */ /* 0x000fea000383ffff */
.L_x_89:
[----:B------:R-:W-:-:S07]  /*c140*/  MOV R0, UR4 ;  /* 0x0000000400007c02 */ /* 0x000fce0008000f00 */
.L_x_172:
[----:B-1----:R1:W2:Y:S02]  /*c150*/  SYNCS.PHASECHK.TRANS64.TRYWAIT P0, [R0+URZ+0x50], R3 ;  /* 0x00005003000075a7 */ /* 0x0022a400080011ff */
[----:B--2---:R-:W-:Y:S05]  /*c160*/  @!P0 NANOSLEEP.SYNCS 0x989680 ;  /* 0x009896800000895d */ /* 0x004fea0003900000 */
[----:B------:R-:W2:Y:S02]  /*c170*/  @!P0 SYNCS.PHASECHK.TRANS64 P0, [R0+URZ+0x50], R3 ;  /* 0x00005003000085a7 */ /* 0x000ea400080010ff */
[----:B--2---:R-:W-:Y:S05]  /*c180*/  @!P0 BRA `(.L_x_172) ;  /* 0xfffffffc00f08947 */ /* 0x004fea000383ffff */
[----:B------:R-:W-:Y:S05]  /*c190*/  BRA `(.L_x_173) ;  /* 0xffffff9000b87947 */ /* 0x000fea000383ffff */
.L_x_90:
[----:B-1----:R-:W-:-:S07]  /*c1a0*/  MOV R0, UR4 ;  /* 0x0000000400007c02 */ /* 0x002fce0008000f00 */
.L_x_174:
[----:B-1----:R1:W2:Y:S02]  /*c1b0*/  SYNCS.PHASECHK.TRANS64.TRYWAIT P0, [R0+URZ+0x58], R3 ;  /* 0x00005803000075a7 */ /* 0x0022a400080011ff */
[----:B--2---:R-:W-:Y:S05]  /*c1c0*/  @!P0 NANOSLEEP.SYNCS 0x989680 ;  /* 0x009896800000895d */ /* 0x004fea0003900000 */
[----:B------:R-:W2:Y:S02]  /*c1d0*/  @!P0 SYNCS.PHASECHK.TRANS64 P0, [R0+URZ+0x58], R3 ;  /* 0x00005803000085a7 */ /* 0x000ea400080010ff */
[----:B--2---:R-:W-:Y:S05]  /*c1e0*/  @!P0 BRA `(.L_x_174) ;  /* 0xfffffffc00f08947 */ /* 0x004fea000383ffff */
[----:B------:R-:W-:Y:S05]  /*c1f0*/  BRA `(.L_x_175) ;  /* 0xffffff9000a87947 */ /* 0x000fea000383ffff */
.L_x_91:
[----:B-1----:R-:W-:-:S07]  /*c200*/  MOV R0, UR4 ;  /* 0x0000000400007c02 */ /* 0x002fce0008000f00 */
.L_x_176:
[----:B-1----:R1:W2:Y:S02]  /*c210*/  SYNCS.PHASECHK.TRANS64.TRYWAIT P0, [R0+URZ+0x60], R3 ;  /* 0x00006003000075a7 */ /* 0x0022a400080011ff */
[----:B--2---:R-:W-:Y:S05]  /*c220*/  @!P0 NANOSLEEP.SYNCS 0x989680 ;  /* 0x009896800000895d */ /* 0x004fea0003900000 */
[----:B------:R-:W2:Y:S02]  /*c230*/  @!P0 SYNCS.PHASECHK.TRANS64 P0, [R0+URZ+0x60], R3 ;  /* 0x00006003000085a7 */ /* 0x000ea400080010ff */
[----:B--2---:R-:W-:Y:S05]  /*c240*/  @!P0 BRA `(.L_x_176) ;  /* 0xfffffffc00f08947 */ /* 0x004fea000383ffff */
[----:B------:R-:W-:Y:S05]  /*c250*/  BRA `(.L_x_177) ;  /* 0xffffff9000987947 */ /* 0x000fea000383ffff */
.L_x_93:
[----:B--2---:R2:W3:Y:S02]  /*c260*/  SYNCS.PHASECHK.TRANS64.TRYWAIT P0, [R0+URZ+0x80], R3 ;  /* 0x00008003000075a7 */ /* 0x0044e400080011ff */
[----:B---3--:R-:W-:Y:S05]  /*c270*/  @!P0 NANOSLEEP.SYNCS 0x989680 ;  /* 0x009896800000895d */ /* 0x008fea0003900000 */
[----:B------:R-:W3:Y:S02]  /*c280*/  @!P0 SYNCS.PHASECHK.TRANS64 P0, [R0+URZ+0x80], R3 ;  /* 0x00008003000085a7 */ /* 0x000ee400080010ff */
[----:B---3--:R-:W-:Y:S05]  /*c290*/  @!P0 BRA `(.L_x_93) ;  /* 0xfffffffc00f08947 */ /* 0x008fea000383ffff */
[----:B------:R-:W-:Y:S05]  /*c2a0*/  BRA `(.L_x_178) ;  /* 0xffffff9400687947 */ /* 0x000fea000383ffff */
.L_x_104:
[----:B-1----:R-:W-:Y:S04]  /*c2b0*/  MOV R0, UR49 ;  /* 0x0000003100007c02 */ /* 0x002fe80008000f00 */
[----:B------:R1:W3:Y:S03]  /*c2c0*/  SYNCS.PHASECHK.TRANS64.TRYWAIT P0, [R0+URZ+0x30], R5 ;  /* 0x00003005000075a7 */ /* 0x0002e600080011ff */
[----:B---3--:R-:W-:Y:S05]  /*c2d0*/  @!P0 NANOSLEEP.SYNCS 0x989680 ;  /* 0x009896800000895d */ /* 0x008fea0003900000 */
[----:B------:R-:W3:Y:S02]  /*c2e0*/  @!P0 SYNCS.PHASECHK.TRANS64 P0, [R0+URZ+0x30], R5 ;  /* 0x00003005000085a7 */ /* 0x000ee400080010ff */
[----:B---3--:R-:W-:Y:S05]  /*c2f0*/  @!P0 BRA `(.L_x_104) ;  /* 0xfffffffc00ec8947 */ /* 0x008fea000383ffff */
[----:B------:R-:W-:Y:S05]  /*c300*/  BRA `(.L_x_103) ;  /* 0xffffffa000e47947 */ /* 0x000fea000383ffff */
.L_x_106:
[----:B-1----:R-:W-:Y:S04]  /*c310*/  MOV R0, UR49 ;  /* 0x0000003100007c02 */ /* 0x002fe80008000f00 */
[----:B------:R1:W4:Y:S03]  /*c320*/  SYNCS.PHASECHK.TRANS64.TRYWAIT P1, [R0+URZ+0xa0], R3 ;  /* 0x0000a003000075a7 */ /* 0x00032600080211ff */
[----:B----4-:R-:W-:Y:S05]  /*c330*/  @!P1 NANOSLEEP.SYNCS 0x989680 ;  /* 0x009896800000995d */ /* 0x010fea0003900000 */
[----:B------:R-:W4:Y:S02]  /*c340*/  @!P1 SYNCS.PHASECHK.TRANS64 P1, [R0+URZ+0xa0], R3 ;  /* 0x0000a003000095a7 */ /* 0x000f2400080210ff */
[----:B----4-:R-:W-:Y:S05]  /*c350*/  @!P1 BRA `(.L_x_106) ;  /* 0xfffffffc00ec9947 */ /* 0x010fea000383ffff */
[----:B------:R-:W-:Y:S05]  /*c360*/  BRA `(.L_x_105) ;  /* 0xffffffa4001c7947 */ /* 0x000fea000383ffff */
.L_x_115:
[----:B--2---:R2:W4:Y:S02]  /*c370*/  SYNCS.PHASECHK.TRANS64.TRYWAIT P0, [R3+URZ+0x30], R0 ;  /* 0x00003000030075a7 */ /* 0x00452400080011ff */
[----:B----4-:R-:W-:Y:S05]  /*c380*/  @!P0 NANOSLEEP.SYNCS 0x989680 ;  /* 0x009896800000895d */ /* 0x010fea0003900000 */
[----:B------:R-:W4:Y:S02]  /*c390*/  @!P0 SYNCS.PHASECHK.TRANS64 P0, [R3+URZ+0x30], R0 ;  /* 0x00003000030085a7 */ /* 0x000f2400080010ff */
[----:B----4-:R-:W-:Y:S05]  /*c3a0*/  @!P0 BRA `(.L_x_115) ;  /* 0xfffffffc00f08947 */ /* 0x010fea000383ffff */
[----:B------:R-:W-:Y:S05]  /*c3b0*/  BRA `(.L_x_114) ;  /* 0xffffffb400ec7947 */ /* 0x000fea000383ffff */
.L_x_123:
[----:B-1----:R1:W4:Y:S02]  /*c3c0*/  SYNCS.PHASECHK.TRANS64.TRYWAIT P0, [R3+URZ+0x30], R6 ;  /* 0x00003006030075a7 */ /* 0x00232400080011ff */
[----:B----4-:R-:W-:Y:S05]  /*c3d0*/  @!P0 NANOSLEEP.SYNCS 0x989680 ;  /* 0x009896800000895d */ /* 0x010fea0003900000 */
[----:B------:R-:W4:Y:S02]  /*c3e0*/  @!P0 SYNCS.PHASECHK.TRANS64 P0, [R3+URZ+0x30], R6 ;  /* 0x00003006030085a7 */ /* 0x000f2400080010ff */
[----:B----4-:R-:W-:Y:S05]  /*c3f0*/  @!P0 BRA `(.L_x_123) ;  /* 0xfffffffc00f08947 */ /* 0x010fea000383ffff */
[----:B------:R-:W-:Y:S05]  /*c400*/  BRA `(.L_x_122) ;  /* 0xffffffc800f07947 */ /* 0x000fea000383ffff */
.L_x_131:
[----:B-1----:R1:W2:Y:S02]  /*c410*/  SYNCS.PHASECHK.TRANS64.TRYWAIT P0, [R3+URZ+0x30], R0 ;  /* 0x00003000030075a7 */ /* 0x0022a400080011ff */
[----:B--2---:R-:W-:Y:S05]  /*c420*/  @!P0 NANOSLEEP.SYNCS 0x989680 ;  /* 0x009896800000895d */ /* 0x004fea0003900000 */
[----:B------:R-:W2:Y:S02]  /*c430*/  @!P0 SYNCS.PHASECHK.TRANS64 P0, [R3+URZ+0x30], R0 ;  /* 0x00003000030085a7 */ /* 0x000ea400080010ff */
[----:B--2---:R-:W-:Y:S05]  /*c440*/  @!P0 BRA `(.L_x_131) ;  /* 0xfffffffc00f08947 */ /* 0x004fea000383ffff */
[----:B------:R-:W-:Y:S05]  /*c450*/  BRA `(.L_x_130) ;  /* 0xffffffdc00ec7947 */ /* 0x000fea000383ffff */
        .weak           $__internal_0_$__cuda_sm10x_tcgen05_guardrail_trap_col_being_dealloced_not_returned_by_alloc
        .type           $__internal_0_$__cuda_sm10x_tcgen05_guardrail_trap_col_being_dealloced_not_returned_by_alloc,@function
        .size           $__internal_0_$__cuda_sm10x_tcgen05_guardrail_trap_col_being_dealloced_not_returned_by_alloc,($__internal_1_$__cuda_sm10x_tcgen05_guardrail_trap_phase_invalid_during_alloc - $__internal_0_$__cuda_sm10x_tcgen05_guardrail_trap_col_being_dealloced_not_returned_by_alloc)
$__internal_0_$__cuda_sm10x_tcgen05_guardrail_trap_col_being_dealloced_not_returned_by_alloc:
[----:B------:R-:W-:Y:S05]  /*c460*/  BPT.TRAP 0x1 ;  /* 0x000000040000795c */ /* 0x000fea0000300000 */
[----:B------:R-:W-:-:S04]  /*c470*/  HFMA2 R3, -RZ, RZ, 0, 0 ;  /* 0x00000000ff037431 */ /* 0x000fc800000001ff */
[----:B------:R-:W-:Y:S05]  /*c480*/  RET.REL.NODEC R2 `(_ZN7cutlass13device_kernelINS_4gemm6kernel13GemmUniversalIN4cute5tupleIJiiiiEEENS1_10collective13CollectiveMmaINS1_46MainloopSm100TmaUmmaWarpSpecializedBlockScaledILi3ELi2ELi1ENS5_IJNS4_1CILi1EEENSA_ILi4EEESB_EEEEENS5_IJNSA_ILi128EEENSA_ILi256EEESF_EEENS5_IJNS_12float_e4m3_tENS_13float_ue8m0_tEEEENS5_IJNS5_IJlSB_lEEENS4_6LayoutINS5_IJNS5_IJNS5_IJNSA_ILi32EEESC_EEEiEEESP_NS5_IJSB_iEEEEEENS5_IJNS5_IJNS5_IJNSA_ILi16EEESC_EEEiEEENS5_IJNS5_IJNSA_ILi0EEESB_EEENSA_ILi512EEEEEENS5_IJSV_iEEEEEEEEEEESK_S12_NS4_8TiledMMAINS4_8MMA_AtomIJNS4_21SM100_MMA_MXF8F6F4_SSISI_SI_fSJ_Li128ELi256ELNS4_4UMMA5MajorE0ELS17_0ELNS16_7ScaleInE0ELS18_0EEEEEENSM_INS5_IJSB_SB_SB_EEENS5_IJSV_SV_SV_EEEEENS5_IJNS4_10UnderscoreES1E_S1E_EEEEENS5_IJNS4_23SM90_TMA_LOAD_MULTICASTES1H_EEENS5_IJNS4_14ComposedLayoutINS4_7SwizzleILi3ELi4ELi3EEENS4_18smem_ptr_flag_bitsILi8EEENSM_INS5_IJNSA_ILi8EEESF_EEENS5_IJSF_SB_EEEEEEENSM_INS5_IJNS5_IJNS5_IJSO_SB_EEENS5_IJSN_SB_EEEEEESB_NS5_IJSC_SB_EEEEEENS5_IJNS5_IJNS5_IJST_SX_EEESW_EEESV_NS5_IJSB_SX_EEEEEEEEEEEvNS4_8identityENS5_IJNS4_13SM90_TMA_LOADES25_EEENS5_IJS1S_NSM_INS5_IJNS5_IJNS5_IJSO_NSA_ILi2EEEEEES1U_EEESB_S1W_EEENS5_IJS1Z_SV_NS5_IJSB_NSA_ILi1024EEEEEEEEEEEEEEvS24_EENS_8epilogue10collective18CollectiveEpilogueINS2H_23Sm100TmaWarpSpecializedILi4ELi2ELi64ELb1ELb0EEEJSH_NS5_IJNSM_ISF_SB_EENSM_INSA_ILi64EEESB_EEEEENS_10bfloat16_tESL_S2Q_SL_NS2H_6fusion15FusionCallbacksIS2L_NS2R_17LinearCombinationIS2Q_fS2Q_fLNS_15FloatRoundStyleE2EEESH_S2P_JEEENS4_5SM1004TMEM4LOAD26SM100_TMEM_LOAD_32dp32b64xES25_NS1J_IS1L_NS1M_ILi16EEENSM_INS5_IJS1O_S2N_EEENS5_IJS2N_SB_EEEEEEENS4_39AutoVectorizingCopyWithAssumedAlignmentILi128EEENS4_14SM90_TMA_STOREES35_S37_S37_EEEvvEEEEvNT_6ParamsE) ;  /* 0xffffff3802dc7950 */ /* 0x000fea0003c3ffff */
        .weak           $__internal_1_$__cuda_sm10x_tcgen05_guardrail_trap_phase_invalid_during_alloc
        .type           $__internal_1_$__cuda_sm10x_tcgen05_guardrail_trap_phase_invalid_during_alloc,@function
        .size           $__internal_1_$__cuda_sm10x_tcgen05_guardrail_trap_phase_invalid_during_alloc,($__internal_2_$__cuda_sm10x_tcgen05_guardrail_trap_unallocated_columns_being_dealloced - $__internal_1_$__cuda_sm10x_tcgen05_guardrail_trap_phase_invalid_during_alloc)
$__internal_1_$__cuda_sm10x_tcgen05_guardrail_trap_phase_invalid_during_alloc:
[----:B------:R-:W-:Y:S05]  /*c490*/  BPT.TRAP 0x1 ;  /* 0x000000040000795c */ /* 0x000fea0000300000 */
[----:B------:R-:W-:-:S04]  /*c4a0*/  MOV R3, 0x0 ;  /* 0x0000000000037802 */ /* 0x000fc80000000f00 */
[----:B------:R-:W-:Y:S05]  /*c4b0*/  RET.REL.NODEC R2 `(_ZN7cutlass13device_kernelINS_4gemm6kernel13GemmUniversalIN4cute5tupleIJiiiiEEENS1_10collective13CollectiveMmaINS1_46MainloopSm100TmaUmmaWarpSpecializedBlockScaledILi3ELi2ELi1ENS5_IJNS4_1CILi1EEENSA_ILi4EEESB_EEEEENS5_IJNSA_ILi128EEENSA_ILi256EEESF_EEENS5_IJNS_12float_e4m3_tENS_13float_ue8m0_tEEEENS5_IJNS5_IJlSB_lEEENS4_6LayoutINS5_IJNS5_IJNS5_IJNSA_ILi32EEESC_EEEiEEESP_NS5_IJSB_iEEEEEENS5_IJNS5_IJNS5_IJNSA_ILi16EEESC_EEEiEEENS5_IJNS5_IJNSA_ILi0EEESB_EEENSA_ILi512EEEEEENS5_IJSV_iEEEEEEEEEEESK_S12_NS4_8TiledMMAINS4_8MMA_AtomIJNS4_21SM100_MMA_MXF8F6F4_SSISI_SI_fSJ_Li128ELi256ELNS4_4UMMA5MajorE0ELS17_0ELNS16_7ScaleInE0ELS18_0EEEEEENSM_INS5_IJSB_SB_SB_EEENS5_IJSV_SV_SV_EEEEENS5_IJNS4_10UnderscoreES1E_S1E_EEEEENS5_IJNS4_23SM90_TMA_LOAD_MULTICASTES1H_EEENS5_IJNS4_14ComposedLayoutINS4_7SwizzleILi3ELi4ELi3EEENS4_18smem_ptr_flag_bitsILi8EEENSM_INS5_IJNSA_ILi8EEESF_EEENS5_IJSF_SB_EEEEEEENSM_INS5_IJNS5_IJNS5_IJSO_SB_EEENS5_IJSN_SB_EEEEEESB_NS5_IJSC_SB_EEEEEENS5_IJNS5_IJNS5_IJST_SX_EEESW_EEESV_NS5_IJSB_SX_EEEEEEEEEEEvNS4_8identityENS5_IJNS4_13SM90_TMA_LOADES25_EEENS5_IJS1S_NSM_INS5_IJNS5_IJNS5_IJSO_NSA_ILi2EEEEEES1U_EEESB_S1W_EEENS5_IJS1Z_SV_NS5_IJSB_NSA_ILi1024EEEEEEEEEEEEEEvS24_EENS_8epilogue10collective18CollectiveEpilogueINS2H_23Sm100TmaWarpSpecializedILi4ELi2ELi64ELb1ELb0EEEJSH_NS5_IJNSM_ISF_SB_EENSM_INSA_ILi64EEESB_EEEEENS_10bfloat16_tESL_S2Q_SL_NS2H_6fusion15FusionCallbacksIS2L_NS2R_17LinearCombinationIS2Q_fS2Q_fLNS_15FloatRoundStyleE2EEESH_S2P_JEEENS4_5SM1004TMEM4LOAD26SM100_TMEM_LOAD_32dp32b64xES25_NS1J_IS1L_NS1M_ILi16EEENSM_INS5_IJS1O_S2N_EEENS5_IJS2N_SB_EEEEEEENS4_39AutoVectorizingCopyWithAssumedAlignmentILi128EEENS4_14SM90_TMA_STOREES35_S37_S37_EEEvvEEEEvNT_6ParamsE) ;  /* 0xffffff3802d07950 */ /* 0x000fea0003c3ffff */
        .weak           $__internal_2_$__cuda_sm10x_tcgen05_guardrail_trap_unallocated_columns_being_dealloced
        .type           $__internal_2_$__cuda_sm10x_tcgen05_guardrail_trap_unallocated_columns_being_dealloced,@function
        .size           $__internal_2_$__cuda_sm10x_tcgen05_guardrail_trap_unallocated_columns_being_dealloced,(.L_x_180 - $__internal_2_$__cuda_sm10x_tcgen05_guardrail_trap_unallocated_columns_being_dealloced)
$__internal_2_$__cuda_sm10x_tcgen05_guardrail_trap_unallocated_columns_being_dealloced:
[----:B------:R-:W-:Y:S05]  /*c4c0*/  BPT.TRAP 0x1 ;  /* 0x000000040000795c */ /* 0x000fea0000300000 */
[----:B------:R-:W-:-:S04]  /*c4d0*/  HFMA2 R3, -RZ, RZ, 0, 0 ;  /* 0x00000000ff037431 */ /* 0x000fc800000001ff */
[----:B------:R-:W-:Y:S05]  /*c4e0*/  RET.REL.NODEC R2 `(_ZN7cutlass13device_kernelINS_4gemm6kernel13GemmUniversalIN4cute5tupleIJiiiiEEENS1_10collective13CollectiveMmaINS1_46MainloopSm100TmaUmmaWarpSpecializedBlockScaledILi3ELi2ELi1ENS5_IJNS4_1CILi1EEENSA_ILi4EEESB_EEEEENS5_IJNSA_ILi128EEENSA_ILi256EEESF_EEENS5_IJNS_12float_e4m3_tENS_13float_ue8m0_tEEEENS5_IJNS5_IJlSB_lEEENS4_6LayoutINS5_IJNS5_IJNS5_IJNSA_ILi32EEESC_EEEiEEESP_NS5_IJSB_iEEEEEENS5_IJNS5_IJNS5_IJNSA_ILi16EEESC_EEEiEEENS5_IJNS5_IJNSA_ILi0EEESB_EEENSA_ILi512EEEEEENS5_IJSV_iEEEEEEEEEEESK_S12_NS4_8TiledMMAINS4_8MMA_AtomIJNS4_21SM100_MMA_MXF8F6F4_SSISI_SI_fSJ_Li128ELi256ELNS4_4UMMA5MajorE0ELS17_0ELNS16_7ScaleInE0ELS18_0EEEEEENSM_INS5_IJSB_SB_SB_EEENS5_IJSV_SV_SV_EEEEENS5_IJNS4_10UnderscoreES1E_S1E_EEEEENS5_IJNS4_23SM90_TMA_LOAD_MULTICASTES1H_EEENS5_IJNS4_14ComposedLayoutINS4_7SwizzleILi3ELi4ELi3EEENS4_18smem_ptr_flag_bitsILi8EEENSM_INS5_IJNSA_ILi8EEESF_EEENS5_IJSF_SB_EEEEEEENSM_INS5_IJNS5_IJNS5_IJSO_SB_EEENS5_IJSN_SB_EEEEEESB_NS5_IJSC_SB_EEEEEENS5_IJNS5_IJNS5_IJST_SX_EEESW_EEESV_NS5_IJSB_SX_EEEEEEEEEEEvNS4_8identityENS5_IJNS4_13SM90_TMA_LOADES25_EEENS5_IJS1S_NSM_INS5_IJNS5_IJNS5_IJSO_NSA_ILi2EEEEEES1U_EEESB_S1W_EEENS5_IJS1Z_SV_NS5_IJSB_NSA_ILi1024EEEEEEEEEEEEEEvS24_EENS_8epilogue10collective18CollectiveEpilogueINS2H_23Sm100TmaWarpSpecializedILi4ELi2ELi64ELb1ELb0EEEJSH_NS5_IJNSM_ISF_SB_EENSM_INSA_ILi64EEESB_EEEEENS_10bfloat16_tESL_S2Q_SL_NS2H_6fusion15FusionCallbacksIS2L_NS2R_17LinearCombinationIS2Q_fS2Q_fLNS_15FloatRoundStyleE2EEESH_S2P_JEEENS4_5SM1004TMEM4LOAD26SM100_TMEM_LOAD_32dp32b64xES25_NS1J_IS1L_NS1M_ILi16EEENSM_INS5_IJS1O_S2N_EEENS5_IJS2N_SB_EEEEEEENS4_39AutoVectorizingCopyWithAssumedAlignmentILi128EEENS4_14SM90_TMA_STOREES35_S37_S37_EEEvvEEEEvNT_6ParamsE) ;  /* 0xffffff3802c47950 */ /* 0x000fea0003c3ffff */
.L_x_179:
[----:B------:R-:W-:-:S00]  /*c4f0*/  BRA `(.L_x_179) ;  /* 0xfffffffc00fc7947 */ /* 0x000fc0000383ffff */
[----:B------:R-:W-:-:S00]  /*c500*/  NOP ;  /* 0x0000000000007918 */ /* 0x000fc00000000000 */
[----:B------:R-:W-:-:S00]  /*c510*/  NOP ;  /* 0x0000000000007918 */ /* 0x000fc00000000000 */
[----:B------:R-:W-:-:S00]  /*c520*/  NOP ;  /* 0x0000000000007918 */ /* 0x000fc00000000000 */
[----:B------:R-:W-:-:S00]  /*c530*/  NOP ;  /* 0x0000000000007918 */ /* 0x000fc00000000000 */
[----:B------:R-:W-:-:S00]  /*c540*/  NOP ;  /* 0x0000000000007918 */ /* 0x000fc00000000000 */
[----:B------:R-:W-:-:S00]  /*c550*/  NOP ;  /* 0x0000000000007918 */ /* 0x000fc00000000000 */
[----:B------:R-:W-:-:S00]  /*c560*/  NOP ;  /* 0x0000000000007918 */ /* 0x000fc00000000000 */
[----:B------:R-:W-:-:S00]  /*c570*/  NOP ;  /* 0x0000000000007918 */ /* 0x000fc00000000000 */
.L_x_180:


//--------------------- .nv.global.init           --------------------------
	.section	.nv.global.init,"aw",@progbits
.nv.global.init:
	.type		$str$27,@object
	.size		$str$27,($str$28 - $str$27)
$str$27:
        /*0000*/ 	.byte	0x28, 0x61, 0x64, 0x64, 0x72, 0x65, 0x73, 0x73, 0x20, 0x26, 0x20, 0x6d, 0x61, 0x73, 0x6b, 0x29
        /*0010*/ 	.byte	0x20, 0x3d, 0x3d, 0x20, 0x30, 0x00
	.type		$str$28,@object
	.size		$str$28,($str$26 - $str$28)
$str$28:
        /*0016*/ 	.byte	0x2f, 0x74, 0x6d, 0x70, 0x2f, 0x63, 0x75, 0x74, 0x6c, 0x61, 0x73, 0x73, 0x5f, 0x73, 0x77, 0x65
        /*0026*/ 	.byte	0x65, 0x70, 0x5f, 0x73, 0x72, 0x63, 0x2f, 0x69, 0x6e, 0x63, 0x6c, 0x75, 0x64, 0x65, 0x2f, 0x63
        /*0036*/ 	.byte	0x75, 0x74, 0x65, 0x2f, 0x70, 0x6f, 0x69, 0x6e, 0x74, 0x65, 0x72, 0x5f, 0x66, 0x6c, 0x61, 0x67
        /*0046*/ 	.byte	0x67, 0x65, 0x64, 0x2e, 0x68, 0x70, 0x70, 0x00
	.type		$str$26,@object
	.size		$str$26,($str$25 - $str$26)
$str$26:
        /*004e*/ 	.byte	0x2f, 0x74, 0x6d, 0x70, 0x2f, 0x63, 0x75, 0x74, 0x6c, 0x61, 0x73, 0x73, 0x5f, 0x73, 0x77, 0x65
        /*005e*/ 	.byte	0x65, 0x70, 0x5f, 0x73, 0x72, 0x63, 0x2f, 0x69, 0x6e, 0x63, 0x6c, 0x75, 0x64, 0x65, 0x2f, 0x63
        /*006e*/ 	.byte	0x75, 0x74, 0x65, 0x2f, 0x61, 0x74, 0x6f, 0x6d, 0x2f, 0x63, 0x6f, 0x70, 0x79, 0x5f, 0x74, 0x72
        /*007e*/ 	.byte	0x61, 0x69, 0x74, 0x73, 0x5f, 0x73, 0x6d, 0x31, 0x30, 0x30, 0x2e, 0x68, 0x70, 0x70, 0x00
	.type		$str$25,@object
	.size		$str$25,(__unnamed_1 - $str$25)
$str$25:
        /*008d*/ 	.byte	0x28, 0x28, 0x75, 0x69, 0x6e, 0x74, 0x33, 0x32, 0x5f, 0x74, 0x28, 0x74, 0x68, 0x72, 0x65, 0x61
        /*009d*/ 	.byte	0x64, 0x49, 0x64, 0x78, 0x2e, 0x78, 0x29, 0x20, 0x2f, 0x20, 0x33, 0x32, 0x29, 0x20, 0x25, 0x20
        /*00ad*/ 	.byte	0x34, 0x29, 0x20, 0x3d, 0x3d, 0x20, 0x28, 0x28, 0x28, 0x74, 0x6d, 0x65, 0x6d, 0x5f, 0x61, 0x64
        /*00bd*/ 	.byte	0x64, 0x72, 0x20, 0x3e, 0x3e, 0x20, 0x31, 0x36, 0x29, 0x20, 0x2f, 0x20, 0x33, 0x32, 0x29, 0x20
        /*00cd*/ 	.byte	0x25, 0x20, 0x34, 0x29, 0x00
	.type		__unnamed_1,@object
	.size		__unnamed_1,(__unnamed_2 - __unnamed_1)
__unnamed_1:
        /*00d2*/ 	.byte	0x61, 0x75, 0x74, 0x6f, 0x20, 0x63, 0x75, 0x74, 0x65, 0x3a, 0x3a, 0x61, 0x73, 0x5f, 0x70, 0x6f
        /* <DEDUP_REMOVED lines=24> */
        /*0262*/ 	.byte	0x38, 0x31, 0x39, 0x32, 0x3e, 0x3e, 0x3e, 0x3e, 0x5d, 0x00
	.type		__unnamed_2,@object
	.size		__unnamed_2,(.L_2 - __unnamed_2)
__unnamed_2:
        /* <DEDUP_REMOVED lines=43> */
        /*051c*/ 	.byte	0x74, 0x65, 0x3a, 0x3a, 0x43, 0x3c, 0x30, 0x3e, 0x3e, 0x3e, 0x3e, 0x5d, 0x00
.L_2:


//--------------------- .nv.shared._ZN7cutlass13device_kernelINS_4gemm6kernel13GemmUniversalIN4cute5tupleIJiiiiEEENS1_10collective13CollectiveMmaINS1_46MainloopSm100TmaUmmaWarpSpecializedBlockScaledILi3ELi2ELi1ENS5_IJNS4_1CILi1EEENSA_ILi4EEESB_EEEEENS5_IJNSA_ILi128EEENSA_ILi256EEESF_EEENS5_IJNS_12float_e4m3_tENS_13float_ue8m0_tEEEENS5_IJNS5_IJlSB_lEEENS4_6LayoutINS5_IJNS5_IJNS5_IJNSA_ILi32EEESC_EEEiEEESP_NS5_IJSB_iEEEEEENS5_IJNS5_IJNS5_IJNSA_ILi16EEESC_EEEiEEENS5_IJNS5_IJNSA_ILi0EEESB_EEENSA_ILi512EEEEEENS5_IJSV_iEEEEEEEEEEESK_S12_NS4_8TiledMMAINS4_8MMA_AtomIJNS4_21SM100_MMA_MXF8F6F4_SSISI_SI_fSJ_Li128ELi256ELNS4_4UMMA5MajorE0ELS17_0ELNS16_7ScaleInE0ELS18_0EEEEEENSM_INS5_IJSB_SB_SB_EEENS5_IJSV_SV_SV_EEEEENS5_IJNS4_10UnderscoreES1E_S1E_EEEEENS5_IJNS4_23SM90_TMA_LOAD_MULTICASTES1H_EEENS5_IJNS4_14ComposedLayoutINS4_7SwizzleILi3ELi4ELi3EEENS4_18smem_ptr_flag_bitsILi8EEENSM_INS5_IJNSA_ILi8EEESF_EEENS5_IJSF_SB_EEEEEEENSM_INS5_IJNS5_IJNS5_IJSO_SB_EEENS5_IJSN_SB_EEEEEESB_NS5_IJSC_SB_EEEEEENS5_IJNS5_IJNS5_IJST_SX_EEESW_EEESV_NS5_IJSB_SX_EEEEEEEEEEEvNS4_8identityENS5_IJNS4_13SM90_TMA_LOADES25_EEENS5_IJS1S_NSM_INS5_IJNS5_IJNS5_IJSO_NSA_ILi2EEEEEES1U_EEESB_S1W_EEENS5_IJS1Z_SV_NS5_IJSB_NSA_ILi1024EEEEEEEEEEEEEEvS24_EENS_8epilogue10collective18CollectiveEpilogueINS2H_23Sm100TmaWarpSpecializedILi4ELi2ELi64ELb1ELb0EEEJSH_NS5_IJNSM_ISF_SB_EENSM_INSA_ILi64EEESB_EEEEENS_10bfloat16_tESL_S2Q_SL_NS2H_6fusion15FusionCallbacksIS2L_NS2R_17LinearCombinationIS2Q_fS2Q_fLNS_15FloatRoundStyleE2EEESH_S2P_JEEENS4_5SM1004TMEM4LOAD26SM100_TMEM_LOAD_32dp32b64xES25_NS1J_IS1L_NS1M_ILi16EEENSM_INS5_IJS1O_S2N_EEENS5_IJS2N_SB_EEEEEEENS4_39AutoVectorizingCopyWithAssumedAlignmentILi128EEENS4_14SM90_TMA_STOREES35_S37_S37_EEEvvEEEEvNT_6ParamsE --------------------------
	.section	.nv.shared._ZN7cutlass13device_kernelINS_4gemm6kernel13GemmUniversalIN4cute5tupleIJiiiiEEENS1_10collective13CollectiveMmaINS1_46MainloopSm100TmaUmmaWarpSpecializedBlockScaledILi3ELi2ELi1ENS5_IJNS4_1CILi1EEENSA_ILi4EEESB_EEEEENS5_IJNSA_ILi128EEENSA_ILi256EEESF_EEENS5_IJNS_12float_e4m3_tENS_13float_ue8m0_tEEEENS5_IJNS5_IJlSB_lEEENS4_6LayoutINS5_IJNS5_IJNS5_IJNSA_ILi32EEESC_EEEiEEESP_NS5_IJSB_iEEEEEENS5_IJNS5_IJNS5_IJNSA_ILi16EEESC_EEEiEEENS5_IJNS5_IJNSA_ILi0EEESB_EEENSA_ILi512EEEEEENS5_IJSV_iEEEEEEEEEEESK_S12_NS4_8TiledMMAINS4_8MMA_AtomIJNS4_21SM100_MMA_MXF8F6F4_SSISI_SI_fSJ_Li128ELi256ELNS4_4UMMA5MajorE0ELS17_0ELNS16_7ScaleInE0ELS18_0EEEEEENSM_INS5_IJSB_SB_SB_EEENS5_IJSV_SV_SV_EEEEENS5_IJNS4_10UnderscoreES1E_S1E_EEEEENS5_IJNS4_23SM90_TMA_LOAD_MULTICASTES1H_EEENS5_IJNS4_14ComposedLayoutINS4_7SwizzleILi3ELi4ELi3EEENS4_18smem_ptr_flag_bitsILi8EEENSM_INS5_IJNSA_ILi8EEESF_EEENS5_IJSF_SB_EEEEEEENSM_INS5_IJNS5_IJNS5_IJSO_SB_EEENS5_IJSN_SB_EEEEEESB_NS5_IJSC_SB_EEEEEENS5_IJNS5_IJNS5_IJST_SX_EEESW_EEESV_NS5_IJSB_SX_EEEEEEEEEEEvNS4_8identityENS5_IJNS4_13SM90_TMA_LOADES25_EEENS5_IJS1S_NSM_INS5_IJNS5_IJNS5_IJSO_NSA_ILi2EEEEEES1U_EEESB_S1W_EEENS5_IJS1Z_SV_NS5_IJSB_NSA_ILi1024EEEEEEEEEEEEEEvS24_EENS_8epilogue10collective18CollectiveEpilogueINS2H_23Sm100TmaWarpSpecializedILi4ELi2ELi64ELb1ELb0EEEJSH_NS5_IJNSM_ISF_SB_EENSM_INSA_ILi64EEESB_EEEEENS_10bfloat16_tESL_S2Q_SL_NS2H_6fusion15FusionCallbacksIS2L_NS2R_17LinearCombinationIS2Q_fS2Q_fLNS_15FloatRoundStyleE2EEESH_S2P_JEEENS4_5SM1004TMEM4LOAD26SM100_TMEM_LOAD_32dp32b64xES25_NS1J_IS1L_NS1M_ILi16EEENSM_INS5_IJS1O_S2N_EEENS5_IJS2N_SB_EEEEEEENS4_39AutoVectorizingCopyWithAssumedAlignmentILi128EEENS4_14SM90_TMA_STOREES35_S37_S37_EEEvvEEEEvNT_6ParamsE,"aw",@nobits
	.sectionflags	@""
	.align	16
	.zero		1024


//--------------------- .nv.shared.reserved.0     --------------------------
	.section	.nv.shared.reserved.0,"aw",@nobits
	.weak		__nv_reservedSMEM_offset_0_alias
	.size		__nv_reservedSMEM_offset_0_alias, 0, 64
	.other		__nv_reservedSMEM_offset_0_alias,@"STO_CUDA_RESERVED_SHARED STV_DEFAULT"
__nv_reservedSMEM_offset_0_alias:
	.zero		0
.nv.shared.reserved.0:
	.zero		64
	.weak		__nv_reservedSMEM_tcgen05_partition
	.type		__nv_reservedSMEM_tcgen05_partition,@object
	.size		__nv_reservedSMEM_tcgen05_partition,(.L_0 - __nv_reservedSMEM_tcgen05_partition)
__nv_reservedSMEM_tcgen05_partition:
	.zero		32
.L_0:


//--------------------- .nv.global                --------------------------
	.section	.nv.global,"aw",@nobits
.nv.global:
	.type		_ZN40_INTERNAL_5881455e_4_k_cu_6a88be73_370374cute1_E,@object
	.size		_ZN40_INTERNAL_5881455e_4_k_cu_6a88be73_370374cute1_E,(_ZN40_INTERNAL_5881455e_4_k_cu_6a88be73_370374cuda3std3__45__cpo6cbeginE - _ZN40_INTERNAL_5881455e_4_k_cu_6a88be73_370374cute1_E)
_ZN40_INTERNAL_5881455e_4_k_cu_6a88be73_370374cute1_E:
	.zero		1
	.type		_ZN40_INTERNAL_5881455e_4_k_cu_6a88be73_370374cuda3std3__45__cpo6cbeginE,@object
	.size		_ZN40_INTERNAL_5881455e_4_k_cu_6a88be73_370374cuda3std3__45__cpo6cbeginE,(_ZN40_INTERNAL_5881455e_4_k_cu_6a88be73_370374cuda3std3__48in_placeE - _ZN40_INTERNAL_5881455e_4_k_cu_6a88be73_370374cuda3std3__45__cpo6cbeginE)
_ZN40_INTERNAL_5881455e_4_k_cu_6a88be73_370374cuda3std3__45__cpo6cbeginE:
	.zero		1
	.type		_ZN40_INTERNAL_5881455e_4_k_cu_6a88be73_370374cuda3std3__48in_placeE,@object
	.size		_ZN40_INTERNAL_5881455e_4_k_cu_6a88be73_370374cuda3std3__48in_placeE,(_ZN40_INTERNAL_5881455e_4_k_cu_6a88be73_370374cuda3std6ranges3__45__cpo9iter_moveE - _ZN40_INTERNAL_5881455e_4_k_cu_6a88be73_370374cuda3std3__48in_placeE)
_ZN40_INTERNAL_5881455e_4_k_cu_6a88be73_370374cuda3std3__48in_placeE:
	.zero		1
	.type		_ZN40_INTERNAL_5881455e_4_k_cu_6a88be73_370374cuda3std6ranges3__45__cpo9iter_moveE,@object
	.size		_ZN40_INTERNAL_5881455e_4_k_cu_6a88be73_370374cuda3std6ranges3__45__cpo9iter_moveE,(_ZN40_INTERNAL_5881455e_4_k_cu_6a88be73_370374cuda3std3__45__cpo5beginE - _ZN40_INTERNAL_5881455e_4_k_cu_6a88be73_370374cuda3std6ranges3__45__cpo9iter_moveE)
_ZN40_INTERNAL_5881455e_4_k_cu_6a88be73_370374cuda3std6ranges3__45__cpo9iter_moveE:
	.zero		1
	.type		_ZN40_INTERNAL_5881455e_4_k_cu_6a88be73_370374cuda3std3__45__cpo5beginE,@object
	.size		_ZN40_INTERNAL_5881455e_4_k_cu_6a88be73_370374cuda3std3__45__cpo5beginE,(_ZN40_INTERNAL_5881455e_4_k_cu_6a88be73_370374cuda3std3__442_GLOBAL__N__5881455e_4_k_cu_6a88be73_370376ignoreE - _ZN40_INTERNAL_5881455e_4_k_cu_6a88be73_370374cuda3std3__45__cpo5beginE)
_ZN40_INTERNAL_5881455e_4_k_cu_6a88be73_370374cuda3std3__45__cpo5beginE:
	.zero		1
	.type		_ZN40_INTERNAL_5881455e_4_k_cu_6a88be73_370374cuda3std3__442_GLOBAL__N__5881455e_4_k_cu_6a88be73_370376ignoreE,@object
	.size		_ZN40_INTERNAL_5881455e_4_k_cu_6a88be73_370374cuda3std3__442_GLOBAL__N__5881455e_4_k_cu_6a88be73_370376ignoreE,(_ZN40_INTERNAL_5881455e_4_k_cu_6a88be73_370374cute7productE - _ZN40_INTERNAL_5881455e_4_k_cu_6a88be73_370374cuda3std3__442_GLOBAL__N__5881455e_4_k_cu_6a88be73_370376ignoreE)
_ZN40_INTERNAL_5881455e_4_k_cu_6a88be73_370374cuda3std3__442_GLOBAL__N__5881455e_4_k_cu_6a88be73_370376ignoreE:
	.zero		1
	.type		_ZN40_INTERNAL_5881455e_4_k_cu_6a88be73_370374cute7productE,@object
	.size		_ZN40_INTERNAL_5881455e_4_k_cu_6a88be73_370374cute7productE,(_ZN40_INTERNAL_5881455e_4_k_cu_6a88be73_370374cuda3std3__45__cpo3endE - _ZN40_INTERNAL_5881455e_4_k_cu_6a88be73_370374cute7productE)
_ZN40_INTERNAL_5881455e_4_k_cu_6a88be73_370374cute7productE:
	.zero		1
	.type		_ZN40_INTERNAL_5881455e_4_k_cu_6a88be73_370374cuda3std3__45__cpo3endE,@object
	.size		_ZN40_INTERNAL_5881455e_4_k_cu_6a88be73_370374cuda3std3__45__cpo3endE,(_ZN40_INTERNAL_5881455e_4_k_cu_6a88be73_370374cuda3std3__419piecewise_constructE - _ZN40_INTERNAL_5881455e_4_k_cu_6a88be73_370374cuda3std3__45__cpo3endE)
_ZN40_INTERNAL_5881455e_4_k_cu_6a88be73_370374cuda3std3__45__cpo3endE:
	.zero		1
	.type		_ZN40_INTERNAL_5881455e_4_k_cu_6a88be73_370374cuda3std3__419piecewise_constructE,@object
	.size		_ZN40_INTERNAL_5881455e_4_k_cu_6a88be73_370374cuda3std3__419piecewise_constructE,(_ZN40_INTERNAL_5881455e_4_k_cu_6a88be73_370374cuda3std3__45__cpo4cendE - _ZN40_INTERNAL_5881455e_4_k_cu_6a88be73_370374cuda3std3__419piecewise_constructE)
_ZN40_INTERNAL_5881455e_4_k_cu_6a88be73_370374cuda3std3__419piecewise_constructE:
	.zero		1
	.type		_ZN40_INTERNAL_5881455e_4_k_cu_6a88be73_370374cuda3std3__45__cpo4cendE,@object
	.size		_ZN40_INTERNAL_5881455e_4_k_cu_6a88be73_370374cuda3std3__45__cpo4cendE,(_ZN40_INTERNAL_5881455e_4_k_cu_6a88be73_370374cuda3std6ranges3__45__cpo4swapE - _ZN40_INTERNAL_5881455e_4_k_cu_6a88be73_370374cuda3std3__45__cpo4cendE)
_ZN40_INTERNAL_5881455e_4_k_cu_6a88be73_370374cuda3std3__45__cpo4cendE:
	.zero		1
	.type		_ZN40_INTERNAL_5881455e_4_k_cu_6a88be73_370374cuda3std6ranges3__45__cpo4swapE,@object
	.size		_ZN40_INTERNAL_5881455e_4_k_cu_6a88be73_370374cuda3std6ranges3__45__cpo4swapE,(.L_10 - _ZN40_INTERNAL_5881455e_4_k_cu_6a88be73_370374cuda3std6ranges3__45__cpo4swapE)
_ZN40_INTERNAL_5881455e_4_k_cu_6a88be73_370374cuda3std6ranges3__45__cpo4swapE:
	.zero		1
.L_10:


//--------------------- .nv.constant0._ZN7cutlass13device_kernelINS_4gemm6kernel13GemmUniversalIN4cute5tupleIJiiiiEEENS1_10collective13CollectiveMmaINS1_46MainloopSm100TmaUmmaWarpSpecializedBlockScaledILi3ELi2ELi1ENS5_IJNS4_1CILi1EEENSA_ILi4EEESB_EEEEENS5_IJNSA_ILi128EEENSA_ILi256EEESF_EEENS5_IJNS_12float_e4m3_tENS_13float_ue8m0_tEEEENS5_IJNS5_IJlSB_lEEENS4_6LayoutINS5_IJNS5_IJNS5_IJNSA_ILi32EEESC_EEEiEEESP_NS5_IJSB_iEEEEEENS5_IJNS5_IJNS5_IJNSA_ILi16EEESC_EEEiEEENS5_IJNS5_IJNSA_ILi0EEESB_EEENSA_ILi512EEEEEENS5_IJSV_iEEEEEEEEEEESK_S12_NS4_8TiledMMAINS4_8MMA_AtomIJNS4_21SM100_MMA_MXF8F6F4_SSISI_SI_fSJ_Li128ELi256ELNS4_4UMMA5MajorE0ELS17_0ELNS16_7ScaleInE0ELS18_0EEEEEENSM_INS5_IJSB_SB_SB_EEENS5_IJSV_SV_SV_EEEEENS5_IJNS4_10UnderscoreES1E_S1E_EEEEENS5_IJNS4_23SM90_TMA_LOAD_MULTICASTES1H_EEENS5_IJNS4_14ComposedLayoutINS4_7SwizzleILi3ELi4ELi3EEENS4_18smem_ptr_flag_bitsILi8EEENSM_INS5_IJNSA_ILi8EEESF_EEENS5_IJSF_SB_EEEEEEENSM_INS5_IJNS5_IJNS5_IJSO_SB_EEENS5_IJSN_SB_EEEEEESB_NS5_IJSC_SB_EEEEEENS5_IJNS5_IJNS5_IJST_SX_EEESW_EEESV_NS5_IJSB_SX_EEEEEEEEEEEvNS4_8identityENS5_IJNS4_13SM90_TMA_LOADES25_EEENS5_IJS1S_NSM_INS5_IJNS5_IJNS5_IJSO_NSA_ILi2EEEEEES1U_EEESB_S1W_EEENS5_IJS1Z_SV_NS5_IJSB_NSA_ILi1024EEEEEEEEEEEEEEvS24_EENS_8epilogue10collective18CollectiveEpilogueINS2H_23Sm100TmaWarpSpecializedILi4ELi2ELi64ELb1ELb0EEEJSH_NS5_IJNSM_ISF_SB_EENSM_INSA_ILi64EEESB_EEEEENS_10bfloat16_tESL_S2Q_SL_NS2H_6fusion15FusionCallbacksIS2L_NS2R_17LinearCombinationIS2Q_fS2Q_fLNS_15FloatRoundStyleE2EEESH_S2P_JEEENS4_5SM1004TMEM4LOAD26SM100_TMEM_LOAD_32dp32b64xES25_NS1J_IS1L_NS1M_ILi16EEENSM_INS5_IJS1O_S2N_EEENS5_IJS2N_SB_EEEEEEENS4_39AutoVectorizingCopyWithAssumedAlignmentILi128EEENS4_14SM90_TMA_STOREES35_S37_S37_EEEvvEEEEvNT_6ParamsE --------------------------
	.section	.nv.constant0._ZN7cutlass13device_kernelINS_4gemm6kernel13GemmUniversalIN4cute5tupleIJiiiiEEENS1_10collective13CollectiveMmaINS1_46MainloopSm100TmaUmmaWarpSpecializedBlockScaledILi3ELi2ELi1ENS5_IJNS4_1CILi1EEENSA_ILi4EEESB_EEEEENS5_IJNSA_ILi128EEENSA_ILi256EEESF_EEENS5_IJNS_12float_e4m3_tENS_13float_ue8m0_tEEEENS5_IJNS5_IJlSB_lEEENS4_6LayoutINS5_IJNS5_IJNS5_IJNSA_ILi32EEESC_EEEiEEESP_NS5_IJSB_iEEEEEENS5_IJNS5_IJNS5_IJNSA_ILi16EEESC_EEEiEEENS5_IJNS5_IJNSA_ILi0EEESB_EEENSA_ILi512EEEEEENS5_IJSV_iEEEEEEEEEEESK_S12_NS4_8TiledMMAINS4_8MMA_AtomIJNS4_21SM100_MMA_MXF8F6F4_SSISI_SI_fSJ_Li128ELi256ELNS4_4UMMA5MajorE0ELS17_0ELNS16_7ScaleInE0ELS18_0EEEEEENSM_INS5_IJSB_SB_SB_EEENS5_IJSV_SV_SV_EEEEENS5_IJNS4_10UnderscoreES1E_S1E_EEEEENS5_IJNS4_23SM90_TMA_LOAD_MULTICASTES1H_EEENS5_IJNS4_14ComposedLayoutINS4_7SwizzleILi3ELi4ELi3EEENS4_18smem_ptr_flag_bitsILi8EEENSM_INS5_IJNSA_ILi8EEESF_EEENS5_IJSF_SB_EEEEEEENSM_INS5_IJNS5_IJNS5_IJSO_SB_EEENS5_IJSN_SB_EEEEEESB_NS5_IJSC_SB_EEEEEENS5_IJNS5_IJNS5_IJST_SX_EEESW_EEESV_NS5_IJSB_SX_EEEEEEEEEEEvNS4_8identityENS5_IJNS4_13SM90_TMA_LOADES25_EEENS5_IJS1S_NSM_INS5_IJNS5_IJNS5_IJSO_NSA_ILi2EEEEEES1U_EEESB_S1W_EEENS5_IJS1Z_SV_NS5_IJSB_NSA_ILi1024EEEEEEEEEEEEEEvS24_EENS_8epilogue10collective18CollectiveEpilogueINS2H_23Sm100TmaWarpSpecializedILi4ELi2ELi64ELb1ELb0EEEJSH_NS5_IJNSM_ISF_SB_EENSM_INSA_ILi64EEESB_EEEEENS_10bfloat16_tESL_S2Q_SL_NS2H_6fusion15FusionCallbacksIS2L_NS2R_17LinearCombinationIS2Q_fS2Q_fLNS_15FloatRoundStyleE2EEESH_S2P_JEEENS4_5SM1004TMEM4LOAD26SM100_TMEM_LOAD_32dp32b64xES25_NS1J_IS1L_NS1M_ILi16EEENSM_INS5_IJS1O_S2N_EEENS5_IJS2N_SB_EEEEEEENS4_39AutoVectorizingCopyWithAssumedAlignmentILi128EEENS4_14SM90_TMA_STOREES35_S37_S37_EEEvvEEEEvNT_6ParamsE,"a",@progbits
	.sectionflags	@""
	.align	4
.nv.constant0._ZN7cutlass13device_kernelINS_4gemm6kernel13GemmUniversalIN4cute5tupleIJiiiiEEENS1_10collective13CollectiveMmaINS1_46MainloopSm100TmaUmmaWarpSpecializedBlockScaledILi3ELi2ELi1ENS5_IJNS4_1CILi1EEENSA_ILi4EEESB_EEEEENS5_IJNSA_ILi128EEENSA_ILi256EEESF_EEENS5_IJNS_12float_e4m3_tENS_13float_ue8m0_tEEEENS5_IJNS5_IJlSB_lEEENS4_6LayoutINS5_IJNS5_IJNS5_IJNSA_ILi32EEESC_EEEiEEESP_NS5_IJSB_iEEEEEENS5_IJNS5_IJNS5_IJNSA_ILi16EEESC_EEEiEEENS5_IJNS5_IJNSA_ILi0EEESB_EEENSA_ILi512EEEEEENS5_IJSV_iEEEEEEEEEEESK_S12_NS4_8TiledMMAINS4_8MMA_AtomIJNS4_21SM100_MMA_MXF8F6F4_SSISI_SI_fSJ_Li128ELi256ELNS4_4UMMA5MajorE0ELS17_0ELNS16_7ScaleInE0ELS18_0EEEEEENSM_INS5_IJSB_SB_SB_EEENS5_IJSV_SV_SV_EEEEENS5_IJNS4_10UnderscoreES1E_S1E_EEEEENS5_IJNS4_23SM90_TMA_LOAD_MULTICASTES1H_EEENS5_IJNS4_14ComposedLayoutINS4_7SwizzleILi3ELi4ELi3EEENS4_18smem_ptr_flag_bitsILi8EEENSM_INS5_IJNSA_ILi8EEESF_EEENS5_IJSF_SB_EEEEEEENSM_INS5_IJNS5_IJNS5_IJSO_SB_EEENS5_IJSN_SB_EEEEEESB_NS5_IJSC_SB_EEEEEENS5_IJNS5_IJNS5_IJST_SX_EEESW_EEESV_NS5_IJSB_SX_EEEEEEEEEEEvNS4_8identityENS5_IJNS4_13SM90_TMA_LOADES25_EEENS5_IJS1S_NSM_INS5_IJNS5_IJNS5_IJSO_NSA_ILi2EEEEEES1U_EEESB_S1W_EEENS5_IJS1Z_SV_NS5_IJSB_NSA_ILi1024EEEEEEEEEEEEEEvS24_EENS_8epilogue10collective18CollectiveEpilogueINS2H_23Sm100TmaWarpSpecializedILi4ELi2ELi64ELb1ELb0EEEJSH_NS5_IJNSM_ISF_SB_EENSM_INSA_ILi64EEESB_EEEEENS_10bfloat16_tESL_S2Q_SL_NS2H_6fusion15FusionCallbacksIS2L_NS2R_17LinearCombinationIS2Q_fS2Q_fLNS_15FloatRoundStyleE2EEESH_S2P_JEEENS4_5SM1004TMEM4LOAD26SM100_TMEM_LOAD_32dp32b64xES25_NS1J_IS1L_NS1M_ILi16EEENSM_INS5_IJS1O_S2N_EEENS5_IJS2N_SB_EEEEEEENS4_39AutoVectorizingCopyWithAssumedAlignmentILi128EEENS4_14SM90_TMA_STOREES35_S37_S37_EEEvvEEEEvNT_6ParamsE:
	.zero		3968


//--------------------- SYMBOLS --------------------------

	.type		.nv.reservedSmem.offset0,@object
	.size		.nv.reservedSmem.offset0,0x4
	.type		.nv.reservedSmem.cap,@object
	.size		.nv.reservedSmem.cap,0x4
	.type		__assertfail,@function
